def matmul_kernel(
    a_ptr,
    b_ptr,
    c_ptr,
    M,
    N,
    K,
    stride_am,
    stride_ak,
    stride_bk,
    stride_bn,
    stride_cm,
    stride_cn,
    BLOCK_M: tl.constexpr,
    BLOCK_N: tl.constexpr,
    BLOCK_K: tl.constexpr,
    GROUP_M: tl.constexpr,
):
    pid = tl.program_id(axis=0)
    num_pid_m = tl.cdiv(M, BLOCK_M)
    num_pid_n = tl.cdiv(N, BLOCK_N)
    num_pid_in_group = GROUP_M * num_pid_n
    group_id = pid // num_pid_in_group
    first_pid_m = group_id * GROUP_M
    group_size_m = min(num_pid_m - first_pid_m, GROUP_M)
    pid_m = first_pid_m + ((pid % num_pid_in_group) % group_size_m)
    pid_n = (pid % num_pid_in_group) // group_size_m

    offs_am = (pid_m * BLOCK_M + tl.arange(0, BLOCK_M)) % M
    offs_bn = (pid_n * BLOCK_N + tl.arange(0, BLOCK_N)) % N
    offs_k = tl.arange(0, BLOCK_K)
    a_ptrs = a_ptr + offs_am[:, None] * stride_am + offs_k[None, :] * stride_ak
    b_ptrs = b_ptr + offs_k[:, None] * stride_bk + offs_bn[None, :] * stride_bn

    acc = tl.zeros((BLOCK_M, BLOCK_N), dtype=tl.float32)
    for kk in range(0, tl.cdiv(K, BLOCK_K)):
        a = tl.load(a_ptrs, mask=offs_k[None, :] < K - kk * BLOCK_K, other=0.0)
        b = tl.load(b_ptrs, mask=offs_k[:, None] < K - kk * BLOCK_K, other=0.0)
        acc = tl.dot(a, b, acc)
        a_ptrs += BLOCK_K * stride_ak
        b_ptrs += BLOCK_K * stride_bk

    c = acc.to(c_ptr.dtype.element_ty)
    offs_cm = pid_m * BLOCK_M + tl.arange(0, BLOCK_M)
    offs_cn = pid_n * BLOCK_N + tl.arange(0, BLOCK_N)
    c_ptrs = c_ptr + offs_cm[:, None] * stride_cm + offs_cn[None, :] * stride_cn
    mask = (offs_cm[:, None] < M) & (offs_cn[None, :] < N)
    tl.store(c_ptrs, c, mask=mask)

# config = {"BLOCK_K": 64, "BLOCK_M": 256, "BLOCK_N": 512, "GROUP_M": 8, "arch": "sm_90", "dtype": "bf16", "num_ctas": 2, "num_stages": 3, "num_warps": 4}
# arch = sm_90


// ===== COMPILED SASS (sm_90a) =====

	.target	sm_90a

	.elftype	@"ET_EXEC"


//--------------------- .note.nv.tkinfo           --------------------------
	.section	.note.nv.tkinfo,"",@"SHT_NOTE"
	.sectionflags	@"SHF_NOTE_NV_TKINFO"
	.tkinfo
        /*0018*/ 	.word	0x00000002
        /*0030*/ 	.string	""
        /*0030*/ 	.string	"ptxas"
        /*0030*/ 	.string	"Cuda compilation tools, release 13.0, V13.0.88"
        /*0030*/ 	.string	"Build cuda_13.0.r13.0/compiler.36424714_0"
        /*0030*/ 	.string	"-v  -suppress-debug-info  -lineinfo  -arch sm_90a "



//--------------------- .note.nv.cuinfo           --------------------------
	.section	.note.nv.cuinfo,"",@"SHT_NOTE"
	.sectionflags	@"SHF_NOTE_NV_CUINFO"
        /*0018*/ 	.short	0x0002
        /*001a*/ 	.short	0x005a
        /*001c*/ 	.short	0x0082
	.zero		2


//--------------------- .nv.info                  --------------------------
	.section	.nv.info,"",@"SHT_CUDA_INFO"
	.align	4


	//----- nvinfo : EIATTR_REGCOUNT
	.align		4
        /*0000*/ 	.byte	0x04, 0x2f
        /*0002*/ 	.short	(.L_1 - .L_0)
	.align		4
.L_0:
        /*0004*/ 	.word	index@(matmul_kernel)
        /*0008*/ 	.word	0x000000ff


	//----- nvinfo : EIATTR_FRAME_SIZE
	.align		4
.L_1:
        /*000c*/ 	.byte	0x04, 0x11
        /*000e*/ 	.short	(.L_3 - .L_2)
	.align		4
.L_2:
        /*0010*/ 	.word	index@(matmul_kernel)
        /*0014*/ 	.word	0x000015f8


	//----- nvinfo : EIATTR_MIN_STACK_SIZE
	.align		4
.L_3:
        /*0018*/ 	.byte	0x04, 0x12
        /*001a*/ 	.short	(.L_5 - .L_4)
	.align		4
.L_4:
        /*001c*/ 	.word	index@(matmul_kernel)
        /*0020*/ 	.word	0x000015f8
.L_5:


//--------------------- .nv.compat                --------------------------
	.section	.nv.compat,"",@"SHT_CUDA_COMPAT_INFO"
	.align	4
        /*0000*/ 	.byte	0x02, 0x09, 0x01, 0x00, 0x02, 0x02, 0x04, 0x00, 0x02, 0x05, 0x05, 0x00, 0x03, 0x07, 0x01, 0x01
        /*0010*/ 	.byte	0x02, 0x03, 0x00, 0x00, 0x02, 0x06, 0x01, 0x00, 0x04, 0x0b, 0x08, 0x00, 0x00, 0x00, 0x00, 0x00
        /*0020*/ 	.byte	0x00, 0x00, 0x00, 0x00


//--------------------- .nv.info.matmul_kernel    --------------------------
	.section	.nv.info.matmul_kernel,"",@"SHT_CUDA_INFO"
	.sectionflags	@""
	.align	4


	//----- nvinfo : EIATTR_CUDA_API_VERSION
	.align		4
        /*0000*/ 	.byte	0x04, 0x37
        /*0002*/ 	.short	(.L_7 - .L_6)
.L_6:
        /*0004*/ 	.word	0x00000082


	//----- nvinfo : EIATTR_KPARAM_INFO
	.align		4
.L_7:
        /*0008*/ 	.byte	0x04, 0x17
        /*000a*/ 	.short	(.L_9 - .L_8)
.L_8:
        /*000c*/ 	.word	0x00000000
        /*0010*/ 	.short	0x000d
        /*0012*/ 	.short	0x0048
        /*0014*/ 	.byte	0x00, 0xf4, 0x21, 0x00


	//----- nvinfo : EIATTR_KPARAM_INFO
	.align		4
.L_9:
        /*0018*/ 	.byte	0x04, 0x17
        /*001a*/ 	.short	(.L_11 - .L_10)
.L_10:
        /*001c*/ 	.word	0x00000000
        /*0020*/ 	.short	0x000c
        /*0022*/ 	.short	0x0040
        /*0024*/ 	.byte	0x00, 0xf4, 0x21, 0x00


	//----- nvinfo : EIATTR_KPARAM_INFO
	.align		4
.L_11:
        /*0028*/ 	.byte	0x04, 0x17
        /*002a*/ 	.short	(.L_13 - .L_12)
.L_12:
        /*002c*/ 	.word	0x00000000
        /*0030*/ 	.short	0x000b
        /*0032*/ 	.short	0x0038
        /*0034*/ 	.byte	0x00, 0xf0, 0x11, 0x00


	//----- nvinfo : EIATTR_KPARAM_INFO
	.align		4
.L_13:
        /*0038*/ 	.byte	0x04, 0x17
        /*003a*/ 	.short	(.L_15 - .L_14)
.L_14:
        /*003c*/ 	.word	0x00000000
        /*0040*/ 	.short	0x000a
        /*0042*/ 	.short	0x0034
        /*0044*/ 	.byte	0x00, 0xf0, 0x11, 0x00


	//----- nvinfo : EIATTR_KPARAM_INFO
	.align		4
.L_15:
        /*0048*/ 	.byte	0x04, 0x17
        /*004a*/ 	.short	(.L_17 - .L_16)
.L_16:
        /*004c*/ 	.word	0x00000000
        /*0050*/ 	.short	0x0009
        /*0052*/ 	.short	0x0030
        /*0054*/ 	.byte	0x00, 0xf0, 0x11, 0x00


	//----- nvinfo : EIATTR_KPARAM_INFO
	.align		4
.L_17:
        /*0058*/ 	.byte	0x04, 0x17
        /*005a*/ 	.short	(.L_19 - .L_18)
.L_18:
        /*005c*/ 	.word	0x00000000
        /*0060*/ 	.short	0x0008
        /*0062*/ 	.short	0x002c
        /*0064*/ 	.byte	0x00, 0xf0, 0x11, 0x00


	//----- nvinfo : EIATTR_KPARAM_INFO
	.align		4
.L_19:
        /*0068*/ 	.byte	0x04, 0x17
        /*006a*/ 	.short	(.L_21 - .L_20)
.L_20:
        /*006c*/ 	.word	0x00000000
        /*0070*/ 	.short	0x0007
        /*0072*/ 	.short	0x0028
        /*0074*/ 	.byte	0x00, 0xf0, 0x11, 0x00


	//----- nvinfo : EIATTR_KPARAM_INFO
	.align		4
.L_21:
        /*0078*/ 	.byte	0x04, 0x17
        /*007a*/ 	.short	(.L_23 - .L_22)
.L_22:
        /*007c*/ 	.word	0x00000000
        /*0080*/ 	.short	0x0006
        /*0082*/ 	.short	0x0024
        /*0084*/ 	.byte	0x00, 0xf0, 0x11, 0x00


	//----- nvinfo : EIATTR_KPARAM_INFO
	.align		4
.L_23:
        /*0088*/ 	.byte	0x04, 0x17
        /*008a*/ 	.short	(.L_25 - .L_24)
.L_24:
        /*008c*/ 	.word	0x00000000
        /*0090*/ 	.short	0x0005
        /*0092*/ 	.short	0x0020
        /*0094*/ 	.byte	0x00, 0xf0, 0x11, 0x00


	//----- nvinfo : EIATTR_KPARAM_INFO
	.align		4
.L_25:
        /*0098*/ 	.byte	0x04, 0x17
        /*009a*/ 	.short	(.L_27 - .L_26)
.L_26:
        /*009c*/ 	.word	0x00000000
        /*00a0*/ 	.short	0x0004
        /*00a2*/ 	.short	0x001c
        /*00a4*/ 	.byte	0x00, 0xf0, 0x11, 0x00


	//----- nvinfo : EIATTR_KPARAM_INFO
	.align		4
.L_27:
        /*00a8*/ 	.byte	0x04, 0x17
        /*00aa*/ 	.short	(.L_29 - .L_28)
.L_28:
        /*00ac*/ 	.word	0x00000000
        /*00b0*/ 	.short	0x0003
        /*00b2*/ 	.short	0x0018
        /*00b4*/ 	.byte	0x00, 0xf0, 0x11, 0x00


	//----- nvinfo : EIATTR_KPARAM_INFO
	.align		4
.L_29:
        /*00b8*/ 	.byte	0x04, 0x17
        /*00ba*/ 	.short	(.L_31 - .L_30)
.L_30:
        /*00bc*/ 	.word	0x00000000
        /*00c0*/ 	.short	0x0002
        /*00c2*/ 	.short	0x0010
        /*00c4*/ 	.byte	0x00, 0xf4, 0x21, 0x00


	//----- nvinfo : EIATTR_KPARAM_INFO
	.align		4
.L_31:
        /*00c8*/ 	.byte	0x04, 0x17
        /*00ca*/ 	.short	(.L_33 - .L_32)
.L_32:
        /*00cc*/ 	.word	0x00000000
        /*00d0*/ 	.short	0x0001
        /*00d2*/ 	.short	0x0008
        /*00d4*/ 	.byte	0x00, 0xf4, 0x21, 0x00


	//----- nvinfo : EIATTR_KPARAM_INFO
	.align		4
.L_33:
        /*00d8*/ 	.byte	0x04, 0x17
        /*00da*/ 	.short	(.L_35 - .L_34)
.L_34:
        /*00dc*/ 	.word	0x00000000
        /*00e0*/ 	.short	0x0000
        /*00e2*/ 	.short	0x0000
        /*00e4*/ 	.byte	0x00, 0xf4, 0x21, 0x00


	//----- nvinfo : EIATTR_EXPLICIT_CLUSTER
	.align		4
.L_35:
        /*00e8*/ 	.byte	0x01, 0x3e
	.zero		2


	//----- nvinfo : EIATTR_CTA_PER_CLUSTER
	.align		4
        /*00ec*/ 	.byte	0x04, 0x3d
        /*00ee*/ 	.short	(.L_37 - .L_36)
.L_36:
        /*00f0*/ 	.word	0x00000002
        /*00f4*/ 	.word	0x00000001
        /*00f8*/ 	.word	0x00000001


	//----- nvinfo : EIATTR_SPARSE_MMA_MASK
	.align		4
.L_37:
        /*00fc*/ 	.byte	0x03, 0x50
        /*00fe*/ 	.short	0x0000


	//----- nvinfo : EIATTR_MAXREG_COUNT
	.align		4
        /*0100*/ 	.byte	0x03, 0x1b
        /*0102*/ 	.short	0x00ff


	//----- nvinfo : EIATTR_NUM_BARRIERS
	.align		4
        /*0104*/ 	.byte	0x02, 0x4c
        /*0106*/ 	.byte	0x01
	.zero		1


	//----- nvinfo : EIATTR_ANNOTATIONS
	.align		4
        /*0108*/ 	.byte	0x04, 0x55
        /*010a*/ 	.short	(.L_39 - .L_38)


	//   ....[0]....
.L_38:
        /*010c*/ 	.word	0x00000001
        /*0110*/ 	.byte	0x20, 0x0d, 0x00, 0x00, 0x01, 0x00, 0x00, 0x00, 0x30, 0x0d, 0x00, 0x00, 0x01, 0x00, 0x00, 0x00
        /* <DEDUP_REMOVED lines=2566> */
        /*a180*/ 	.byte	0x80, 0x24, 0x04, 0x00, 0x01, 0x00, 0x00, 0x00, 0x90, 0x24, 0x04, 0x00


	//----- nvinfo : EIATTR_MERCURY_ISA_VERSION
	.align		4
.L_39:
        /*a18c*/ 	.byte	0x03, 0x5f
        /*a18e*/ 	.short	0x0101


	//----- nvinfo : EIATTR_EXIT_INSTR_OFFSETS
	.align		4
        /*a190*/ 	.byte	0x04, 0x1c
        /*a192*/ 	.short	(.L_41 - .L_40)


	//   ....[0]....
.L_40:
        /*a194*/ 	.word	0x00042c90


	//   ....[1]....
        /*a198*/ 	.word	0x00042cc0


	//----- nvinfo : EIATTR_REQNTID
	.align		4
.L_41:
        /*a19c*/ 	.byte	0x04, 0x10
        /*a19e*/ 	.short	(.L_43 - .L_42)
.L_42:
        /*a1a0*/ 	.word	0x00000080
        /*a1a4*/ 	.word	0x00000001
        /*a1a8*/ 	.word	0x00000001


	//----- nvinfo : EIATTR_CBANK_PARAM_SIZE
	.align		4
.L_43:
        /*a1ac*/ 	.byte	0x03, 0x19
        /*a1ae*/ 	.short	0x0050


	//----- nvinfo : EIATTR_PARAM_CBANK
	.align		4
        /*a1b0*/ 	.byte	0x04, 0x0a
        /*a1b2*/ 	.short	(.L_45 - .L_44)
	.align		4
.L_44:
        /*a1b4*/ 	.word	index@(.nv.constant0.matmul_kernel)
        /*a1b8*/ 	.short	0x0210
        /*a1ba*/ 	.short	0x0050


	//----- nvinfo : EIATTR_SW_WAR
	.align		4
.L_45:
        /*a1bc*/ 	.byte	0x04, 0x36
        /*a1be*/ 	.short	(.L_47 - .L_46)
.L_46:
        /*a1c0*/ 	.word	0x00000008
.L_47:


//--------------------- .nv.callgraph             --------------------------
	.section	.nv.callgraph,"",@"SHT_CUDA_CALLGRAPH"
	.align	4
	.sectionentsize	8
	.align		4
        /*0000*/ 	.word	0x00000000
	.align		4
        /*0004*/ 	.word	0xffffffff
	.align		4
        /*0008*/ 	.word	0x00000000
	.align		4
        /*000c*/ 	.word	0xfffffffe
	.align		4
        /*0010*/ 	.word	0x00000000
	.align		4
        /*0014*/ 	.word	0xfffffffd
	.align		4
        /*0018*/ 	.word	0x00000000
	.align		4
        /*001c*/ 	.word	0xfffffffc


//--------------------- .text.matmul_kernel       --------------------------
	.section	.text.matmul_kernel,"ax",@progbits
	.align	128
        .global         matmul_kernel
        .type           matmul_kernel,@function
        .size           matmul_kernel,(.L_x_3 - matmul_kernel)
        .other          matmul_kernel,@"STO_CUDA_ENTRY STV_DEFAULT"
matmul_kernel:
.text.matmul_kernel:
[----:B------:R-:W0:Y:S08]  /*0000*/  LDC R1, c[0x0][0x28] ;  /* 0x00000a00ff017b82 */ /* 0x000e300000000800 */
[----:B------:R-:W1:Y:S01]  /*0010*/  LDC.64 R244, c[0x0][0x228] ;  /* 0x00008a00fff47b82 */ /* 0x000e620000000a00 */
[----:B------:R-:W2:Y:S01]  /*0020*/  S2R R252, SR_TID.X ;  /* 0x0000000000fc7919 */ /* 0x000ea20000002100 */
[----:B0-----:R-:W-:Y:S01]  /*0030*/  VIADD R1, R1, 0xffffea08 ;  /* 0xffffea0801017836 */ /* 0x001fe20000000000 */
[----:B------:R-:W-:Y:S01]  /*0040*/  UMOV UR6, 0x400 ;  /* 0x0000040000067882 */ /* 0x000fe20000000000 */
[----:B------:R-:W-:Y:S01]  /*0050*/  ULDC.64 UR56, c[0x0][0x208] ;  /* 0x0000820000387ab9 */ /* 0x000fe20000000a00 */
[----:B------:R-:W-:-:S02]  /*0060*/  CS2R R236, SRZ ;  /* 0x0000000000ec7805 */ /* 0x000fc4000001ff00 */
[----:B------:R-:W-:Y:S02]  /*0070*/  CS2R R238, SRZ ;  /* 0x0000000000ee7805 */ /* 0x000fe4000001ff00 */
[----:B------:R-:W-:Y:S01]  /*0080*/  CS2R R100, SRZ ;  /* 0x0000000000647805 */ /* 0x000fe2000001ff00 */
[----:B------:R-:W0:Y:S01]  /*0090*/  S2UR UR4, SR_CTAID.X ;  /* 0x00000000000479c3 */ /* 0x000e220000002500 */
[----:B------:R-:W-:Y:S02]  /*00a0*/  CS2R R102, SRZ ;  /* 0x0000000000667805 */ /* 0x000fe4000001ff00 */
[----:B------:R-:W-:Y:S02]  /*00b0*/  CS2R R104, SRZ ;  /* 0x0000000000687805 */ /* 0x000fe4000001ff00 */
[----:B------:R-:W-:Y:S02]  /*00c0*/  CS2R R106, SRZ ;  /* 0x00000000006a7805 */ /* 0x000fe4000001ff00 */
[----:B------:R-:W-:-:S02]  /*00d0*/  CS2R R92, SRZ ;  /* 0x00000000005c7805 */ /* 0x000fc4000001ff00 */
[----:B------:R-:W-:Y:S02]  /*00e0*/  CS2R R94, SRZ ;  /* 0x00000000005e7805 */ /* 0x000fe4000001ff00 */
[----:B------:R-:W-:Y:S02]  /*00f0*/  CS2R R96, SRZ ;  /* 0x0000000000607805 */ /* 0x000fe4000001ff00 */
[----:B------:R-:W-:Y:S01]  /*0100*/  CS2R R98, SRZ ;  /* 0x0000000000627805 */ /* 0x000fe2000001ff00 */
[----:B------:R-:W3:Y:S01]  /*0110*/  S2UR UR7, SR_CgaCtaId ;  /* 0x00000000000779c3 */ /* 0x000ee20000008800 */
[----:B------:R-:W-:Y:S02]  /*0120*/  CS2R R84, SRZ ;  /* 0x0000000000547805 */ /* 0x000fe4000001ff00 */
[----:B------:R-:W-:Y:S02]  /*0130*/  CS2R R86, SRZ ;  /* 0x0000000000567805 */ /* 0x000fe4000001ff00 */
[----:B------:R-:W-:-:S02]  /*0140*/  CS2R R88, SRZ ;  /* 0x0000000000587805 */ /* 0x000fc4000001ff00 */
[----:B------:R-:W-:Y:S02]  /*0150*/  CS2R R90, SRZ ;  /* 0x00000000005a7805 */ /* 0x000fe4000001ff00 */
[----:B------:R-:W-:Y:S02]  /*0160*/  CS2R R76, SRZ ;  /* 0x00000000004c7805 */ /* 0x000fe4000001ff00 */
[----:B------:R-:W-:Y:S02]  /*0170*/  CS2R R78, SRZ ;  /* 0x00000000004e7805 */ /* 0x000fe4000001ff00 */
[----:B------:R-:W-:Y:S01]  /*0180*/  CS2R R80, SRZ ;  /* 0x0000000000507805 */ /* 0x000fe2000001ff00 */
[----:B-1----:R-:W-:Y:S01]  /*0190*/  VIADD R0, R245, 0x1ff ;  /* 0x000001fff5007836 */ /* 0x002fe20000000000 */
[----:B------:R-:W1:Y:S01]  /*01a0*/  LDC R246, c[0x0][0x230] ;  /* 0x00008c00fff67b82 */ /* 0x000e620000000800 */
[----:B------:R-:W-:Y:S02]  /*01b0*/  CS2R R82, SRZ ;  /* 0x0000000000527805 */ /* 0x000fe4000001ff00 */
[----:B------:R-:W-:-:S02]  /*01c0*/  CS2R R60, SRZ ;  /* 0x00000000003c7805 */ /* 0x000fc4000001ff00 */
[----:B------:R-:W-:Y:S02]  /*01d0*/  CS2R R62, SRZ ;  /* 0x00000000003e7805 */ /* 0x000fe4000001ff00 */
[----:B------:R-:W-:Y:S02]  /*01e0*/  SHF.R.S32.HI R3, RZ, 0x1f, R0 ;  /* 0x0000001fff037819 */ /* 0x000fe40000011400 */
[----:B------:R-:W-:Y:S02]  /*01f0*/  CS2R R68, SRZ ;  /* 0x0000000000447805 */ /* 0x000fe4000001ff00 */
[----:B------:R-:W-:Y:S02]  /*0200*/  CS2R R70, SRZ ;  /* 0x0000000000467805 */ /* 0x000fe4000001ff00 */
[----:B0-----:R-:W-:Y:S01]  /*0210*/  I2FP.F32.U32 R5, UR4 ;  /* 0x0000000400057c45 */ /* 0x001fe20008201000 */
[----:B------:R-:W-:Y:S01]  /*0220*/  ULDC UR4, c[0x0][0x150] ;  /* 0x0000540000047ab9 */ /* 0x000fe20000000800 */
[----:B------:R-:W-:-:S02]  /*0230*/  LEA.HI R3, R3, R0, RZ, 0x9 ;  /* 0x0000000003037211 */ /* 0x000fc400078f48ff */
[----:B------:R-:W-:Y:S02]  /*0240*/  CS2R R64, SRZ ;  /* 0x0000000000407805 */ /* 0x000fe4000001ff00 */
[----:B------:R-:W-:Y:S01]  /*0250*/  CS2R R66, SRZ ;  /* 0x0000000000427805 */ /* 0x000fe2000001ff00 */
[----:B------:R-:W-:Y:S01]  /*0260*/  FMUL R5, R5, UR4 ;  /* 0x0000000405057c20 */ /* 0x000fe20008400000 */
[----:B------:R-:W-:Y:S02]  /*0270*/  SHF.R.S32.HI R3, RZ, 0x9, R3 ;  /* 0x00000009ff037819 */ /* 0x000fe40000011403 */
[----:B------:R-:W-:Y:S01]  /*0280*/  CS2R R52, SRZ ;  /* 0x0000000000347805 */ /* 0x000fe2000001ff00 */
[----:B---3--:R-:W-:Y:S01]  /*0290*/  USHF.L.U32 UR5, UR7, 0x7, URZ ;  /* 0x0000000707057899 */ /* 0x008fe2000800063f */
[----:B------:R-:W-:Y:S01]  /*02a0*/  CS2R R54, SRZ ;  /* 0x0000000000367805 */ /* 0x000fe2000001ff00 */
[----:B------:R-:W-:Y:S01]  /*02b0*/  ULEA UR6, UR7, UR6, 0x18 ;  /* 0x0000000607067291 */ /* 0x000fe2000f8ec03f */
[----:B------:R-:W-:Y:S01]  /*02c0*/  IMAD.SHL.U32 R4, R3, 0x8, RZ ;  /* 0x0000000803047824 */ /* 0x000fe200078e00ff */
[----:B------:R-:W0:Y:S01]  /*02d0*/  F2I.U32.TRUNC.NTZ R5, R5 ;  /* 0x0000000500057305 */ /* 0x000e22000020f000 */
[----:B------:R-:W-:Y:S01]  /*02e0*/  ULOP3.LUT UR5, UR5, 0x80, URZ, 0xc0, !UPT ;  /* 0x0000008005057892 */ /* 0x000fe2000f8ec03f */
[----:B------:R-:W-:-:S02]  /*02f0*/  CS2R R72, SRZ ;  /* 0x0000000000487805 */ /* 0x000fc4000001ff00 */
[----:B------:R-:W-:Y:S02]  /*0300*/  CS2R R74, SRZ ;  /* 0x00000000004a7805 */ /* 0x000fe4000001ff00 */
[----:B------:R-:W-:Y:S01]  /*0310*/  IABS R7, R4 ;  /* 0x0000000400077213 */ /* 0x000fe20000000000 */
[----:B-1----:R-:W-:Y:S01]  /*0320*/  VIADD R246, R246, 0x3f ;  /* 0x0000003ff6f67836 */ /* 0x002fe20000000000 */
[----:B------:R-:W-:Y:S02]  /*0330*/  CS2R R120, SRZ ;  /* 0x0000000000787805 */ /* 0x000fe4000001ff00 */
[----:B------:R-:W-:Y:S01]  /*0340*/  CS2R R122, SRZ ;  /* 0x00000000007a7805 */ /* 0x000fe2000001ff00 */
[----:B------:R-:W1:Y:S01]  /*0350*/  I2F.RP R0, R7 ;  /* 0x0000000700007306 */ /* 0x000e620000209400 */
[----:B------:R-:W-:Y:S02]  /*0360*/  CS2R R112, SRZ ;  /* 0x0000000000707805 */ /* 0x000fe4000001ff00 */
[----:B------:R-:W-:-:S02]  /*0370*/  CS2R R114, SRZ ;  /* 0x0000000000727805 */ /* 0x000fc4000001ff00 */
[----:B------:R-:W-:Y:S02]  /*0380*/  CS2R R56, SRZ ;  /* 0x0000000000387805 */ /* 0x000fe4000001ff00 */
[----:B------:R-:W-:Y:S02]  /*0390*/  CS2R R58, SRZ ;  /* 0x00000000003a7805 */ /* 0x000fe4000001ff00 */
[----:B------:R-:W-:Y:S02]  /*03a0*/  CS2R R48, SRZ ;  /* 0x0000000000307805 */ /* 0x000fe4000001ff00 */
[----:B------:R-:W-:Y:S02]  /*03b0*/  CS2R R50, SRZ ;  /* 0x0000000000327805 */ /* 0x000fe4000001ff00 */
[----:B0-----:R-:W-:Y:S02]  /*03c0*/  IABS R11, R5 ;  /* 0x00000005000b7213 */ /* 0x001fe40000000000 */
[----:B------:R-:W-:-:S02]  /*03d0*/  CS2R R44, SRZ ;  /* 0x00000000002c7805 */ /* 0x000fc4000001ff00 */
[----:B------:R-:W-:Y:S02]  /*03e0*/  CS2R R46, SRZ ;  /* 0x00000000002e7805 */ /* 0x000fe4000001ff00 */
[----:B------:R-:W-:Y:S02]  /*03f0*/  CS2R R40, SRZ ;  /* 0x0000000000287805 */ /* 0x000fe4000001ff00 */
[----:B------:R-:W-:Y:S02]  /*0400*/  CS2R R42, SRZ ;  /* 0x00000000002a7805 */ /* 0x000fe4000001ff00 */
[----:B------:R-:W-:Y:S02]  /*0410*/  CS2R R36, SRZ ;  /* 0x0000000000247805 */ /* 0x000fe4000001ff00 */
[----:B------:R-:W-:Y:S02]  /*0420*/  CS2R R38, SRZ ;  /* 0x0000000000267805 */ /* 0x000fe4000001ff00 */
[----:B------:R-:W-:Y:S01]  /*0430*/  CS2R R32, SRZ ;  /* 0x0000000000207805 */ /* 0x000fe2000001ff00 */
[----:B-1----:R-:W0:Y:S01]  /*0440*/  MUFU.RCP R0, R0 ;  /* 0x0000000000007308 */ /* 0x002e220000001000 */
[----:B------:R-:W-:-:S02]  /*0450*/  CS2R R34, SRZ ;  /* 0x0000000000227805 */ /* 0x000fc4000001ff00 */
[----:B------:R-:W-:Y:S02]  /*0460*/  CS2R R28, SRZ ;  /* 0x00000000001c7805 */ /* 0x000fe4000001ff00 */
[----:B------:R-:W-:Y:S02]  /*0470*/  CS2R R30, SRZ ;  /* 0x00000000001e7805 */ /* 0x000fe4000001ff00 */
[----:B------:R-:W-:Y:S02]  /*0480*/  CS2R R24, SRZ ;  /* 0x0000000000187805 */ /* 0x000fe4000001ff00 */
[----:B------:R-:W-:Y:S02]  /*0490*/  CS2R R26, SRZ ;  /* 0x00000000001a7805 */ /* 0x000fe4000001ff00 */
[----:B------:R-:W-:Y:S02]  /*04a0*/  CS2R R20, SRZ ;  /* 0x0000000000147805 */ /* 0x000fe4000001ff00 */
        /* <DEDUP_REMOVED lines=9> */
[----:B------:R-:W-:Y:S01]  /*0540*/  CS2R R124, SRZ ;  /* 0x00000000007c7805 */ /* 0x000fe2000001ff00 */
[----:B0-----:R-:W-:Y:S01]  /*0550*/  VIADD R2, R0, 0xffffffe ;  /* 0x0ffffffe00027836 */ /* 0x001fe20000000000 */
[----:B------:R-:W-:Y:S02]  /*0560*/  IABS R0, R4 ;  /* 0x0000000400007213 */ /* 0x000fe40000000000 */
[----:B------:R-:W-:Y:S02]  /*0570*/  CS2R R126, SRZ ;  /* 0x00000000007e7805 */ /* 0x000fe4000001ff00 */
[----:B------:R-:W-:Y:S01]  /*0580*/  CS2R R128, SRZ ;  /* 0x0000000000807805 */ /* 0x000fe2000001ff00 */
[----:B------:R0:W1:Y:S01]  /*0590*/  F2I.FTZ.U32.TRUNC.NTZ R3, R2 ;  /* 0x0000000200037305 */ /* 0x000062000021f000 */
[----:B------:R-:W-:Y:S01]  /*05a0*/  CS2R R130, SRZ ;  /* 0x0000000000827805 */ /* 0x000fe2000001ff00 */
[----:B------:R-:W-:Y:S01]  /*05b0*/  IMAD.MOV R0, RZ, RZ, -R0 ;  /* 0x000000ffff007224 */ /* 0x000fe200078e0a00 */
[----:B------:R-:W-:-:S02]  /*05c0*/  CS2R R132, SRZ ;  /* 0x0000000000847805 */ /* 0x000fc4000001ff00 */
[----:B------:R-:W-:Y:S02]  /*05d0*/  CS2R R134, SRZ ;  /* 0x0000000000867805 */ /* 0x000fe4000001ff00 */
[----:B------:R-:W-:Y:S02]  /*05e0*/  CS2R R136, SRZ ;  /* 0x0000000000887805 */ /* 0x000fe4000001ff00 */
[----:B------:R-:W-:Y:S02]  /*05f0*/  CS2R R138, SRZ ;  /* 0x00000000008a7805 */ /* 0x000fe4000001ff00 */
[----:B------:R-:W-:Y:S02]  /*0600*/  CS2R R140, SRZ ;  /* 0x00000000008c7805 */ /* 0x000fe4000001ff00 */
[----:B------:R-:W-:Y:S01]  /*0610*/  CS2R R142, SRZ ;  /* 0x00000000008e7805 */ /* 0x000fe2000001ff00 */
[----:B0-----:R-:W-:Y:S01]  /*0620*/  IMAD.MOV.U32 R2, RZ, RZ, RZ ;  /* 0x000000ffff027224 */ /* 0x001fe200078e00ff */
[----:B------:R-:W-:-:S02]  /*0630*/  CS2R R144, SRZ ;  /* 0x0000000000907805 */ /* 0x000fc4000001ff00 */
[----:B------:R-:W-:Y:S02]  /*0640*/  CS2R R146, SRZ ;  /* 0x0000000000927805 */ /* 0x000fe4000001ff00 */
[----:B------:R-:W-:Y:S02]  /*0650*/  CS2R R148, SRZ ;  /* 0x0000000000947805 */ /* 0x000fe4000001ff00 */
[----:B------:R-:W-:Y:S02]  /*0660*/  CS2R R150, SRZ ;  /* 0x0000000000967805 */ /* 0x000fe4000001ff00 */
[----:B------:R-:W-:Y:S01]  /*0670*/  CS2R R152, SRZ ;  /* 0x0000000000987805 */ /* 0x000fe2000001ff00 */
[----:B-1----:R-:W-:Y:S01]  /*0680*/  IMAD.MOV R6, RZ, RZ, -R3 ;  /* 0x000000ffff067224 */ /* 0x002fe200078e0a03 */
[----:B------:R-:W-:Y:S02]  /*0690*/  CS2R R154, SRZ ;  /* 0x00000000009a7805 */ /* 0x000fe4000001ff00 */
[----:B------:R-:W-:-:S02]  /*06a0*/  CS2R R156, SRZ ;  /* 0x00000000009c7805 */ /* 0x000fc4000001ff00 */
[----:B------:R-:W-:Y:S01]  /*06b0*/  CS2R R158, SRZ ;  /* 0x00000000009e7805 */ /* 0x000fe2000001ff00 */
[----:B------:R-:W-:Y:S01]  /*06c0*/  IMAD R9, R6, R7, RZ ;  /* 0x0000000706097224 */ /* 0x000fe200078e02ff */
[----:B------:R-:W-:Y:S02]  /*06d0*/  CS2R R160, SRZ ;  /* 0x0000000000a07805 */ /* 0x000fe4000001ff00 */
[----:B------:R-:W-:Y:S02]  /*06e0*/  CS2R R162, SRZ ;  /* 0x0000000000a27805 */ /* 0x000fe4000001ff00 */
[----:B------:R-:W-:Y:S01]  /*06f0*/  CS2R R164, SRZ ;  /* 0x0000000000a47805 */ /* 0x000fe2000001ff00 */
[----:B------:R-:W-:Y:S01]  /*0700*/  IMAD.HI.U32 R2, R3, R9, R2 ;  /* 0x0000000903027227 */ /* 0x000fe200078e0002 */
[----:B------:R-:W-:Y:S02]  /*0710*/  CS2R R166, SRZ ;  /* 0x0000000000a67805 */ /* 0x000fe4000001ff00 */
[----:B------:R-:W-:-:S02]  /*0720*/  CS2R R168, SRZ ;  /* 0x0000000000a87805 */ /* 0x000fc4000001ff00 */
[----:B------:R-:W-:Y:S02]  /*0730*/  CS2R R170, SRZ ;  /* 0x0000000000aa7805 */ /* 0x000fe4000001ff00 */
[----:B------:R-:W-:Y:S02]  /*0740*/  CS2R R172, SRZ ;  /* 0x0000000000ac7805 */ /* 0x000fe4000001ff00 */
[----:B------:R-:W-:Y:S01]  /*0750*/  CS2R R174, SRZ ;  /* 0x0000000000ae7805 */ /* 0x000fe2000001ff00 */
[----:B------:R-:W-:Y:S01]  /*0760*/  IMAD.HI.U32 R2, R2, R11, RZ ;  /* 0x0000000b02027227 */ /* 0x000fe200078e00ff */
[----:B------:R-:W-:Y:S02]  /*0770*/  CS2R R176, SRZ ;  /* 0x0000000000b07805 */ /* 0x000fe4000001ff00 */
[----:B------:R-:W-:Y:S02]  /*0780*/  CS2R R178, SRZ ;  /* 0x0000000000b27805 */ /* 0x000fe4000001ff00 */
[----:B------:R-:W-:Y:S01]  /*0790*/  CS2R R180, SRZ ;  /* 0x0000000000b47805 */ /* 0x000fe2000001ff00 */
[----:B------:R-:W-:Y:S01]  /*07a0*/  IMAD R0, R2, R0, R11 ;  /* 0x0000000002007224 */ /* 0x000fe200078e020b */
[----:B------:R-:W-:-:S02]  /*07b0*/  CS2R R182, SRZ ;  /* 0x0000000000b67805 */ /* 0x000fc4000001ff00 */
[----:B------:R-:W-:Y:S02]  /*07c0*/  CS2R R184, SRZ ;  /* 0x0000000000b87805 */ /* 0x000fe4000001ff00 */
[----:B------:R-:W-:Y:S02]  /*07d0*/  CS2R R186, SRZ ;  /* 0x0000000000ba7805 */ /* 0x000fe4000001ff00 */
[----:B------:R-:W-:Y:S02]  /*07e0*/  CS2R R188, SRZ ;  /* 0x0000000000bc7805 */ /* 0x000fe4000001ff00 */
[----:B------:R-:W-:Y:S02]  /*07f0*/  ISETP.GT.U32.AND P1, PT, R7, R0, PT ;  /* 0x000000000700720c */ /* 0x000fe40003f24070 */
        /* <DEDUP_REMOVED lines=11> */
[----:B------:R-:W-:Y:S01]  /*08b0*/  CS2R R212, SRZ ;  /* 0x0000000000d47805 */ /* 0x000fe2000001ff00 */
[----:B------:R-:W-:Y:S01]  /*08c0*/  @!P1 IMAD.IADD R0, R0, 0x1, -R7 ;  /* 0x0000000100009824 */ /* 0x000fe200078e0a07 */
[----:B------:R-:W-:Y:S01]  /*08d0*/  CS2R R214, SRZ ;  /* 0x0000000000d67805 */ /* 0x000fe2000001ff00 */
[----:B------:R-:W-:Y:S01]  /*08e0*/  @!P1 VIADD R2, R2, 0x1 ;  /* 0x0000000102029836 */ /* 0x000fe20000000000 */
[----:B------:R-:W-:-:S02]  /*08f0*/  ISETP.NE.AND P1, PT, R4, RZ, PT ;  /* 0x000000ff0400720c */ /* 0x000fc40003f25270 */
[----:B------:R-:W-:Y:S02]  /*0900*/  CS2R R216, SRZ ;  /* 0x0000000000d87805 */ /* 0x000fe4000001ff00 */
[----:B------:R-:W-:Y:S02]  /*0910*/  ISETP.GE.U32.AND P0, PT, R0, R7, PT ;  /* 0x000000070000720c */ /* 0x000fe40003f06070 */
[----:B------:R-:W-:Y:S02]  /*0920*/  CS2R R218, SRZ ;  /* 0x0000000000da7805 */ /* 0x000fe4000001ff00 */
[----:B------:R-:W-:Y:S02]  /*0930*/  LOP3.LUT R0, R5, R4, RZ, 0x3c, !PT ;  /* 0x0000000405007212 */ /* 0x000fe400078e3cff */
[----:B------:R-:W-:Y:S02]  /*0940*/  CS2R R220, SRZ ;  /* 0x0000000000dc7805 */ /* 0x000fe4000001ff00 */
[----:B------:R-:W-:-:S02]  /*0950*/  CS2R R222, SRZ ;  /* 0x0000000000de7805 */ /* 0x000fc4000001ff00 */
[----:B------:R-:W-:Y:S02]  /*0960*/  CS2R R224, SRZ ;  /* 0x0000000000e07805 */ /* 0x000fe4000001ff00 */
[----:B------:R-:W-:Y:S01]  /*0970*/  ISETP.GE.AND P2, PT, R0, RZ, PT ;  /* 0x000000ff0000720c */ /* 0x000fe20003f46270 */
[----:B------:R-:W-:Y:S01]  /*0980*/  VIADD R0, R244, 0xff ;  /* 0x000000fff4007836 */ /* 0x000fe20000000000 */
[----:B------:R-:W-:Y:S02]  /*0990*/  CS2R R226, SRZ ;  /* 0x0000000000e27805 */ /* 0x000fe4000001ff00 */
[----:B------:R-:W-:Y:S02]  /*09a0*/  CS2R R228, SRZ ;  /* 0x0000000000e47805 */ /* 0x000fe4000001ff00 */
[----:B------:R-:W-:Y:S02]  /*09b0*/  CS2R R230, SRZ ;  /* 0x0000000000e67805 */ /* 0x000fe4000001ff00 */
[----:B------:R-:W-:-:S02]  /*09c0*/  CS2R R232, SRZ ;  /* 0x0000000000e87805 */ /* 0x000fc4000001ff00 */
[----:B------:R-:W-:Y:S01]  /*09d0*/  SHF.R.S32.HI R3, RZ, 0x1f, R0 ;  /* 0x0000001fff037819 */ /* 0x000fe20000011400 */
[----:B------:R-:W-:Y:S01]  /*09e0*/  @P0 VIADD R2, R2, 0x1 ;  /* 0x0000000102020836 */ /* 0x000fe20000000000 */
[----:B------:R-:W-:Y:S02]  /*09f0*/  CS2R R234, SRZ ;  /* 0x0000000000ea7805 */ /* 0x000fe4000001ff00 */
[----:B------:R-:W-:Y:S02]  /*0a00*/  CS2R R240, SRZ ;  /* 0x0000000000f07805 */ /* 0x000fe4000001ff00 */
[----:B------:R-:W-:Y:S02]  /*0a10*/  LEA.HI R3, R3, R0, RZ, 0x8 ;  /* 0x0000000003037211 */ /* 0x000fe400078f40ff */
[----:B------:R-:W-:Y:S02]  /*0a20*/  CS2R R242, SRZ ;  /* 0x0000000000f27805 */ /* 0x000fe4000001ff00 */
[----:B------:R-:W-:Y:S01]  /*0a30*/  CS2R R248, SRZ ;  /* 0x0000000000f87805 */ /* 0x000fe2000001ff00 */
[----:B------:R-:W-:Y:S01]  /*0a40*/  @!P2 IMAD.MOV R2, RZ, RZ, -R2 ;  /* 0x000000ffff02a224 */ /* 0x000fe200078e0a02 */
[----:B------:R-:W-:-:S02]  /*0a50*/  @!P1 LOP3.LUT R2, RZ, R4, RZ, 0x33, !PT ;  /* 0x00000004ff029212 */ /* 0x000fc400078e33ff */
[----:B------:R-:W-:-:S03]  /*0a60*/  CS2R R250, SRZ ;  /* 0x0000000000fa7805 */ /* 0x000fc6000001ff00 */
[----:B------:R-:W-:Y:S02]  /*0a70*/  IMAD.SHL.U32 R6, R2, 0x8, RZ ;  /* 0x0000000802067824 */ /* 0x000fe400078e00ff */
[----:B------:R-:W-:-:S03]  /*0a80*/  IMAD.MOV R2, RZ, RZ, -R2 ;  /* 0x000000ffff027224 */ /* 0x000fc600078e0a02 */
[----:B------:R-:W-:Y:S01]  /*0a90*/  LEA.HI.SX32 R3, R3, -R6, 0x18 ;  /* 0x8000000603037211 */ /* 0x000fe200078fc2ff */
[----:B------:R-:W-:-:S03]  /*0aa0*/  IMAD R4, R4, R2, R5 ;  /* 0x0000000204047224 */ /* 0x000fc600078e0205 */
[----:B------:R-:W-:Y:S02]  /*0ab0*/  VIMNMX R11, R3, 0x8, PT ;  /* 0x00000008030b7848 */ /* 0x000fe40003fe0100 */
[----:B------:R-:W-:Y:S02]  /*0ac0*/  IABS R9, R4 ;  /* 0x0000000400097213 */ /* 0x000fe40000000000 */
[----:B------:R-:W-:-:S04]  /*0ad0*/  IABS R7, R11 ;  /* 0x0000000b00077213 */ /* 0x000fc80000000000 */
[----:B------:R-:W0:Y:S08]  /*0ae0*/  I2F.RP R0, R7 ;  /* 0x0000000700007306 */ /* 0x000e300000209400 */
[----:B0-----:R-:W0:Y:S02]  /*0af0*/  MUFU.RCP R0, R0 ;  /* 0x0000000000007308 */ /* 0x001e240000001000 */
[----:B0-----:R-:W-:-:S06]  /*0b00*/  VIADD R3, R0, 0xffffffe ;  /* 0x0ffffffe00037836 */ /* 0x001fcc0000000000 */
[----:B------:R-:W0:Y:S02]  /*0b10*/  F2I.FTZ.U32.TRUNC.NTZ R3, R3 ;  /* 0x0000000300037305 */ /* 0x000e24000021f000 */
[----:B0-----:R-:W-:-:S04]  /*0b20*/  IMAD.MOV R8, RZ, RZ, -R3 ;  /* 0x000000ffff087224 */ /* 0x001fc800078e0a03 */
[----:B------:R-:W-:Y:S01]  /*0b30*/  IMAD.MOV.U32 R2, RZ, RZ, R8 ;  /* 0x000000ffff027224 */ /* 0x000fe200078e0008 */
[----:B------:R-:W-:-:S03]  /*0b40*/  IABS R8, R11 ;  /* 0x0000000b00087213 */ /* 0x000fc60000000000 */
[----:B------:R-:W-:Y:S02]  /*0b50*/  IMAD R5, R2, R7, RZ ;  /* 0x0000000702057224 */ /* 0x000fe400078e02ff */
[----:B------:R-:W-:Y:S02]  /*0b60*/  IMAD.MOV.U32 R2, RZ, RZ, RZ ;  /* 0x000000ffff027224 */ /* 0x000fe400078e00ff */
[----:B------:R-:W-:Y:S02]  /*0b70*/  IMAD.MOV R0, RZ, RZ, -R8 ;  /* 0x000000ffff007224 */ /* 0x000fe400078e0a08 */
[----:B------:R-:W-:-:S06]  /*0b80*/  IMAD.HI.U32 R2, R3, R5, R2 ;  /* 0x0000000503027227 */ /* 0x000fcc00078e0002 */
[----:B------:R-:W-:-:S04]  /*0b90*/  IMAD.HI.U32 R2, R2, R9, RZ ;  /* 0x0000000902027227 */ /* 0x000fc800078e00ff */
[----:B------:R-:W-:Y:S01]  /*0ba0*/  IMAD R0, R2, R0, R9 ;  /* 0x0000000002007224 */ /* 0x000fe200078e0209 */
[----:B------:R-:W-:-:S04]  /*0bb0*/  CS2R R8, SRZ ;  /* 0x0000000000087805 */ /* 0x000fc8000001ff00 */
[----:B------:R-:W-:-:S13]  /*0bc0*/  ISETP.GT.U32.AND P1, PT, R7, R0, PT ;  /* 0x000000000700720c */ /* 0x000fda0003f24070 */
[----:B------:R-:W-:Y:S02]  /*0bd0*/  @!P1 IMAD.IADD R0, R0, 0x1, -R7 ;  /* 0x0000000100009824 */ /* 0x000fe400078e0a07 */
[----:B------:R-:W-:Y:S01]  /*0be0*/  @!P1 VIADD R2, R2, 0x1 ;  /* 0x0000000102029836 */ /* 0x000fe20000000000 */
[----:B------:R-:W-:Y:S02]  /*0bf0*/  ISETP.NE.AND P1, PT, R11, RZ, PT ;  /* 0x000000ff0b00720c */ /* 0x000fe40003f25270 */
[----:B------:R-:W-:Y:S02]  /*0c00*/  ISETP.GE.U32.AND P0, PT, R0, R7, PT ;  /* 0x000000070000720c */ /* 0x000fe40003f06070 */
[----:B------:R-:W-:-:S04]  /*0c10*/  LOP3.LUT R0, R4, R11, RZ, 0x3c, !PT ;  /* 0x0000000b04007212 */ /* 0x000fc800078e3cff */
[----:B------:R-:W-:-:S07]  /*0c20*/  ISETP.GE.AND P2, PT, R0, RZ, PT ;  /* 0x000000ff0000720c */ /* 0x000fce0003f46270 */
[----:B------:R-:W-:Y:S01]  /*0c30*/  @P0 VIADD R2, R2, 0x1 ;  /* 0x0000000102020836 */ /* 0x000fe20000000000 */
[----:B------:R-:W-:-:S05]  /*0c40*/  ISETP.GE.AND P0, PT, R246, 0x40, PT ;  /* 0x00000040f600780c */ /* 0x000fca0003f06270 */
[----:B------:R-:W-:Y:S01]  /*0c50*/  @!P2 IMAD.MOV R2, RZ, RZ, -R2 ;  /* 0x000000ffff02a224 */ /* 0x000fe200078e0a02 */
[----:B------:R-:W-:-:S05]  /*0c60*/  @!P1 LOP3.LUT R2, RZ, R11, RZ, 0x33, !PT ;  /* 0x0000000bff029212 */ /* 0x000fca00078e33ff */
[----:B------:R-:W-:Y:S02]  /*0c70*/  IMAD.MOV R0, RZ, RZ, -R2 ;  /* 0x000000ffff007224 */ /* 0x000fe400078e0a02 */
[----:B------:R-:W-:Y:S02]  /*0c80*/  IMAD.SHL.U32 R3, R2, 0x200, RZ ;  /* 0x0000020002037824 */ /* 0x000fe400078e00ff */
[----:B------:R-:W-:Y:S01]  /*0c90*/  IMAD R0, R11, R0, R4 ;  /* 0x000000000b007224 */ /* 0x000fe200078e0204 */
[----:B------:R-:W-:Y:S02]  /*0ca0*/  CS2R R10, SRZ ;  /* 0x00000000000a7805 */ /* 0x000fe4000001ff00 */
[----:B------:R-:W-:Y:S01]  /*0cb0*/  CS2R R4, SRZ ;  /* 0x0000000000047805 */ /* 0x000fe2000001ff00 */
[----:B------:R-:W-:Y:S01]  /*0cc0*/  IMAD.IADD R0, R6, 0x1, R0 ;  /* 0x0000000106007824 */ /* 0x000fe200078e0200 */
[----:B------:R-:W-:-:S04]  /*0cd0*/  CS2R R6, SRZ ;  /* 0x0000000000067805 */ /* 0x000fc8000001ff00 */
[----:B------:R-:W-:Y:S02]  /*0ce0*/  R2UR UR4, R0 ;  /* 0x00000000000472ca */ /* 0x000fe400000e0000 */
[----:B--2---:R-:W-:-:S11]  /*0cf0*/  LOP3.LUT R0, R252, 0x7f, RZ, 0xc0, !PT ;  /* 0x0000007ffc007812 */ /* 0x004fd600078ec0ff */
[----:B------:R-:W-:-:S06]  /*0d00*/  ULEA UR4, UR4, UR5, 0x8 ;  /* 0x0000000504047291 */ /* 0x000fcc000f8e403f */
[----:B------:R-:W-:-:S05]  /*0d10*/  VIADD R247, R0, UR4 ;  /* 0x0000000400f77c36 */ /* 0x000fca0008000000 */
[----:B------:R0:W-:Y:S04]  /*0d20*/  STL [R1+0x10dc], R247 ;  /* 0x0010dcf701007387 */ /* 0x0001e80000100800 */
[----:B------:R0:W-:Y:S04]  /*0d30*/  STL [R1+0x3e0], RZ ;  /* 0x0003e0ff01007387 */ /* 0x0001e80000100800 */
        /* <DEDUP_REMOVED lines=10> */
[----:B------:R0:W-:Y:S01]  /*0de0*/  STL [R1+0x60c], RZ ;  /* 0x00060cff01007387 */ /* 0x0001e20000100800 */
[----:B------:R-:W-:Y:S05]  /*0df0*/  @!P0 BRA `(.L_x_0) ;  /* 0x000002cc00548947 */ /* 0x000fea0003800000 */
[----:B------:R-:W-:Y:S01]  /*0e00*/  IABS R11, R244 ;  /* 0x000000f4000b7213 */ /* 0x000fe20000000000 */
[----:B------:R-:W-:Y:S01]  /*0e10*/  STL [R1+0x1124], R245 ;  /* 0x001124f501007387 */ /* 0x000fe20000100800 */
[----:B------:R-:W-:Y:S01]  /*0e20*/  IABS R5, R245 ;  /* 0x000000f500057213 */ /* 0x000fe20000000000 */
[----:B------:R-:W-:Y:S01]  /*0e30*/  ULDC UR8, c[0x0][0x23c] ;  /* 0x00008f0000087ab9 */ /* 0x000fe20000000800 */
[----:B------:R-:W1:Y:S01]  /*0e40*/  I2F.RP R0, R11 ;  /* 0x0000000b00007306 */ /* 0x000e620000209400 */
[----:B------:R-:W-:Y:S01]  /*0e50*/  IABS R8, R247 ;  /* 0x000000f700087213 */ /* 0x000fe20000000000 */
[----:B------:R2:W-:Y:S01]  /*0e60*/  STL [R1+0x10e0], R3 ;  /* 0x0010e00301007387 */ /* 0x0005e20000100800 */
[----:B------:R-:W-:Y:S01]  /*0e70*/  SHF.R.U32.HI R10, RZ, 0x6, R252 ;  /* 0x00000006ff0a7819 */ /* 0x000fe200000116fc */
[----:B------:R-:W-:Y:S01]  /*0e80*/  ULDC.64 UR4, c[0x0][0x218] ;  /* 0x0000860000047ab9 */ /* 0x000fe20000000a00 */
[----:B------:R-:W-:Y:S01]  /*0e90*/  ISETP.GE.AND P3, PT, R247, RZ, PT ;  /* 0x000000fff700720c */ /* 0x000fe20003f66270 */
[----:B------:R-:W-:-:S02]  /*0ea0*/  ULDC.64 UR10, c[0x0][0x210] ;  /* 0x00008400000a7ab9 */ /* 0x000fc40000000a00 */
[----:B------:R-:W3:Y:S08]  /*0eb0*/  I2F.RP R4, R5 ;  /* 0x0000000500047306 */ /* 0x000ef00000209400 */
[----:B-1----:R-:W1:Y:S08]  /*0ec0*/  MUFU.RCP R0, R0 ;  /* 0x0000000000007308 */ /* 0x002e700000001000 */
[----:B---3--:R-:W3:Y:S01]  /*0ed0*/  MUFU.RCP R4, R4 ;  /* 0x0000000400047308 */ /* 0x008ee20000001000 */
[----:B-1----:R-:W-:-:S07]  /*0ee0*/  VIADD R2, R0, 0xffffffe ;  /* 0x0ffffffe00027836 */ /* 0x002fce0000000000 */
[----:B------:R-:W1:Y:S01]  /*0ef0*/  F2I.FTZ.U32.TRUNC.NTZ R7, R2 ;  /* 0x0000000200077305 */ /* 0x000e62000021f000 */
[----:B---3--:R-:W-:Y:S01]  /*0f00*/  VIADD R0, R4, 0xffffffe ;  /* 0x0ffffffe04007836 */ /* 0x008fe20000000000 */
[----:B------:R-:W-:-:S05]  /*0f10*/  LEA.HI R4, R252, R3, RZ, 0x1a ;  /* 0x00000003fc047211 */ /* 0x000fca00078fd0ff */
[----:B------:R-:W-:Y:S02]  /*0f20*/  VIADD R240, R4, 0x1e ;  /* 0x0000001e04f07836 */ /* 0x000fe40000000000 */
[----:B-1----:R-:W-:-:S04]  /*0f30*/  IMAD.MOV R6, RZ, RZ, -R7 ;  /* 0x000000ffff067224 */ /* 0x002fc800078e0a07 */
[----:B------:R-:W-:Y:S02]  /*0f40*/  IMAD R9, R6, R11, RZ ;  /* 0x0000000b06097224 */ /* 0x000fe400078e02ff */
[----:B------:R-:W-:-:S04]  /*0f50*/  IMAD.MOV.U32 R6, RZ, RZ, RZ ;  /* 0x000000ffff067224 */ /* 0x000fc800078e00ff */
[----:B------:R-:W-:Y:S02]  /*0f60*/  IMAD.HI.U32 R6, R7, R9, R6 ;  /* 0x0000000907067227 */ /* 0x000fe400078e0006 */
[----:B------:R1:W3:Y:S02]  /*0f70*/  F2I.FTZ.U32.TRUNC.NTZ R7, R0 ;  /* 0x0000000000077305 */ /* 0x0002e4000021f000 */
[----:B------:R-:W-:Y:S02]  /*0f80*/  VIADD R9, R4, 0x1fe ;  /* 0x000001fe04097836 */ /* 0x000fe40000000000 */
[----:B------:R-:W-:-:S03]  /*0f90*/  IMAD.HI.U32 R6, R6, R8, RZ ;  /* 0x0000000806067227 */ /* 0x000fc600078e00ff */
[----:B------:R-:W-:Y:S01]  /*0fa0*/  IABS R12, R9 ;  /* 0x00000009000c7213 */ /* 0x000fe20000000000 */
[----:B------:R-:W-:Y:S01]  /*0fb0*/  IMAD.MOV R6, RZ, RZ, -R6 ;  /* 0x000000ffff067224 */ /* 0x000fe200078e0a06 */
[----:B-1----:R-:W-:Y:S02]  /*0fc0*/  SGXT.U32 R0, R10, 0x1 ;  /* 0x000000010a00781a */ /* 0x002fe40000000000 */
[----:B------:R-:W-:Y:S01]  /*0fd0*/  ISETP.GE.AND P4, PT, R9, RZ, PT ;  /* 0x000000ff0900720c */ /* 0x000fe20003f86270 */
[----:B------:R-:W-:Y:S01]  /*0fe0*/  IMAD R8, R11, R6, R8 ;  /* 0x000000060b087224 */ /* 0x000fe200078e0208 */
[----:B------:R-:W-:Y:S01]  /*0ff0*/  LOP3.LUT R0, R3, R0, RZ, 0xfc, !PT ;  /* 0x0000000003007212 */ /* 0x000fe200078efcff */
[----:B------:R-:W-:Y:S02]  /*1000*/  IMAD.MOV.U32 R6, RZ, RZ, RZ ;  /* 0x000000ffff067224 */ /* 0x000fe400078e00ff */
[----:B---3--:R-:W-:Y:S01]  /*1010*/  IMAD.MOV R2, RZ, RZ, -R7 ;  /* 0x000000ffff027224 */ /* 0x008fe200078e0a07 */
[----:B------:R-:W-:Y:S01]  /*1020*/  ISETP.GT.U32.AND P0, PT, R11, R8, PT ;  /* 0x000000080b00720c */ /* 0x000fe20003f04070 */
[----:B------:R-:W-:Y:S01]  /*1030*/  IMAD.MOV.U32 R10, RZ, RZ, R12 ;  /* 0x000000ffff0a7224 */ /* 0x000fe200078e000c */
[----:B------:R-:W-:Y:S01]  /*1040*/  LOP3.LUT R14, R0, 0x1fa, RZ, 0xfc, !PT ;  /* 0x000001fa000e7812 */ /* 0x000fe200078efcff */
[----:B------:R-:W-:Y:S01]  /*1050*/  IMAD R13, R2, R5, RZ ;  /* 0x00000005020d7224 */ /* 0x000fe200078e02ff */
[----:B------:R-:W-:-:S02]  /*1060*/  LOP3.LUT R15, R0, 0x1f8, RZ, 0xfc, !PT ;  /* 0x000001f8000f7812 */ /* 0x000fc400078efcff */
[----:B------:R-:W-:Y:S01]  /*1070*/  ISETP.GE.AND P2, PT, R14, RZ, PT ;  /* 0x000000ff0e00720c */ /* 0x000fe20003f46270 */
[----:B------:R-:W-:Y:S01]  /*1080*/  IMAD.HI.U32 R2, R7, R13, R6 ;  /* 0x0000000d07027227 */ /* 0x000fe200078e0006 */
[----:B------:R-:W-:Y:S02]  /*1090*/  SHF.R.S32.HI R7, RZ, 0x1f, R246 ;  /* 0x0000001fff077819 */ /* 0x000fe400000114f6 */
[----:B------:R-:W-:Y:S02]  /*10a0*/  IABS R13, R15 ;  /* 0x0000000f000d7213 */ /* 0x000fe40000000000 */
[----:B--2---:R-:W-:Y:S01]  /*10b0*/  LEA.HI R3, R7, R246, RZ, 0x6 ;  /* 0x000000f607037211 */ /* 0x004fe200078f30ff */
[----:B------:R-:W-:Y:S01]  /*10c0*/  @!P0 IMAD.IADD R8, R8, 0x1, -R11 ;  /* 0x0000000108088824 */ /* 0x000fe200078e0a0b */
[----:B------:R-:W-:Y:S01]  /*10d0*/  LOP3.LUT R7, R0, 0x1fc, RZ, 0xfc, !PT ;  /* 0x000001fc00077812 */ /* 0x000fe200078efcff */
[----:B------:R-:W-:Y:S01]  /*10e0*/  IMAD.HI.U32 R6, R2, R10, RZ ;  /* 0x0000000a02067227 */ /* 0x000fe200078e00ff */
[----:B------:R-:W-:Y:S01]  /*10f0*/  LOP3.LUT R16, R0, 0x1f6, RZ, 0xfc, !PT ;  /* 0x000001f600107812 */ /* 0x000fe200078efcff */
[----:B------:R1:W-:Y:S01]  /*1100*/  STL [R1+0x600], R3 ;  /* 0x0006000301007387 */ /* 0x0003e20000100800 */
[----:B------:R-:W-:Y:S01]  /*1110*/  ISETP.GT.U32.AND P0, PT, R11, R8, PT ;  /* 0x000000080b00720c */ /* 0x000fe20003f04070 */
[----:B------:R-:W-:Y:S01]  /*1120*/  IMAD.MOV R6, RZ, RZ, -R6 ;  /* 0x000000ffff067224 */ /* 0x000fe200078e0a06 */
[----:B------:R-:W-:-:S02]  /*1130*/  IABS R9, R7 ;  /* 0x0000000700097213 */ /* 0x000fc40000000000 */
[----:B------:R-:W-:Y:S01]  /*1140*/  ISETP.GE.AND P6, PT, R7, RZ, PT ;  /* 0x000000ff0700720c */ /* 0x000fe20003fc6270 */
[C---:B------:R-:W-:Y:S01]  /*1150*/  IMAD R10, R5.reuse, R6, R10 ;  /* 0x00000006050a7224 */ /* 0x040fe200078e020a */
[----:B------:R-:W-:Y:S01]  /*1160*/  IABS R7, R14 ;  /* 0x0000000e00077213 */ /* 0x000fe20000000000 */
[----:B------:R-:W-:Y:S01]  /*1170*/  IMAD.HI.U32 R6, R2, R9, RZ ;  /* 0x0000000902067227 */ /* 0x000fe200078e00ff */
[C---:B------:R-:W-:Y:S02]  /*1180*/  LOP3.LUT R19, R0.reuse, 0x1f2, RZ, 0xfc, !PT ;  /* 0x000001f200137812 */ /* 0x040fe400078efcff */
[----:B------:R-:W-:Y:S01]  /*1190*/  ISETP.GT.U32.AND P5, PT, R5, R10, PT ;  /* 0x0000000a0500720c */ /* 0x000fe20003fa4070 */
[----:B------:R-:W-:Y:S01]  /*11a0*/  IMAD.MOV R12, RZ, RZ, -R6 ;  /* 0x000000ffff0c7224 */ /* 0x000fe200078e0a06 */
[----:B------:R-:W-:Y:S01]  /*11b0*/  LOP3.LUT R17, R0, 0x1f4, RZ, 0xfc, !PT ;  /* 0x000001f400117812 */ /* 0x000fe200078efcff */
[----:B------:R-:W-:Y:S01]  /*11c0*/  @!P0 IMAD.IADD R8, R8, 0x1, -R11 ;  /* 0x0000000108088824 */ /* 0x000fe200078e0a0b */
[----:B------:R-:W-:Y:S01]  /*11d0*/  ISETP.NE.AND P0, PT, R244, RZ, PT ;  /* 0x000000fff400720c */ /* 0x000fe20003f05270 */
[----:B------:R-:W-:Y:S01]  /*11e0*/  IMAD.MOV.U32 R11, RZ, RZ, R7 ;  /* 0x000000ffff0b7224 */ /* 0x000fe200078e0007 */
[----:B------:R-:W-:Y:S01]  /*11f0*/  ISETP.GE.AND P1, PT, R15, RZ, PT ;  /* 0x000000ff0f00720c */ /* 0x000fe20003f26270 */
[----:B------:R-:W-:Y:S01]  /*1200*/  IMAD.MOV.U32 R6, RZ, RZ, R8 ;  /* 0x000000ffff067224 */ /* 0x000fe200078e0008 */
[----:B------:R-:W-:Y:S01]  /*1210*/  IABS R15, R19 ;  /* 0x00000013000f7213 */ /* 0x000fe20000000000 */
[----:B------:R-:W-:Y:S01]  /*1220*/  IMAD.HI.U32 R7, R2, R11, RZ ;  /* 0x0000000b02077227 */ /* 0x000fe200078e00ff */
[----:B------:R-:W-:-:S02]  /*1230*/  LOP3.LUT R21, R0, 0x1ec, RZ, 0xfc, !PT ;  /* 0x000001ec00157812 */ /* 0x000fc400078efcff */
[C---:B------:R-:W-:Y:S01]  /*1240*/  LOP3.LUT R25, R0.reuse, 0x1d6, RZ, 0xfc, !PT ;  /* 0x000001d600197812 */ /* 0x040fe200078efcff */
[----:B------:R-:W-:Y:S01]  /*1250*/  IMAD.MOV R14, RZ, RZ, -R7 ;  /* 0x000000ffff0e7224 */ /* 0x000fe200078e0a07 */
[C---:B------:R-:W-:Y:S01]  /*1260*/  LOP3.LUT R26, R0.reuse, 0x1d4, RZ, 0xfc, !PT ;  /* 0x000001d4001a7812 */ /* 0x040fe200078efcff */
[C---:B------:R-:W-:Y:S01]  /*1270*/  IMAD R8, R5.reuse, R12, R9 ;  /* 0x0000000c05087224 */ /* 0x040fe200078e0209 */
[----:B------:R-:W-:Y:S01]  /*1280*/  LOP3.LUT R27, R0, 0x1d0, RZ, 0xfc, !PT ;  /* 0x000001d0001b7812 */ /* 0x000fe200078efcff */
[C---:B------:R-:W-:Y:S01]  /*1290*/  IMAD R12, R5.reuse, R14, R11 ;  /* 0x0000000e050c7224 */ /* 0x040fe200078e020b */
[----:B------:R-:W-:Y:S01]  /*12a0*/  IABS R11, R16 ;  /* 0x00000010000b7213 */ /* 0x000fe20000000000 */
[----:B------:R-:W-:Y:S01]  /*12b0*/  @!P5 IMAD.IADD R10, R10, 0x1, -R5 ;  /* 0x000000010a0ad824 */ /* 0x000fe200078e0a05 */
[----:B------:R-:W-:Y:S01]  /*12c0*/  IABS R23, R27 ;  /* 0x0000001b00177213 */ /* 0x000fe20000000000 */
[----:B------:R-:W-:Y:S01]  /*12d0*/  @!P3 IMAD.MOV R6, RZ, RZ, -R6 ;  /* 0x000000ffff06b224 */ /* 0x000fe200078e0a06 */
[C---:B------:R-:W-:Y:S01]  /*12e0*/  ISETP.GT.U32.AND P3, PT, R5.reuse, R8, PT ;  /* 0x000000080500720c */ /* 0x040fe20003f64070 */
[----:B------:R-:W-:Y:S01]  /*12f0*/  IMAD.HI.U32 R7, R2, R13, RZ ;  /* 0x0000000d02077227 */ /* 0x000fe200078e00ff */
[----:B------:R-:W-:-:S02]  /*1300*/  ISETP.GT.U32.AND P5, PT, R5, R12, PT ;  /* 0x0000000c0500720c */ /* 0x000fc40003fa4070 */
[----:B------:R-:W-:Y:S01]  /*1310*/  @!P0 LOP3.LUT R6, RZ, R244, RZ, 0x33, !PT ;  /* 0x000000f4ff068212 */ /* 0x000fe200078e33ff */
[----:B------:R-:W-:Y:S01]  /*1320*/  IMAD.MOV R14, RZ, RZ, -R7 ;  /* 0x000000ffff0e7224 */ /* 0x000fe200078e0a07 */
[C---:B------:R-:W-:Y:S01]  /*1330*/  ISETP.GT.U32.AND P0, PT, R5.reuse, R10, PT ;  /* 0x0000000a0500720c */ /* 0x040fe20003f04070 */
[----:B------:R-:W-:Y:S01]  /*1340*/  IMAD.HI.U32 R7, R2, R11, RZ ;  /* 0x0000000b02077227 */ /* 0x000fe200078e00ff */
[C---:B------:R-:W-:Y:S01]  /*1350*/  LOP3.LUT R28, R0.reuse, 0x1cc, RZ, 0xfc, !PT ;  /* 0x000001cc001c7812 */ /* 0x040fe200078efcff */
[----:B------:R2:W-:Y:S01]  /*1360*/  STL [R1+0x1108], R6 ;  /* 0x0011080601007387 */ /* 0x0005e20000100800 */
[----:B------:R-:W-:Y:S01]  /*1370*/  LOP3.LUT R29, R0, 0x1ca, RZ, 0xfc, !PT ;  /* 0x000001ca001d7812 */ /* 0x000fe200078efcff */
[C---:B------:R-:W-:Y:S01]  /*1380*/  IMAD R14, R5.reuse, R14, R13 ;  /* 0x0000000e050e7224 */ /* 0x040fe200078e020d */
[----:B------:R-:W-:Y:S01]  /*1390*/  IABS R13, R17 ;  /* 0x00000011000d7213 */ /* 0x000fe20000000000 */
[--C-:B------:R-:W-:Y:S01]  /*13a0*/  @!P3 IMAD.IADD R8, R8, 0x1, -R5.reuse ;  /* 0x000000010808b824 */ /* 0x100fe200078e0a05 */
[----:B------:R-:W-:Y:S01]  /*13b0*/  LOP3.LUT R31, R0, 0x1c4, RZ, 0xfc, !PT ;  /* 0x000001c4001f7812 */ /* 0x000fe200078efcff */
[----:B------:R-:W-:Y:S01]  /*13c0*/  @!P5 IMAD.IADD R12, R12, 0x1, -R5 ;  /* 0x000000010c0cd824 */ /* 0x000fe200078e0a05 */
[C---:B------:R-:W-:Y:S01]  /*13d0*/  ISETP.GT.U32.AND P5, PT, R5.reuse, R14, PT ;  /* 0x0000000e0500720c */ /* 0x040fe20003fa4070 */
[----:B------:R-:W-:Y:S01]  /*13e0*/  IMAD.HI.U32 R9, R2, R13, RZ ;  /* 0x0000000d02097227 */ /* 0x000fe200078e00ff */
[----:B------:R-:W-:-:S02]  /*13f0*/  ISETP.GT.U32.AND P3, PT, R5, R8, PT ;  /* 0x000000080500720c */ /* 0x000fc40003f64070 */
[----:B------:R-:W-:Y:S01]  /*1400*/  LOP3.LUT R34, R0, 0x1c2, RZ, 0xfc, !PT ;  /* 0x000001c200227812 */ /* 0x000fe200078efcff */
[----:B------:R-:W-:Y:S01]  /*1410*/  @!P0 IMAD.IADD R10, R10, 0x1, -R5 ;  /* 0x000000010a0a8824 */ /* 0x000fe200078e0a05 */
[C---:B------:R-:W-:Y:S01]  /*1420*/  ISETP.GT.U32.AND P0, PT, R5.reuse, R12, PT ;  /* 0x0000000c0500720c */ /* 0x040fe20003f04070 */
[----:B------:R-:W-:Y:S01]  /*1430*/  IMAD.MOV R18, RZ, RZ, -R9 ;  /* 0x000000ffff127224 */ /* 0x000fe200078e0a09 */
[----:B------:R-:W-:Y:S01]  /*1440*/  IABS R30, R34 ;  /* 0x00000022001e7213 */ /* 0x000fe20000000000 */
[----:B-1----:R-:W-:Y:S01]  /*1450*/  IMAD.MOV.U32 R3, RZ, RZ, R10 ;  /* 0x000000ffff037224 */ /* 0x002fe200078e000a */
[----:B------:R-:W-:Y:S01]  /*1460*/  LOP3.LUT R35, R0, 0x1c0, RZ, 0xfc, !PT ;  /* 0x000001c000237812 */ /* 0x000fe200078efcff */
[----:B------:R-:W-:Y:S01]  /*1470*/  IMAD.HI.U32 R10, R2, R15, RZ ;  /* 0x0000000f020a7227 */ /* 0x000fe200078e00ff */
[C---:B------:R-:W-:Y:S02]  /*1480*/  LOP3.LUT R36, R0.reuse, 0x1bc, RZ, 0xfc, !PT ;  /* 0x000001bc00247812 */ /* 0x040fe400078efcff */
[----:B------:R-:W-:Y:S01]  /*1490*/  LOP3.LUT R39, R0, 0x1b4, RZ, 0xfc, !PT ;  /* 0x000001b400277812 */ /* 0x000fe200078efcff */
[----:B------:R-:W-:Y:S01]  /*14a0*/  @!P4 IMAD.MOV R3, RZ, RZ, -R3 ;  /* 0x000000ffff03c224 */ /* 0x000fe200078e0a03 */
[----:B------:R-:W-:Y:S01]  /*14b0*/  ISETP.GE.AND P4, PT, R16, RZ, PT ;  /* 0x000000ff1000720c */ /* 0x000fe20003f86270 */
[----:B------:R-:W-:Y:S01]  /*14c0*/  IMAD.MOV R16, RZ, RZ, -R7 ;  /* 0x000000ffff107224 */ /* 0x000fe200078e0a07 */
[----:B------:R-:W-:Y:S01]  /*14d0*/  IABS R33, R36 ;  /* 0x0000002400217213 */ /* 0x000fe20000000000 */
[----:B------:R-:W-:Y:S01]  /*14e0*/  @!P5 IMAD.IADD R14, R14, 0x1, -R5 ;  /* 0x000000010e0ed824 */ /* 0x000fe200078e0a05 */
[----:B------:R1:W-:Y:S01]  /*14f0*/  STL [R1+0x24], R3 ;  /* 0x0000240301007387 */ /* 0x0003e20000100800 */
[----:B------:R-:W-:Y:S01]  /*1500*/  IMAD.MOV R20, RZ, RZ, -R10 ;  /* 0x000000ffff147224 */ /* 0x000fe200078e0a0a */
[----:B------:R-:W-:Y:S01]  /*1510*/  LOP3.LUT R42, R0, 0x1b2, RZ, 0xfc, !PT ;  /* 0x000001b2002a7812 */ /* 0x000fe200078efcff */
[C---:B------:R-:W-:Y:S01]  /*1520*/  IMAD R10, R5.reuse, R16, R11 ;  /* 0x00000010050a7224 */ /* 0x040fe200078e020b */
[----:B------:R-:W-:Y:S01]  /*1530*/  ISETP.GT.U32.AND P5, PT, R5, R14, PT ;  /* 0x0000000e0500720c */ /* 0x000fe20003fa4070 */
[--C-:B------:R-:W-:Y:S01]  /*1540*/  @!P3 IMAD.IADD R8, R8, 0x1, -R5.reuse ;  /* 0x000000010808b824 */ /* 0x100fe200078e0a05 */
[----:B------:R-:W-:Y:S01]  /*1550*/  ISETP.GE.AND P3, PT, R17, RZ, PT ;  /* 0x000000ff1100720c */ /* 0x000fe20003f66270 */
[----:B------:R-:W-:Y:S01]  /*1560*/  @!P0 IMAD.IADD R12, R12, 0x1, -R5 ;  /* 0x000000010c0c8824 */ /* 0x000fe200078e0a05 */
[C---:B------:R-:W-:Y:S01]  /*1570*/  ISETP.GT.U32.AND P0, PT, R5.reuse, R10, PT ;  /* 0x0000000a0500720c */ /* 0x040fe20003f04070 */
[C---:B------:R-:W-:Y:S01]  /*1580*/  IMAD R16, R5.reuse, R18, R13 ;  /* 0x0000001205107224 */ /* 0x040fe200078e020d */
[----:B------:R-:W-:Y:S01]  /*1590*/  LOP3.LUT R17, R0, 0x1f0, RZ, 0xfc, !PT ;  /* 0x000001f000117812 */ /* 0x000fe200078efcff */
[----:B--2---:R-:W-:Y:S01]  /*15a0*/  IMAD.MOV.U32 R6, RZ, RZ, R8 ;  /* 0x000000ffff067224 */ /* 0x004fe200078e0008 */
[----:B------:R-:W-:Y:S01]  /*15b0*/  IABS R37, R39 ;  /* 0x0000002700257213 */ /* 0x000fe20000000000 */
[C---:B------:R-:W-:Y:S01]  /*15c0*/  IMAD R18, R5.reuse, R20, R15 ;  /* 0x0000001405127224 */ /* 0x040fe200078e020f */
[----:B------:R-:W-:Y:S01]  /*15d0*/  IABS R11, R17 ;  /* 0x00000011000b7213 */ /* 0x000fe20000000000 */
[----:B------:R-:W-:Y:S01]  /*15e0*/  @!P6 IMAD.MOV R6, RZ, RZ, -R6 ;  /* 0x000000ffff06e224 */ /* 0x000fe200078e0a06 */
[C---:B------:R-:W-:Y:S01]  /*15f0*/  ISETP.GT.U32.AND P6, PT, R5.reuse, R16, PT ;  /* 0x000000100500720c */ /* 0x040fe20003fc4070 */
[--C-:B------:R-:W-:Y:S01]  /*1600*/  @!P5 IMAD.IADD R14, R14, 0x1, -R5.reuse ;  /* 0x000000010e0ed824 */ /* 0x100fe200078e0a05 */
[C---:B------:R-:W-:Y:S01]  /*1610*/  ISETP.GT.U32.AND P5, PT, R5.reuse, R18, PT ;  /* 0x000000120500720c */ /* 0x040fe20003fa4070 */
[----:B------:R-:W-:Y:S01]  /*1620*/  VIADD R7, R4, 0x1ee ;  /* 0x000001ee04077836 */ /* 0x000fe20000000000 */
[----:B------:R-:W-:Y:S01]  /*1630*/  IABS R15, R21 ;  /* 0x00000015000f7213 */ /* 0x000fe20000000000 */
[----:B------:R-:W-:Y:S01]  /*1640*/  @!P0 IMAD.IADD R10, R10, 0x1, -R5 ;  /* 0x000000010a0a8824 */ /* 0x000fe200078e0a05 */
[----:B------:R-:W-:Y:S01]  /*1650*/  STL [R1+0x20], R6 ;  /* 0x0000200601007387 */ /* 0x000fe20000100800 */
[----:B-1----:R-:W-:Y:S01]  /*1660*/  IMAD.MOV.U32 R3, RZ, RZ, R12 ;  /* 0x000000ffff037224 */ /* 0x002fe200078e000c */
[----:B------:R-:W-:Y:S01]  /*1670*/  IABS R13, R7 ;  /* 0x00000007000d7213 */ /* 0x000fe20000000000 */
[----:B------:R-:W-:Y:S01]  /*1680*/  IMAD.HI.U32 R9, R2, R15, RZ ;  /* 0x0000000f02097227 */ /* 0x000fe200078e00ff */
[----:B------:R-:W-:-:S02]  /*1690*/  ISETP.GT.U32.AND P0, PT, R5, R10, PT ;  /* 0x0000000a0500720c */ /* 0x000fc40003f04070 */
[----:B------:R-:W-:Y:S01]  /*16a0*/  IABS R38, R42 ;  /* 0x0000002a00267213 */ /* 0x000fe20000000000 */
[----:B------:R-:W-:Y:S01]  /*16b0*/  @!P6 IMAD.IADD R16, R16, 0x1, -R5 ;  /* 0x000000011010e824 */ /* 0x000fe200078e0a05 */
[----:B------:R-:W-:Y:S01]  /*16c0*/  LOP3.LUT R49, R0, 0x1a6, RZ, 0xfc, !PT ;  /* 0x000001a600317812 */ /* 0x000fe200078efcff */
[----:B------:R-:W-:Y:S01]  /*16d0*/  @!P2 IMAD.MOV R3, RZ, RZ, -R3 ;  /* 0x000000ffff03a224 */ /* 0x000fe200078e0a03 */
[----:B------:R-:W-:Y:S01]  /*16e0*/  ISETP.GE.AND P2, PT, R7, RZ, PT ;  /* 0x000000ff0700720c */ /* 0x000fe20003f46270 */
[----:B------:R-:W-:Y:S01]  /*16f0*/  IMAD.HI.U32 R7, R2, R11, RZ ;  /* 0x0000000b02077227 */ /* 0x000fe200078e00ff */
[----:B------:R-:W-:Y:S02]  /*1700*/  ISETP.GT.U32.AND P6, PT, R5, R16, PT ;  /* 0x000000100500720c */ /* 0x000fe40003fc4070 */
[----:B------:R1:W-:Y:S01]  /*1710*/  STL [R1+0x1c], R3 ;  /* 0x00001c0301007387 */ /* 0x0003e20000100800 */
[----:B------:R-:W-:Y:S01]  /*1720*/  @!P5 IMAD.IADD R18, R18, 0x1, -R5 ;  /* 0x000000011212d824 */ /* 0x000fe200078e0a05 */
[----:B------:R-:W-:Y:S01]  /*1730*/  LOP3.LUT R50, R0, 0x1a4, RZ, 0xfc, !PT ;  /* 0x000001a400327812 */ /* 0x000fe200078efcff */
[----:B------:R-:W-:Y:S01]  /*1740*/  IMAD.HI.U32 R8, R2, R13, RZ ;  /* 0x0000000d02087227 */ /* 0x000fe200078e00ff */
[----:B------:R-:W-:-:S02]  /*1750*/  IABS R44, R49 ;  /* 0x00000031002c7213 */ /* 0x000fc40000000000 */
[----:B------:R-:W-:Y:S01]  /*1760*/  ISETP.GT.U32.AND P5, PT, R5, R18, PT ;  /* 0x000000120500720c */ /* 0x000fe20003fa4070 */
[----:B------:R-:W-:Y:S01]  /*1770*/  IMAD.MOV R12, RZ, RZ, -R7 ;  /* 0x000000ffff0c7224 */ /* 0x000fe200078e0a07 */
[----:B------:R-:W-:Y:S01]  /*1780*/  LOP3.LUT R7, R0, 0x1ea, RZ, 0xfc, !PT ;  /* 0x000001ea00077812 */ /* 0x000fe200078efcff */
[----:B------:R-:W-:Y:S01]  /*1790*/  @!P0 IMAD.IADD R10, R10, 0x1, -R5 ;  /* 0x000000010a0a8824 */ /* 0x000fe200078e0a05 */
[----:B------:R-:W-:Y:S01]  /*17a0*/  ISETP.GE.AND P0, PT, R17, RZ, PT ;  /* 0x000000ff1100720c */ /* 0x000fe20003f06270 */
[----:B-1----:R-:W-:Y:S01]  /*17b0*/  IMAD.MOV.U32 R3, RZ, RZ, R14 ;  /* 0x000000ffff037224 */ /* 0x002fe200078e000e */
[----:B------:R-:W-:Y:S01]  /*17c0*/  IABS R252, R7 ;  /* 0x0000000700fc7213 */ /* 0x000fe20000000000 */
[----:B------:R-:W-:Y:S01]  /*17d0*/  IMAD.MOV R14, RZ, RZ, -R8 ;  /* 0x000000ffff0e7224 */ /* 0x000fe200078e0a08 */
[C---:B------:R-:W-:Y:S01]  /*17e0*/  LOP3.LUT R17, R0.reuse, 0x1e6, RZ, 0xfc, !PT ;  /* 0x000001e600117812 */ /* 0x040fe200078efcff */
[C---:B------:R-:W-:Y:S01]  /*17f0*/  IMAD R8, R5.reuse, R12, R11 ;  /* 0x0000000c05087224 */ /* 0x040fe200078e020b */
[----:B------:R-:W-:Y:S01]  /*1800*/  IABS R45, R50 ;  /* 0x00000032002d7213 */ /* 0x000fe20000000000 */
[----:B------:R-:W-:Y:S01]  /*1810*/  IMAD.MOV R20, RZ, RZ, -R9 ;  /* 0x000000ffff147224 */ /* 0x000fe200078e0a09 */
[C---:B------:R-:W-:Y:S01]  /*1820*/  LOP3.LUT R51, R0.reuse, 0x1a0, RZ, 0xfc, !PT ;  /* 0x000001a000337812 */ /* 0x040fe200078efcff */
[C---:B------:R-:W-:Y:S01]  /*1830*/  IMAD R12, R5.reuse, R14, R13 ;  /* 0x0000000e050c7224 */ /* 0x040fe200078e020d */
[----:B------:R-:W-:Y:S01]  /*1840*/  LOP3.LUT R52, R0, 0x19c, RZ, 0xfc, !PT ;  /* 0x0000019c00347812 */ /* 0x000fe200078efcff */
[----:B------:R-:W-:Y:S01]  /*1850*/  IMAD.MOV.U32 R6, RZ, RZ, R10 ;  /* 0x000000ffff067224 */ /* 0x000fe200078e000a */
[----:B------:R-:W-:Y:S01]  /*1860*/  IABS R47, R51 ;  /* 0x00000033002f7213 */ /* 0x000fe20000000000 */
[----:B------:R-:W-:Y:S01]  /*1870*/  @!P6 IMAD.IADD R16, R16, 0x1, -R5 ;  /* 0x000000011010e824 */ /* 0x000fe200078e0a05 */
[C---:B------:R-:W-:Y:S01]  /*1880*/  ISETP.GT.U32.AND P6, PT, R5.reuse, R8, PT ;  /* 0x000000080500720c */ /* 0x040fe20003fc4070 */
[C---:B------:R-:W-:Y:S01]  /*1890*/  IMAD R14, R5.reuse, R20, R15 ;  /* 0x00000014050e7224 */ /* 0x040fe200078e020f */
[----:B------:R-:W-:Y:S01]  /*18a0*/  IABS R20, R25 ;  /* 0x0000001900147213 */ /* 0x000fe20000000000 */
[----:B------:R-:W-:Y:S01]  /*18b0*/  @!P4 IMAD.MOV R6, RZ, RZ, -R6 ;  /* 0x000000ffff06c224 */ /* 0x000fe200078e0a06 */
[----:B------:R-:W-:Y:S01]  /*18c0*/  ISETP.GT.U32.AND P4, PT, R5, R12, PT ;  /* 0x0000000c0500720c */ /* 0x000fe20003f84070 */
[----:B------:R-:W-:Y:S01]  /*18d0*/  @!P1 IMAD.MOV R3, RZ, RZ, -R3 ;  /* 0x000000ffff039224 */ /* 0x000fe200078e0a03 */
[----:B------:R-:W-:Y:S01]  /*18e0*/  ISETP.GE.AND P1, PT, R19, RZ, PT ;  /* 0x000000ff1300720c */ /* 0x000fe20003f26270 */
[----:B------:R-:W-:Y:S01]  /*18f0*/  @!P5 IMAD.IADD R18, R18, 0x1, -R5 ;  /* 0x000000011212d824 */ /* 0x000fe200078e0a05 */
[----:B------:R-:W-:-:S02]  /*1900*/  ISETP.GT.U32.AND P5, PT, R5, R14, PT ;  /* 0x0000000e0500720c */ /* 0x000fc40003fa4070 */
[----:B------:R1:W-:Y:S01]  /*1910*/  STL [R1+0x18], R3 ;  /* 0x0000180301007387 */ /* 0x0003e20000100800 */
[----:B------:R-:W-:Y:S02]  /*1920*/  LOP3.LUT R19, R0, 0x1e2, RZ, 0xfc, !PT ;  /* 0x000001e200137812 */ /* 0x000fe400078efcff */
[--C-:B------:R-:W-:Y:S01]  /*1930*/  @!P6 IMAD.IADD R8, R8, 0x1, -R5.reuse ;  /* 0x000000010808e824 */ /* 0x100fe200078e0a05 */
[----:B------:R-:W-:Y:S01]  /*1940*/  ISETP.GE.AND P6, PT, R7, RZ, PT ;  /* 0x000000ff0700720c */ /* 0x000fe20003fc6270 */
[----:B------:R-:W-:Y:S01]  /*1950*/  IMAD.HI.U32 R7, R2, R252, RZ ;  /* 0x000000fc02077227 */ /* 0x000fe200078e00ff */
[----:B------:R-:W-:Y:S01]  /*1960*/  STL [R1+0x14], R6 ;  /* 0x0000140601007387 */ /* 0x000fe20000100800 */
[----:B------:R-:W-:Y:S02]  /*1970*/  IABS R15, R19 ;  /* 0x00000013000f7213 */ /* 0x000fe40000000000 */
[--C-:B------:R-:W-:Y:S01]  /*1980*/  @!P4 IMAD.IADD R12, R12, 0x1, -R5.reuse ;  /* 0x000000010c0cc824 */ /* 0x100fe200078e0a05 */
[C---:B------:R-:W-:Y:S01]  /*1990*/  ISETP.GT.U32.AND P4, PT, R5.reuse, R8, PT ;  /* 0x000000080500720c */ /* 0x040fe20003f84070 */
[----:B-1----:R-:W-:Y:S01]  /*19a0*/  IMAD.MOV.U32 R3, RZ, RZ, R16 ;  /* 0x000000ffff037224 */ /* 0x002fe200078e0010 */
[----:B------:R-:W-:Y:S01]  /*19b0*/  LOP3.LUT R16, R0, 0x1e8, RZ, 0xfc, !PT ;  /* 0x000001e800107812 */ /* 0x000fe200078efcff */
[----:B------:R-:W-:Y:S01]  /*19c0*/  @!P5 IMAD.IADD R14, R14, 0x1, -R5 ;  /* 0x000000010e0ed824 */ /* 0x000fe200078e0a05 */
[----:B------:R-:W-:Y:S01]  /*19d0*/  ISETP.GT.U32.AND P5, PT, R5, R12, PT ;  /* 0x0000000c0500720c */ /* 0x000fe20003fa4070 */
[----:B------:R-:W-:Y:S01]  /*19e0*/  IMAD.MOV R9, RZ, RZ, -R7 ;  /* 0x000000ffff097224 */ /* 0x000fe200078e0a07 */
[----:B------:R-:W-:Y:S01]  /*19f0*/  IABS R11, R16 ;  /* 0x00000010000b7213 */ /* 0x000fe20000000000 */
[----:B------:R-:W-:Y:S01]  /*1a00*/  @!P3 IMAD.MOV R3, RZ, RZ, -R3 ;  /* 0x000000ffff03b224 */ /* 0x000fe200078e0a03 */
[----:B------:R-:W-:Y:S01]  /*1a10*/  ISETP.GE.AND P3, PT, R21, RZ, PT ;  /* 0x000000ff1500720c */ /* 0x000fe20003f66270 */
[----:B------:R-:W-:Y:S01]  /*1a20*/  IMAD R252, R5, R9, R252 ;  /* 0x0000000905fc7224 */ /* 0x000fe200078e02fc */
[----:B------:R-:W-:Y:S01]  /*1a30*/  IABS R9, R17 ;  /* 0x0000001100097213 */ /* 0x000fe20000000000 */
[----:B------:R-:W-:Y:S01]  /*1a40*/  IMAD.HI.U32 R7, R2, R11, RZ ;  /* 0x0000000b02077227 */ /* 0x000fe200078e00ff */
[----:B------:R1:W-:Y:S01]  /*1a50*/  STL [R1+0x10], R3 ;  /* 0x0000100301007387 */ /* 0x0003e20000100800 */
[----:B------:R-:W-:-:S02]  /*1a60*/  IABS R21, R26 ;  /* 0x0000001a00157213 */ /* 0x000fc40000000000 */
[----:B------:R-:W-:Y:S01]  /*1a70*/  IMAD.MOV R10, RZ, RZ, -R7 ;  /* 0x000000ffff0a7224 */ /* 0x000fe200078e0a07 */
[----:B------:R-:W-:Y:S01]  /*1a80*/  LOP3.LUT R53, R0, 0x19a, RZ, 0xfc, !PT ;  /* 0x0000019a00357812 */ /* 0x000fe200078efcff */
[----:B------:R-:W-:Y:S01]  /*1a90*/  @!P4 IMAD.IADD R8, R8, 0x1, -R5 ;  /* 0x000000010808c824 */ /* 0x000fe200078e0a05 */
[C---:B------:R-:W-:Y:S01]  /*1aa0*/  ISETP.GT.U32.AND P4, PT, R5.reuse, R252, PT ;  /* 0x000000fc0500720c */ /* 0x040fe20003f84070 */
[C---:B------:R-:W-:Y:S01]  /*1ab0*/  IMAD R11, R5.reuse, R10, R11 ;  /* 0x0000000a050b7224 */ /* 0x040fe200078e020b */
[----:B------:R-:W-:Y:S01]  /*1ac0*/  LOP3.LUT R55, R0, 0x194, RZ, 0xfc, !PT ;  /* 0x0000019400377812 */ /* 0x000fe200078efcff */
[----:B------:R-:W-:Y:S01]  /*1ad0*/  @!P5 IMAD.IADD R12, R12, 0x1, -R5 ;  /* 0x000000010c0cd824 */ /* 0x000fe200078e0a05 */
[----:B------:R-:W-:Y:S01]  /*1ae0*/  LOP3.LUT R58, R0, 0x192, RZ, 0xfc, !PT ;  /* 0x00000192003a7812 */ /* 0x000fe200078efcff */
[----:B-1----:R-:W-:Y:S01]  /*1af0*/  IMAD.MOV.U32 R3, RZ, RZ, R18 ;  /* 0x000000ffff037224 */ /* 0x002fe200078e0012 */
[----:B------:R-:W-:Y:S01]  /*1b00*/  ISETP.GT.U32.AND P5, PT, R5, R11, PT ;  /* 0x0000000b0500720c */ /* 0x000fe20003fa4070 */
[----:B------:R-:W-:Y:S01]  /*1b10*/  IMAD.HI.U32 R7, R2, R9, RZ ;  /* 0x0000000902077227 */ /* 0x000fe200078e00ff */
[----:B------:R-:W-:-:S02]  /*1b20*/  LOP3.LUT R18, R0, 0x1e4, RZ, 0xfc, !PT ;  /* 0x000001e400127812 */ /* 0x000fc400078efcff */
[----:B------:R-:W-:Y:S01]  /*1b30*/  IABS R54, R58 ;  /* 0x0000003a00367213 */ /* 0x000fe20000000000 */
[----:B------:R-:W-:Y:S01]  /*1b40*/  @!P1 IMAD.MOV R3, RZ, RZ, -R3 ;  /* 0x000000ffff039224 */ /* 0x000fe200078e0a03 */
[C---:B------:R-:W-:Y:S01]  /*1b50*/  ISETP.GT.U32.AND P1, PT, R5.reuse, R14, PT ;  /* 0x0000000e0500720c */ /* 0x040fe20003f24070 */
[----:B------:R-:W-:Y:S01]  /*1b60*/  IMAD.MOV R10, RZ, RZ, -R7 ;  /* 0x000000ffff0a7224 */ /* 0x000fe200078e0a07 */
[----:B------:R-:W-:Y:S01]  /*1b70*/  IABS R13, R18 ;  /* 0x00000012000d7213 */ /* 0x000fe20000000000 */
[----:B------:R-:W-:Y:S01]  /*1b80*/  @!P4 IMAD.IADD R252, R252, 0x1, -R5 ;  /* 0x00000001fcfcc824 */ /* 0x000fe200078e0a05 */
[----:B------:R1:W-:Y:S01]  /*1b90*/  STL [R1+0xc], R3 ;  /* 0x00000c0301007387 */ /* 0x0003e20000100800 */
[----:B------:R-:W-:Y:S01]  /*1ba0*/  IMAD R10, R5, R10, R9 ;  /* 0x0000000a050a7224 */ /* 0x000fe200078e0209 */
[----:B------:R-:W-:Y:S01]  /*1bb0*/  LOP3.LUT R9, R0, 0x1dc, RZ, 0xfc, !PT ;  /* 0x000001dc00097812 */ /* 0x000fe200078efcff */
[----:B------:R-:W-:Y:S01]  /*1bc0*/  @!P5 IMAD.IADD R11, R11, 0x1, -R5 ;  /* 0x000000010b0bd824 */ /* 0x000fe200078e0a05 */
[----:B------:R-:W-:Y:S01]  /*1bd0*/  ISETP.GE.AND P4, PT, R17, RZ, PT ;  /* 0x000000ff1100720c */ /* 0x000fe20003f86270 */
[----:B------:R-:W-:Y:S01]  /*1be0*/  IMAD.HI.U32 R7, R2, R13, RZ ;  /* 0x0000000d02077227 */ /* 0x000fe200078e00ff */
[----:B------:R-:W-:-:S02]  /*1bf0*/  IABS R17, R9 ;  /* 0x0000000900117213 */ /* 0x000fc40000000000 */
[C---:B------:R-:W-:Y:S01]  /*1c00*/  ISETP.GT.U32.AND P5, PT, R5.reuse, R11, PT ;  /* 0x0000000b0500720c */ /* 0x040fe20003fa4070 */
[----:B------:R-:W-:Y:S01]  /*1c10*/  @!P1 IMAD.IADD R14, R14, 0x1, -R5 ;  /* 0x000000010e0e9824 */ /* 0x000fe200078e0a05 */
[----:B------:R-:W-:Y:S01]  /*1c20*/  ISETP.GE.AND P1, PT, R16, RZ, PT ;  /* 0x000000ff1000720c */ /* 0x000fe20003f26270 */
[----:B-1----:R-:W-:Y:S01]  /*1c30*/  IMAD.MOV.U32 R3, RZ, RZ, R8 ;  /* 0x000000ffff037224 */ /* 0x002fe200078e0008 */
[----:B------:R-:W-:Y:S01]  /*1c40*/  LOP3.LUT R59, R0, 0x190, RZ, 0xfc, !PT ;  /* 0x00000190003b7812 */ /* 0x000fe200078efcff */
[----:B------:R-:W-:Y:S01]  /*1c50*/  IMAD.HI.U32 R8, R2, R15, RZ ;  /* 0x0000000f02087227 */ /* 0x000fe200078e00ff */
[C---:B------:R-:W-:Y:S02]  /*1c60*/  LOP3.LUT R60, R0.reuse, 0x18c, RZ, 0xfc, !PT ;  /* 0x0000018c003c7812 */ /* 0x040fe400078efcff */
[C---:B------:R-:W-:Y:S01]  /*1c70*/  LOP3.LUT R63, R0.reuse, 0x184, RZ, 0xfc, !PT ;  /* 0x00000184003f7812 */ /* 0x040fe200078efcff */
[----:B------:R-:W-:Y:S01]  /*1c80*/  @!P0 IMAD.MOV R3, RZ, RZ, -R3 ;  /* 0x000000ffff038224 */ /* 0x000fe200078e0a03 */
[C---:B------:R-:W-:Y:S01]  /*1c90*/  ISETP.GT.U32.AND P0, PT, R5.reuse, R252, PT ;  /* 0x000000fc0500720c */ /* 0x040fe20003f04070 */
[----:B------:R-:W-:Y:S01]  /*1ca0*/  IMAD.MOV R16, RZ, RZ, -R7 ;  /* 0x000000ffff107224 */ /* 0x000fe200078e0a07 */
[----:B------:R-:W-:Y:S01]  /*1cb0*/  IABS R57, R60 ;  /* 0x0000003c00397213 */ /* 0x000fe20000000000 */
[----:B------:R-:W-:Y:S01]  /*1cc0*/  IMAD.MOV R8, RZ, RZ, -R8 ;  /* 0x000000ffff087224 */ /* 0x000fe200078e0a08 */
[----:B------:R1:W-:Y:S01]  /*1cd0*/  STL [R1+0x8], R3 ;  /* 0x0000080301007387 */ /* 0x0003e20000100800 */
[----:B------:R-:W-:Y:S01]  /*1ce0*/  IMAD.MOV.U32 R6, RZ, RZ, R14 ;  /* 0x000000ffff067224 */ /* 0x000fe200078e000e */
[C---:B------:R-:W-:Y:S01]  /*1cf0*/  LOP3.LUT R66, R0.reuse, 0x182, RZ, 0xfc, !PT ;  /* 0x0000018200427812 */ /* 0x040fe200078efcff */
[C---:B------:R-:W-:Y:S01]  /*1d00*/  IMAD R13, R5.reuse, R16, R13 ;  /* 0x00000010050d7224 */ /* 0x040fe200078e020d */
[----:B------:R-:W-:Y:S01]  /*1d10*/  IABS R61, R63 ;  /* 0x0000003f003d7213 */ /* 0x000fe20000000000 */
[----:B------:R-:W-:Y:S01]  /*1d20*/  IMAD R14, R5, R8, R15 ;  /* 0x00000008050e7224 */ /* 0x000fe200078e020f */
[----:B------:R-:W-:Y:S01]  /*1d30*/  LOP3.LUT R8, R0, 0x1e0, RZ, 0xfc, !PT ;  /* 0x000001e000087812 */ /* 0x000fe200078efcff */
[--C-:B------:R-:W-:Y:S01]  /*1d40*/  @!P5 IMAD.IADD R11, R11, 0x1, -R5.reuse ;  /* 0x000000010b0bd824 */ /* 0x100fe200078e0a05 */
[C---:B------:R-:W-:Y:S01]  /*1d50*/  ISETP.GT.U32.AND P5, PT, R5.reuse, R13, PT ;  /* 0x0000000d0500720c */ /* 0x040fe20003fa4070 */
[----:B------:R-:W-:Y:S01]  /*1d60*/  @!P0 IMAD.IADD R252, R252, 0x1, -R5 ;  /* 0x00000001fcfc8824 */ /* 0x000fe200078e0a05 */
[----:B------:R-:W-:Y:S01]  /*1d70*/  IABS R15, R8 ;  /* 0x00000008000f7213 */ /* 0x000fe20000000000 */
[----:B-1----:R-:W-:Y:S01]  /*1d80*/  IMAD.MOV.U32 R3, RZ, RZ, R12 ;  /* 0x000000ffff037224 */ /* 0x002fe200078e000c */
[----:B------:R-:W-:Y:S01]  /*1d90*/  IABS R62, R66 ;  /* 0x00000042003e7213 */ /* 0x000fe20000000000 */
[----:B------:R-:W-:Y:S01]  /*1da0*/  @!P6 IMAD.MOV R252, RZ, RZ, -R252 ;  /* 0x000000fffffce224 */ /* 0x000fe200078e0afc */
[C---:B------:R-:W-:Y:S01]  /*1db0*/  ISETP.GT.U32.AND P6, PT, R5.reuse, R14, PT ;  /* 0x0000000e0500720c */ /* 0x040fe20003fc4070 */
[----:B------:R-:W-:Y:S01]  /*1dc0*/  @!P2 IMAD.MOV R3, RZ, RZ, -R3 ;  /* 0x000000ffff03a224 */ /* 0x000fe200078e0a03 */
[----:B------:R-:W-:Y:S01]  /*1dd0*/  ISETP.GT.U32.AND P2, PT, R5, R10, PT ;  /* 0x0000000a0500720c */ /* 0x000fe20003f44070 */
[----:B------:R-:W-:Y:S01]  /*1de0*/  VIADD R7, R4, 0x1de ;  /* 0x000001de04077836 */ /* 0x000fe20000000000 */
[----:B------:R-:W-:Y:S01]  /*1df0*/  LOP3.LUT R73, R0, 0x176, RZ, 0xfc, !PT ;  /* 0x0000017600497812 */ /* 0x000fe200078efcff */
[----:B------:R-:W-:Y:S01]  /*1e00*/  @!P3 IMAD.MOV R6, RZ, RZ, -R6 ;  /* 0x000000ffff06b224 */ /* 0x000fe200078e0a06 */
[----:B------:R-:W-:Y:S01]  /*1e10*/  ISETP.GE.AND P3, PT, R18, RZ, PT ;  /* 0x000000ff1200720c */ /* 0x000fe20003f66270 */
[----:B------:R-:W-:Y:S01]  /*1e20*/  @!P5 IMAD.IADD R13, R13, 0x1, -R5 ;  /* 0x000000010d0dd824 */ /* 0x000fe200078e0a05 */
[----:B------:R-:W-:Y:S01]  /*1e30*/  ISETP.GE.AND P0, PT, R7, RZ, PT ;  /* 0x000000ff0700720c */ /* 0x000fe20003f06270 */
[----:B------:R-:W-:Y:S01]  /*1e40*/  @!P1 IMAD.MOV R11, RZ, RZ, -R11 ;  /* 0x000000ffff0b9224 */ /* 0x000fe200078e0a0b */
[----:B------:R-:W-:Y:S01]  /*1e50*/  IABS R16, R7 ;  /* 0x0000000700107213 */ /* 0x000fe20000000000 */
[----:B------:R-:W-:Y:S01]  /*1e60*/  IMAD.HI.U32 R7, R2, R15, RZ ;  /* 0x0000000f02077227 */ /* 0x000fe200078e00ff */
[----:B------:R-:W-:Y:S01]  /*1e70*/  ISETP.GT.U32.AND P5, PT, R5, R13, PT ;  /* 0x0000000d0500720c */ /* 0x000fe20003fa4070 */
[----:B------:R-:W-:Y:S01]  /*1e80*/  STL [R1+0x110c], R6 ;  /* 0x00110c0601007387 */ /* 0x000fe20000100800 */
[----:B------:R-:W-:Y:S01]  /*1e90*/  ISETP.GE.AND P1, PT, R19, RZ, PT ;  /* 0x000000ff1300720c */ /* 0x000fe20003f26270 */
[--C-:B------:R-:W-:Y:S01]  /*1ea0*/  @!P2 IMAD.IADD R10, R10, 0x1, -R5.reuse ;  /* 0x000000010a0aa824 */ /* 0x100fe200078e0a05 */
[----:B------:R-:W-:Y:S01]  /*1eb0*/  LOP3.LUT R74, R0, 0x174, RZ, 0xfc, !PT ;  /* 0x00000174004a7812 */ /* 0x000fe200078efcff */
[----:B------:R-:W-:Y:S01]  /*1ec0*/  @!P6 IMAD.IADD R14, R14, 0x1, -R5 ;  /* 0x000000010e0ee824 */ /* 0x000fe200078e0a05 */
[----:B------:R-:W-:Y:S01]  /*1ed0*/  IABS R68, R73 ;  /* 0x0000004900447213 */ /* 0x000fe20000000000 */
[----:B------:R-:W-:Y:S01]  /*1ee0*/  IMAD.MOV R12, RZ, RZ, -R7 ;  /* 0x000000ffff0c7224 */ /* 0x000fe200078e0a07 */
[C---:B------:R-:W-:Y:S01]  /*1ef0*/  ISETP.GT.U32.AND P2, PT, R5.reuse, R10, PT ;  /* 0x0000000a0500720c */ /* 0x040fe20003f44070 */
[----:B------:R-:W-:Y:S01]  /*1f00*/  IMAD.HI.U32 R7, R2, R16, RZ ;  /* 0x0000001002077227 */ /* 0x000fe200078e00ff */
[C---:B------:R-:W-:Y:S01]  /*1f10*/  ISETP.GT.U32.AND P6, PT, R5.reuse, R14, PT ;  /* 0x0000000e0500720c */ /* 0x040fe20003fc4070 */
[----:B------:R-:W-:Y:S01]  /*1f20*/  STL [R1+0x4], R3 ;  /* 0x0000040301007387 */ /* 0x000fe20000100800 */
[----:B------:R-:W-:Y:S01]  /*1f30*/  IABS R69, R74 ;  /* 0x0000004a00457213 */ /* 0x000fe20000000000 */
[----:B------:R-:W-:Y:S01]  /*1f40*/  IMAD R15, R5, R12, R15 ;  /* 0x0000000c050f7224 */ /* 0x000fe200078e020f */
[C---:B------:R-:W-:Y:S01]  /*1f50*/  LOP3.LUT R75, R0.reuse, 0x170, RZ, 0xfc, !PT ;  /* 0x00000170004b7812 */ /* 0x040fe200078efcff */
[----:B------:R-:W-:Y:S01]  /*1f60*/  IMAD.MOV R7, RZ, RZ, -R7 ;  /* 0x000000ffff077224 */ /* 0x000fe200078e0a07 */
[C---:B------:R-:W-:Y:S01]  /*1f70*/  LOP3.LUT R76, R0.reuse, 0x16c, RZ, 0xfc, !PT ;  /* 0x0000016c004c7812 */ /* 0x040fe200078efcff */
[--C-:B------:R-:W-:Y:S01]  /*1f80*/  @!P5 IMAD.IADD R13, R13, 0x1, -R5.reuse ;  /* 0x000000010d0dd824 */ /* 0x100fe200078e0a05 */
[C---:B------:R-:W-:Y:S01]  /*1f90*/  ISETP.GT.U32.AND P5, PT, R5.reuse, R15, PT ;  /* 0x0000000f0500720c */ /* 0x040fe20003fa4070 */
[C---:B------:R-:W-:Y:S01]  /*1fa0*/  IMAD R16, R5.reuse, R7, R16 ;  /* 0x0000000705107224 */ /* 0x040fe200078e0210 */
[----:B------:R-:W-:Y:S01]  /*1fb0*/  LOP3.LUT R7, R0, 0x1da, RZ, 0xfc, !PT ;  /* 0x000001da00077812 */ /* 0x000fe200078efcff */
[--C-:B------:R-:W-:Y:S01]  /*1fc0*/  @!P2 IMAD.IADD R10, R10, 0x1, -R5.reuse ;  /* 0x000000010a0aa824 */ /* 0x100fe200078e0a05 */
[----:B------:R-:W-:Y:S01]  /*1fd0*/  ISETP.GE.AND P2, PT, R8, RZ, PT ;  /* 0x000000ff0800720c */ /* 0x000fe20003f46270 */
[----:B------:R-:W-:Y:S01]  /*1fe0*/  IMAD.HI.U32 R8, R2, R17, RZ ;  /* 0x0000001102087227 */ /* 0x000fe200078e00ff */
[----:B------:R-:W-:Y:S01]  /*1ff0*/  IABS R18, R7 ;  /* 0x0000000700127213 */ /* 0x000fe20000000000 */
[----:B------:R1:W-:Y:S01]  /*2000*/  STL [R1+0x1110], R252 ;  /* 0x001110fc01007387 */ /* 0x0003e20000100800 */
[----:B------:R-:W-:Y:S01]  /*2010*/  IABS R71, R75 ;  /* 0x0000004b00477213 */ /* 0x000fe20000000000 */
[----:B------:R-:W-:Y:S01]  /*2020*/  IMAD.MOV R8, RZ, RZ, -R8 ;  /* 0x000000ffff087224 */ /* 0x000fe200078e0a08 */
[----:B------:R-:W-:Y:S01]  /*2030*/  LOP3.LUT R77, R0, 0x16a, RZ, 0xfc, !PT ;  /* 0x0000016a004d7812 */ /* 0x000fe200078efcff */
[----:B------:R-:W-:Y:S01]  /*2040*/  @!P6 IMAD.IADD R14, R14, 0x1, -R5 ;  /* 0x000000010e0ee824 */ /* 0x000fe200078e0a05 */
[C---:B------:R-:W-:Y:S01]  /*2050*/  LOP3.LUT R79, R0.reuse, 0x164, RZ, 0xfc, !PT ;  /* 0x00000164004f7812 */ /* 0x040fe200078efcff */
[C---:B------:R-:W-:Y:S01]  /*2060*/  IMAD R17, R5.reuse, R8, R17 ;  /* 0x0000000805117224 */ /* 0x040fe200078e0211 */
[----:B------:R-:W-:Y:S01]  /*2070*/  LOP3.LUT R82, R0, 0x162, RZ, 0xfc, !PT ;  /* 0x0000016200527812 */ /* 0x000fe200078efcff */
[----:B------:R-:W-:Y:S01]  /*2080*/  @!P3 IMAD.MOV R13, RZ, RZ, -R13 ;  /* 0x000000ffff0db224 */ /* 0x000fe200078e0a0d */
[C---:B------:R-:W-:Y:S01]  /*2090*/  ISETP.GT.U32.AND P3, PT, R5.reuse, R16, PT ;  /* 0x000000100500720c */ /* 0x040fe20003f64070 */
[----:B------:R-:W-:Y:S01]  /*20a0*/  IMAD.MOV.U32 R12, RZ, RZ, R10 ;  /* 0x000000ffff0c7224 */ /* 0x000fe200078e000a */
[----:B------:R-:W-:Y:S01]  /*20b0*/  ISETP.GT.U32.AND P6, PT, R5, R17, PT ;  /* 0x000000110500720c */ /* 0x000fe20003fc4070 */
[----:B------:R-:W-:Y:S01]  /*20c0*/  @!P5 IMAD.IADD R15, R15, 0x1, -R5 ;  /* 0x000000010f0fd824 */ /* 0x000fe200078e0a05 */
[----:B------:R-:W-:Y:S01]  /*20d0*/  ISETP.GE.AND P5, PT, R7, RZ, PT ;  /* 0x000000ff0700720c */ /* 0x000fe20003fa6270 */
[----:B------:R-:W-:Y:S01]  /*20e0*/  @!P4 IMAD.MOV R12, RZ, RZ, -R12 ;  /* 0x000000ffff0cc224 */ /* 0x000fe200078e0a0c */
[----:B------:R-:W-:Y:S01]  /*20f0*/  ISETP.GE.AND P4, PT, R9, RZ, PT ;  /* 0x000000ff0900720c */ /* 0x000fe20003f86270 */
[----:B------:R-:W-:Y:S01]  /*2100*/  IMAD.HI.U32 R7, R2, R18, RZ ;  /* 0x0000001202077227 */ /* 0x000fe200078e00ff */
[----:B------:R-:W-:Y:S01]  /*2110*/  LOP3.LUT R9, R0, 0x1d8, RZ, 0xfc, !PT ;  /* 0x000001d800097812 */ /* 0x000fe200078efcff */
[----:B------:R-:W-:Y:S01]  /*2120*/  STL [R1+0x1114], R11 ;  /* 0x0011140b01007387 */ /* 0x000fe20000100800 */
[----:B------:R-:W-:Y:S01]  /*2130*/  IABS R78, R82 ;  /* 0x00000052004e7213 */ /* 0x000fe20000000000 */
[----:B------:R-:W-:Y:S01]  /*2140*/  IMAD.MOV R8, RZ, RZ, -R7 ;  /* 0x000000ffff087224 */ /* 0x000fe200078e0a07 */
[----:B------:R-:W-:Y:S01]  /*2150*/  IABS R19, R9 ;  /* 0x0000000900137213 */ /* 0x000fe20000000000 */
[--C-:B------:R-:W-:Y:S01]  /*2160*/  @!P3 IMAD.IADD R16, R16, 0x1, -R5.reuse ;  /* 0x000000011010b824 */ /* 0x100fe200078e0a05 */
[----:B------:R-:W-:Y:S01]  /*2170*/  ISETP.GT.U32.AND P3, PT, R5, R15, PT ;  /* 0x0000000f0500720c */ /* 0x000fe20003f64070 */
[----:B------:R-:W-:Y:S01]  /*2180*/  @!P6 IMAD.IADD R17, R17, 0x1, -R5 ;  /* 0x000000011111e824 */ /* 0x000fe200078e0a05 */
[----:B------:R-:W-:Y:S01]  /*2190*/  LOP3.LUT R83, R0, 0x160, RZ, 0xfc, !PT ;  /* 0x0000016000537812 */ /* 0x000fe200078efcff */
[----:B------:R-:W-:Y:S01]  /*21a0*/  IMAD.HI.U32 R7, R2, R19, RZ ;  /* 0x0000001302077227 */ /* 0x000fe200078e00ff */
[----:B------:R-:W-:Y:S01]  /*21b0*/  LOP3.LUT R84, R0, 0x15c, RZ, 0xfc, !PT ;  /* 0x0000015c00547812 */ /* 0x000fe200078efcff */
[----:B------:R-:W-:Y:S01]  /*21c0*/  STL [R1+0x1118], R12 ;  /* 0x0011180c01007387 */ /* 0x000fe20000100800 */
[C---:B------:R-:W-:Y:S01]  /*21d0*/  ISETP.GT.U32.AND P6, PT, R5.reuse, R17, PT ;  /* 0x000000110500720c */ /* 0x040fe20003fc4070 */
[----:B------:R-:W-:Y:S01]  /*21e0*/  @!P1 IMAD.MOV R14, RZ, RZ, -R14 ;  /* 0x000000ffff0e9224 */ /* 0x000fe200078e0a0e */
[C---:B------:R-:W-:Y:S01]  /*21f0*/  ISETP.GT.U32.AND P1, PT, R5.reuse, R16, PT ;  /* 0x000000100500720c */ /* 0x040fe20003f24070 */
[----:B------:R-:W-:Y:S01]  /*2200*/  IMAD.MOV R10, RZ, RZ, -R7 ;  /* 0x000000ffff0a7224 */ /* 0x000fe200078e0a07 */
[----:B------:R-:W-:Y:S01]  /*2210*/  IABS R81, R84 ;  /* 0x0000005400517213 */ /* 0x000fe20000000000 */
[----:B------:R-:W-:Y:S01]  /*2220*/  IMAD.HI.U32 R7, R2, R20, RZ ;  /* 0x0000001402077227 */ /* 0x000fe200078e00ff */
[C---:B------:R-:W-:Y:S01]  /*2230*/  LOP3.LUT R87, R0.reuse, 0x154, RZ, 0xfc, !PT ;  /* 0x0000015400577812 */ /* 0x040fe200078efcff */
[----:B------:R-:W-:Y:S01]  /*2240*/  STL [R1+0x111c], R13 ;  /* 0x00111c0d01007387 */ /* 0x000fe20000100800 */
[----:B------:R-:W-:Y:S01]  /*2250*/  LOP3.LUT R90, R0, 0x152, RZ, 0xfc, !PT ;  /* 0x00000152005a7812 */ /* 0x000fe200078efcff */
[C---:B------:R-:W-:Y:S01]  /*2260*/  IMAD R19, R5.reuse, R10, R19 ;  /* 0x0000000a05137224 */ /* 0x040fe200078e0213 */
[----:B------:R-:W-:Y:S01]  /*2270*/  IABS R85, R87 ;  /* 0x0000005700557213 */ /* 0x000fe20000000000 */
[----:B------:R-:W-:Y:S01]  /*2280*/  IMAD R18, R5, R8, R18 ;  /* 0x0000000805127224 */ /* 0x000fe200078e0212 */
[----:B------:R-:W-:Y:S01]  /*2290*/  IABS R86, R90 ;  /* 0x0000005a00567213 */ /* 0x000fe20000000000 */
[----:B------:R-:W-:Y:S01]  /*22a0*/  IMAD.HI.U32 R8, R2, R21, RZ ;  /* 0x0000001502087227 */ /* 0x000fe200078e00ff */
[C---:B------:R-:W-:Y:S01]  /*22b0*/  LOP3.LUT R97, R0.reuse, 0x146, RZ, 0xfc, !PT ;  /* 0x0000014600617812 */ /* 0x040fe200078efcff */
[----:B------:R-:W-:Y:S01]  /*22c0*/  STL [R1+0x1120], R14 ;  /* 0x0011200e01007387 */ /* 0x000fe20000100800 */
[----:B------:R-:W-:Y:S01]  /*22d0*/  LOP3.LUT R98, R0, 0x144, RZ, 0xfc, !PT ;  /* 0x0000014400627812 */ /* 0x000fe200078efcff */
[----:B------:R-:W-:Y:S01]  /*22e0*/  IMAD.MOV R7, RZ, RZ, -R7 ;  /* 0x000000ffff077224 */ /* 0x000fe200078e0a07 */
[----:B------:R-:W-:Y:S01]  /*22f0*/  IABS R92, R97 ;  /* 0x00000061005c7213 */ /* 0x000fe20000000000 */
[--C-:B------:R-:W-:Y:S01]  /*2300*/  @!P6 IMAD.IADD R17, R17, 0x1, -R5.reuse ;  /* 0x000000011111e824 */ /* 0x100fe200078e0a05 */
[----:B------:R-:W-:Y:S01]  /*2310*/  ISETP.GT.U32.AND P6, PT, R5, R19, PT ;  /* 0x000000130500720c */ /* 0x000fe20003fc4070 */
[--C-:B------:R-:W-:Y:S01]  /*2320*/  @!P3 IMAD.IADD R15, R15, 0x1, -R5.reuse ;  /* 0x000000010f0fb824 */ /* 0x100fe200078e0a05 */
[----:B------:R-:W-:Y:S01]  /*2330*/  ISETP.GT.U32.AND P3, PT, R5, R18, PT ;  /* 0x000000120500720c */ /* 0x000fe20003f64070 */
[----:B------:R-:W-:Y:S01]  /*2340*/  @!P1 IMAD.IADD R16, R16, 0x1, -R5 ;  /* 0x0000000110109824 */ /* 0x000fe200078e0a05 */
[----:B------:R-:W-:Y:S01]  /*2350*/  ISETP.GE.AND P1, PT, R9, RZ, PT ;  /* 0x000000ff0900720c */ /* 0x000fe20003f26270 */
[----:B------:R-:W-:Y:S01]  /*2360*/  IMAD.MOV R8, RZ, RZ, -R8 ;  /* 0x000000ffff087224 */ /* 0x000fe200078e0a08 */
[----:B------:R-:W-:Y:S01]  /*2370*/  LOP3.LUT R9, R0, 0x1d2, RZ, 0xfc, !PT ;  /* 0x000001d200097812 */ /* 0x000fe200078efcff */
[C---:B------:R-:W-:Y:S01]  /*2380*/  IMAD R20, R5.reuse, R7, R20 ;  /* 0x0000000705147224 */ /* 0x040fe200078e0214 */
[----:B------:R-:W-:Y:S01]  /*2390*/  IABS R93, R98 ;  /* 0x00000062005d7213 */ /* 0x000fe20000000000 */
[C---:B------:R-:W-:Y:S01]  /*23a0*/  IMAD R21, R5.reuse, R8, R21 ;  /* 0x0000000805157224 */ /* 0x040fe200078e0215 */
[----:B------:R-:W-:Y:S01]  /*23b0*/  IABS R22, R9 ;  /* 0x0000000900167213 */ /* 0x000fe20000000000 */
[----:B------:R-:W-:Y:S01]  /*23c0*/  @!P0 IMAD.MOV R16, RZ, RZ, -R16 ;  /* 0x000000ffff108224 */ /* 0x000fe200078e0a10 */
[C---:B------:R-:W-:Y:S01]  /*23d0*/  ISETP.GT.U32.AND P0, PT, R5.reuse, R20, PT ;  /* 0x000000140500720c */ /* 0x040fe20003f04070 */
[----:B------:R-:W-:Y:S01]  /*23e0*/  @!P4 IMAD.MOV R17, RZ, RZ, -R17 ;  /* 0x000000ffff11c224 */ /* 0x000fe200078e0a11 */
[----:B------:R-:W-:Y:S01]  /*23f0*/  ISETP.GT.U32.AND P4, PT, R5, R21, PT ;  /* 0x000000150500720c */ /* 0x000fe20003f84070 */
[----:B------:R-:W-:Y:S01]  /*2400*/  VIADD R7, R4, 0x1ce ;  /* 0x000001ce04077836 */ /* 0x000fe20000000000 */
[C---:B------:R-:W-:Y:S01]  /*2410*/  LOP3.LUT R99, R0.reuse, 0x140, RZ, 0xfc, !PT ;  /* 0x0000014000637812 */ /* 0x040fe200078efcff */
[--C-:B------:R-:W-:Y:S01]  /*2420*/  @!P6 IMAD.IADD R19, R19, 0x1, -R5.reuse ;  /* 0x000000011313e824 */ /* 0x100fe200078e0a05 */
[----:B------:R-:W-:Y:S01]  /*2430*/  LOP3.LUT R100, R0, 0x13c, RZ, 0xfc, !PT ;  /* 0x0000013c00647812 */ /* 0x000fe200078efcff */
[----:B------:R-:W-:Y:S01]  /*2440*/  @!P3 IMAD.IADD R18, R18, 0x1, -R5 ;  /* 0x000000011212b824 */ /* 0x000fe200078e0a05 */
[----:B------:R-:W-:Y:S01]  /*2450*/  ISETP.GE.AND P3, PT, R7, RZ, PT ;  /* 0x000000ff0700720c */ /* 0x000fe20003f66270 */
[----:B------:R-:W-:Y:S01]  /*2460*/  @!P2 IMAD.MOV R15, RZ, RZ, -R15 ;  /* 0x000000ffff0fa224 */ /* 0x000fe200078e0a0f */
[----:B------:R-:W-:Y:S01]  /*2470*/  IABS R24, R7 ;  /* 0x0000000700187213 */ /* 0x000fe20000000000 */
[----:B------:R-:W-:Y:S01]  /*2480*/  IMAD.HI.U32 R7, R2, R22, RZ ;  /* 0x0000001602077227 */ /* 0x000fe200078e00ff */
[----:B------:R-:W-:-:S02]  /*2490*/  ISETP.GT.U32.AND P6, PT, R5, R19, PT ;  /* 0x000000130500720c */ /* 0x000fc40003fc4070 */
[----:B------:R-:W-:Y:S01]  /*24a0*/  ISETP.GT.U32.AND P2, PT, R5, R18, PT ;  /* 0x000000120500720c */ /* 0x000fe20003f44070 */
[----:B------:R-:W-:Y:S01]  /*24b0*/  @!P0 IMAD.IADD R20, R20, 0x1, -R5 ;  /* 0x0000000114148824 */ /* 0x000fe200078e0a05 */
[----:B------:R-:W-:Y:S01]  /*24c0*/  ISETP.GE.AND P0, PT, R26, RZ, PT ;  /* 0x000000ff1a00720c */ /* 0x000fe20003f06270 */
[----:B------:R-:W-:Y:S01]  /*24d0*/  IMAD.MOV R7, RZ, RZ, -R7 ;  /* 0x000000ffff077224 */ /* 0x000fe200078e0a07 */
[----:B------:R-:W-:Y:S01]  /*24e0*/  IABS R26, R29 ;  /* 0x0000001d001a7213 */ /* 0x000fe20000000000 */
[----:B------:R-:W-:Y:S01]  /*24f0*/  @!P4 IMAD.IADD R21, R21, 0x1, -R5 ;  /* 0x000000011515c824 */ /* 0x000fe200078e0a05 */
[C---:B------:R-:W-:Y:S01]  /*2500*/  ISETP.GT.U32.AND P4, PT, R5.reuse, R20, PT ;  /* 0x000000140500720c */ /* 0x040fe20003f84070 */
[----:B------:R-:W-:Y:S01]  /*2510*/  IMAD R22, R5, R7, R22 ;  /* 0x0000000705167224 */ /* 0x000fe200078e0216 */
[----:B------:R-:W-:Y:S01]  /*2520*/  IABS R95, R99 ;  /* 0x00000063005f7213 */ /* 0x000fe20000000000 */
[----:B------:R-:W-:Y:S01]  /*2530*/  IMAD.HI.U32 R7, R2, R23, RZ ;  /* 0x0000001702077227 */ /* 0x000fe200078e00ff */
[C---:B------:R-:W-:Y:S01]  /*2540*/  LOP3.LUT R101, R0.reuse, 0x13a, RZ, 0xfc, !PT ;  /* 0x0000013a00657812 */ /* 0x040fe200078efcff */
[----:B------:R-:W-:Y:S01]  /*2550*/  STL [R1+0x1128], R15 ;  /* 0x0011280f01007387 */ /* 0x000fe20000100800 */
[C---:B------:R-:W-:Y:S01]  /*2560*/  LOP3.LUT R103, R0.reuse, 0x134, RZ, 0xfc, !PT ;  /* 0x0000013400677812 */ /* 0x040fe200078efcff */
[----:B------:R-:W-:Y:S01]  /*2570*/  IMAD.MOV R10, RZ, RZ, -R7 ;  /* 0x000000ffff0a7224 */ /* 0x000fe200078e0a07 */
[----:B------:R-:W-:Y:S01]  /*2580*/  LOP3.LUT R106, R0, 0x132, RZ, 0xfc, !PT ;  /* 0x00000132006a7812 */ /* 0x000fe200078efcff */
[--C-:B------:R-:W-:Y:S01]  /*2590*/  @!P6 IMAD.IADD R19, R19, 0x1, -R5.reuse ;  /* 0x000000011313e824 */ /* 0x100fe200078e0a05 */
[----:B------:R-:W-:Y:S01]  /*25a0*/  ISETP.GT.U32.AND P6, PT, R5, R22, PT ;  /* 0x000000160500720c */ /* 0x000fe20003fc4070 */
[----:B------:R-:W-:Y:S01]  /*25b0*/  @!P2 IMAD.IADD R18, R18, 0x1, -R5 ;  /* 0x000000011212a824 */ /* 0x000fe200078e0a05 */
[----:B------:R-:W-:Y:S01]  /*25c0*/  ISETP.GE.AND P2, PT, R25, RZ, PT ;  /* 0x000000ff1900720c */ /* 0x000fe20003f46270 */
[C---:B------:R-:W-:Y:S01]  /*25d0*/  IMAD R23, R5.reuse, R10, R23 ;  /* 0x0000000a05177224 */ /* 0x040fe200078e0217 */
[----:B------:R-:W-:Y:S01]  /*25e0*/  IABS R25, R28 ;  /* 0x0000001c00197213 */ /* 0x000fe20000000000 */
[----:B------:R-:W-:Y:S01]  /*25f0*/  @!P5 IMAD.MOV R18, RZ, RZ, -R18 ;  /* 0x000000ffff12d224 */ /* 0x000fe200078e0a12 */
[C---:B------:R-:W-:Y:S01]  /*2600*/  ISETP.GT.U32.AND P5, PT, R5.reuse, R21, PT ;  /* 0x000000150500720c */ /* 0x040fe20003fa4070 */
[--C-:B------:R-:W-:Y:S01]  /*2610*/  @!P4 IMAD.IADD R20, R20, 0x1, -R5.reuse ;  /* 0x000000011414c824 */ /* 0x100fe200078e0a05 */
[C---:B------:R-:W-:Y:S01]  /*2620*/  ISETP.GT.U32.AND P4, PT, R5.reuse, R23, PT ;  /* 0x000000170500720c */ /* 0x040fe20003f84070 */
[----:B------:R-:W-:Y:S01]  /*2630*/  IMAD.HI.U32 R8, R2, R24, RZ ;  /* 0x0000001802087227 */ /* 0x000fe200078e00ff */
[----:B------:R-:W-:Y:S01]  /*2640*/  IABS R102, R106 ;  /* 0x0000006a00667213 */ /* 0x000fe20000000000 */
[----:B------:R-:W-:Y:S01]  /*2650*/  STL [R1+0x112c], R16 ;  /* 0x00112c1001007387 */ /* 0x000fe20000100800 */
[----:B------:R-:W-:Y:S01]  /*2660*/  LOP3.LUT R107, R0, 0x130, RZ, 0xfc, !PT ;  /* 0x00000130006b7812 */ /* 0x000fe200078efcff */
[----:B------:R-:W-:Y:S01]  /*2670*/  @!P6 IMAD.IADD R22, R22, 0x1, -R5 ;  /* 0x000000011616e824 */ /* 0x000fe200078e0a05 */
[C---:B------:R-:W-:Y:S01]  /*2680*/  LOP3.LUT R108, R0.reuse, 0x12c, RZ, 0xfc, !PT ;  /* 0x0000012c006c7812 */ /* 0x040fe200078efcff */
[----:B------:R-:W-:Y:S01]  /*2690*/  IMAD.MOV R8, RZ, RZ, -R8 ;  /* 0x000000ffff087224 */ /* 0x000fe200078e0a08 */
[C---:B------:R-:W-:Y:S01]  /*26a0*/  LOP3.LUT R114, R0.reuse, 0x122, RZ, 0xfc, !PT ;  /* 0x0000012200727812 */ /* 0x040fe200078efcff */
[----:B------:R-:W-:Y:S01]  /*26b0*/  @!P1 IMAD.MOV R19, RZ, RZ, -R19 ;  /* 0x000000ffff139224 */ /* 0x000fe200078e0a13 */
[----:B------:R-:W-:Y:S01]  /*26c0*/  ISETP.GT.U32.AND P6, PT, R5, R22, PT ;  /* 0x000000160500720c */ /* 0x000fe20003fc4070 */
[--C-:B------:R-:W-:Y:S01]  /*26d0*/  @!P5 IMAD.IADD R21, R21, 0x1, -R5.reuse ;  /* 0x000000011515d824 */ /* 0x100fe200078e0a05 */
[----:B------:R-:W-:Y:S01]  /*26e0*/  ISETP.GE.AND P1, PT, R9, RZ, PT ;  /* 0x000000ff0900720c */ /* 0x000fe20003f26270 */
[----:B------:R-:W-:Y:S01]  /*26f0*/  @!P4 IMAD.IADD R23, R23, 0x1, -R5 ;  /* 0x000000011717c824 */ /* 0x000fe200078e0a05 */
[----:B------:R-:W-:Y:S01]  /*2700*/  LOP3.LUT R9, R0, 0x1c8, RZ, 0xfc, !PT ;  /* 0x000001c800097812 */ /* 0x000fe200078efcff */
[C---:B------:R-:W-:Y:S01]  /*2710*/  IMAD.HI.U32 R7, R2.reuse, R25, RZ ;  /* 0x0000001902077227 */ /* 0x040fe200078e00ff */
[----:B------:R-:W-:Y:S01]  /*2720*/  ISETP.GE.AND P5, PT, R27, RZ, PT ;  /* 0x000000ff1b00720c */ /* 0x000fe20003fa6270 */
[----:B------:R-:W-:Y:S01]  /*2730*/  STL [R1+0x1130], R17 ;  /* 0x0011301101007387 */ /* 0x000fe20000100800 */
[----:B------:R-:W-:Y:S01]  /*2740*/  IABS R27, R9 ;  /* 0x00000009001b7213 */ /* 0x000fe20000000000 */
[----:B------:R-:W-:Y:S01]  /*2750*/  @!P0 IMAD.MOV R21, RZ, RZ, -R21 ;  /* 0x000000ffff158224 */ /* 0x000fe200078e0a15 */
[C---:B------:R-:W-:Y:S01]  /*2760*/  ISETP.GT.U32.AND P0, PT, R5.reuse, R23, PT ;  /* 0x000000170500720c */ /* 0x040fe20003f04070 */
[----:B------:R-:W-:Y:S01]  /*2770*/  IMAD R24, R5, R8, R24 ;  /* 0x0000000805187224 */ /* 0x000fe200078e0218 */
[----:B------:R-:W-:Y:S01]  /*2780*/  ISETP.GE.AND P4, PT, R29, RZ, PT ;  /* 0x000000ff1d00720c */ /* 0x000fe20003f86270 */
[----:B------:R-:W-:Y:S01]  /*2790*/  IMAD.HI.U32 R8, R2, R26, RZ ;  /* 0x0000001a02087227 */ /* 0x000fe200078e00ff */
[----:B------:R-:W-:Y:S01]  /*27a0*/  IABS R29, R31 ;  /* 0x0000001f001d7213 */ /* 0x000fe20000000000 */
[----:B------:R2:W-:Y:S01]  /*27b0*/  STL [R1+0x1134], R18 ;  /* 0x0011341201007387 */ /* 0x0005e20000100800 */
[----:B------:R-:W-:Y:S01]  /*27c0*/  IABS R105, R108 ;  /* 0x0000006c00697213 */ /* 0x000fe20000000000 */
[----:B------:R-:W-:Y:S01]  /*27d0*/  IMAD.MOV R10, RZ, RZ, -R7 ;  /* 0x000000ffff0a7224 */ /* 0x000fe200078e0a07 */
[----:B------:R-:W-:Y:S01]  /*27e0*/  IABS R110, R114 ;  /* 0x00000072006e7213 */ /* 0x000fe20000000000 */
[----:B------:R-:W-:Y:S01]  /*27f0*/  IMAD.MOV R8, RZ, RZ, -R8 ;  /* 0x000000ffff087224 */ /* 0x000fe200078e0a08 */
[----:B------:R-:W-:Y:S01]  /*2800*/  LOP3.LUT R111, R0, 0x124, RZ, 0xfc, !PT ;  /* 0x00000124006f7812 */ /* 0x000fe200078efcff */
[----:B------:R-:W-:Y:S01]  /*2810*/  @!P6 IMAD.IADD R22, R22, 0x1, -R5 ;  /* 0x000000011616e824 */ /* 0x000fe200078e0a05 */
[----:B------:R-:W-:Y:S01]  /*2820*/  ISETP.GE.AND P6, PT, R28, RZ, PT ;  /* 0x000000ff1c00720c */ /* 0x000fe20003fc6270 */
[C---:B------:R-:W-:Y:S01]  /*2830*/  IMAD R25, R5.reuse, R10, R25 ;  /* 0x0000000a05197224 */ /* 0x040fe200078e0219 */
[----:B------:R-:W-:Y:S01]  /*2840*/  LOP3.LUT R10, R0, 0x1c6, RZ, 0xfc, !PT ;  /* 0x000001c6000a7812 */ /* 0x000fe200078efcff */
[----:B------:R-:W-:Y:S01]  /*2850*/  @!P2 IMAD.MOV R20, RZ, RZ, -R20 ;  /* 0x000000ffff14a224 */ /* 0x000fe200078e0a14 */
[C---:B------:R-:W-:Y:S01]  /*2860*/  ISETP.GT.U32.AND P2, PT, R5.reuse, R24, PT ;  /* 0x000000180500720c */ /* 0x040fe20003f44070 */
[C---:B------:R-:W-:Y:S01]  /*2870*/  IMAD R26, R5.reuse, R8, R26 ;  /* 0x00000008051a7224 */ /* 0x040fe200078e021a */
[----:B------:R-:W-:Y:S01]  /*2880*/  IABS R28, R10 ;  /* 0x0000000a001c7213 */ /* 0x000fe20000000000 */
[----:B------:R-:W-:Y:S01]  /*2890*/  IMAD.HI.U32 R7, R2, R27, RZ ;  /* 0x0000001b02077227 */ /* 0x000fe200078e00ff */
[----:B------:R-:W-:Y:S01]  /*28a0*/  IABS R109, R111 ;  /* 0x0000006f006d7213 */ /* 0x000fe20000000000 */
[----:B------:R-:W-:Y:S01]  /*28b0*/  STL [R1+0x1138], R19 ;  /* 0x0011381301007387 */ /* 0x000fe20000100800 */
[C---:B------:R-:W-:Y:S01]  /*28c0*/  LOP3.LUT R119, R0.reuse, 0x11a, RZ, 0xfc, !PT ;  /* 0x0000011a00777812 */ /* 0x040fe200078efcff */
[----:B------:R-:W-:Y:S01]  /*28d0*/  @!P1 IMAD.MOV R22, RZ, RZ, -R22 ;  /* 0x000000ffff169224 */ /* 0x000fe200078e0a16 */
[----:B------:R-:W-:Y:S01]  /*28e0*/  ISETP.GT.U32.AND P1, PT, R5, R25, PT ;  /* 0x000000190500720c */ /* 0x000fe20003f24070 */
[----:B------:R-:W-:Y:S01]  /*28f0*/  @!P0 IMAD.IADD R23, R23, 0x1, -R5 ;  /* 0x0000000117178824 */ /* 0x000fe200078e0a05 */
[C---:B------:R-:W-:Y:S01]  /*2900*/  ISETP.GT.U32.AND P0, PT, R5.reuse, R26, PT ;  /* 0x0000001a0500720c */ /* 0x040fe20003f04070 */
[----:B------:R-:W-:Y:S01]  /*2910*/  IMAD.MOV R8, RZ, RZ, -R7 ;  /* 0x000000ffff087224 */ /* 0x000fe200078e0a07 */
[----:B------:R-:W-:Y:S01]  /*2920*/  LOP3.LUT R121, R0, 0x118, RZ, 0xfc, !PT ;  /* 0x0000011800797812 */ /* 0x000fe200078efcff */
[----:B------:R-:W-:Y:S01]  /*2930*/  @!P2 IMAD.IADD R24, R24, 0x1, -R5 ;  /* 0x000000011818a824 */ /* 0x000fe200078e0a05 */
[----:B------:R-:W-:Y:S01]  /*2940*/  LOP3.LUT R122, R0, 0x116, RZ, 0xfc, !PT ;  /* 0x00000116007a7812 */ /* 0x000fe200078efcff */
[C---:B------:R-:W-:Y:S01]  /*2950*/  IMAD R27, R5.reuse, R8, R27 ;  /* 0x00000008051b7224 */ /* 0x040fe200078e021b */
[----:B------:R-:W-:Y:S01]  /*2960*/  IABS R115, R121 ;  /* 0x0000007900737213 */ /* 0x000fe20000000000 */
[----:B------:R-:W-:Y:S01]  /*2970*/  @!P5 IMAD.MOV R23, RZ, RZ, -R23 ;  /* 0x000000ffff17d224 */ /* 0x000fe200078e0a17 */
[C---:B------:R-:W-:Y:S01]  /*2980*/  ISETP.GT.U32.AND P2, PT, R5.reuse, R24, PT ;  /* 0x000000180500720c */ /* 0x040fe20003f44070 */
[----:B------:R-:W-:Y:S01]  /*2990*/  IMAD.HI.U32 R7, R2, R28, RZ ;  /* 0x0000001c02077227 */ /* 0x000fe200078e00ff */
[----:B------:R-:W-:Y:S01]  /*29a0*/  ISETP.GT.U32.AND P5, PT, R5, R27, PT ;  /* 0x0000001b0500720c */ /* 0x000fe20003fa4070 */
[----:B------:R-:W-:Y:S01]  /*29b0*/  STL [R1+0x113c], R20 ;  /* 0x00113c1401007387 */ /* 0x000fe20000100800 */
[----:B------:R-:W-:Y:S01]  /*29c0*/  IABS R116, R122 ;  /* 0x0000007a00747213 */ /* 0x000fe20000000000 */
[--C-:B------:R-:W-:Y:S01]  /*29d0*/  @!P1 IMAD.IADD R25, R25, 0x1, -R5.reuse ;  /* 0x0000000119199824 */ /* 0x100fe200078e0a05 */
[----:B------:R-:W-:Y:S01]  /*29e0*/  LOP3.LUT R123, R0, 0x114, RZ, 0xfc, !PT ;  /* 0x00000114007b7812 */ /* 0x000fe200078efcff */
[----:B------:R-:W-:Y:S01]  /*29f0*/  @!P0 IMAD.IADD R26, R26, 0x1, -R5 ;  /* 0x000000011a1a8824 */ /* 0x000fe200078e0a05 */
[----:B------:R-:W-:Y:S01]  /*2a00*/  LOP3.LUT R124, R0, 0x112, RZ, 0xfc, !PT ;  /* 0x00000112007c7812 */ /* 0x000fe200078efcff */
[----:B------:R-:W-:Y:S01]  /*2a10*/  IMAD.HI.U32 R8, R2, R29, RZ ;  /* 0x0000001d02087227 */ /* 0x000fe200078e00ff */
[C---:B------:R-:W-:Y:S01]  /*2a20*/  ISETP.GT.U32.AND P1, PT, R5.reuse, R25, PT ;  /* 0x000000190500720c */ /* 0x040fe20003f24070 */
[----:B------:R3:W-:Y:S01]  /*2a30*/  STL [R1+0x1140], R21 ;  /* 0x0011401501007387 */ /* 0x0007e20000100800 */
[----:B------:R-:W-:Y:S01]  /*2a40*/  ISETP.GT.U32.AND P0, PT, R5, R26, PT ;  /* 0x0000001a0500720c */ /* 0x000fe20003f04070 */
[----:B------:R-:W-:Y:S01]  /*2a50*/  IMAD.MOV R7, RZ, RZ, -R7 ;  /* 0x000000ffff077224 */ /* 0x000fe200078e0a07 */
[----:B------:R-:W-:Y:S01]  /*2a60*/  IABS R117, R123 ;  /* 0x0000007b00757213 */ /* 0x000fe20000000000 */
[--C-:B------:R-:W-:Y:S01]  /*2a70*/  @!P5 IMAD.IADD R27, R27, 0x1, -R5.reuse ;  /* 0x000000011b1bd824 */ /* 0x100fe200078e0a05 */
[----:B------:R-:W-:Y:S01]  /*2a80*/  IABS R118, R124 ;  /* 0x0000007c00767213 */ /* 0x000fe20000000000 */
[----:B------:R-:W-:Y:S01]  /*2a90*/  IMAD.MOV R8, RZ, RZ, -R8 ;  /* 0x000000ffff087224 */ /* 0x000fe200078e0a08 */
[----:B------:R-:W-:Y:S01]  /*2aa0*/  LOP3.LUT R127, R0, 0x104, RZ, 0xfc, !PT ;  /* 0x00000104007f7812 */ /* 0x000fe200078efcff */
[----:B------:R-:W-:Y:S01]  /*2ab0*/  @!P2 IMAD.IADD R24, R24, 0x1, -R5 ;  /* 0x000000011818a824 */ /* 0x000fe200078e0a05 */
[----:B------:R-:W-:Y:S01]  /*2ac0*/  ISETP.GE.AND P2, PT, R9, RZ, PT ;  /* 0x000000ff0900720c */ /* 0x000fe20003f46270 */
[----:B------:R-:W-:Y:S01]  /*2ad0*/  IMAD.HI.U32 R9, R2, R30, RZ ;  /* 0x0000001e02097227 */ /* 0x000fe200078e00ff */
[----:B------:R-:W-:-:S02]  /*2ae0*/  ISETP.GT.U32.AND P5, PT, R5, R27, PT ;  /* 0x0000001b0500720c */ /* 0x000fc40003fa4070 */
[----:B------:R-:W-:Y:S01]  /*2af0*/  IABS R125, R127 ;  /* 0x0000007f007d7213 */ /* 0x000fe20000000000 */
[----:B------:R-:W-:Y:S01]  /*2b00*/  IMAD R28, R5, R7, R28 ;  /* 0x00000007051c7224 */ /* 0x000fe200078e021c */
[C---:B------:R-:W-:Y:S01]  /*2b10*/  LOP3.LUT R130, R0.reuse, 0x100, RZ, 0xfc, !PT ;  /* 0x0000010000827812 */ /* 0x040fe200078efcff */
[----:B------:R-:W-:Y:S01]  /*2b20*/  @!P1 IMAD.IADD R25, R25, 0x1, -R5 ;  /* 0x0000000119199824 */ /* 0x000fe200078e0a05 */
[----:B------:R-:W-:Y:S01]  /*2b30*/  ISETP.GE.AND P1, PT, R31, RZ, PT ;  /* 0x000000ff1f00720c */ /* 0x000fe20003f26270 */
[C---:B------:R-:W-:Y:S01]  /*2b40*/  IMAD R29, R5.reuse, R8, R29 ;  /* 0x00000008051d7224 */ /* 0x040fe200078e021d */
[----:B------:R-:W-:Y:S01]  /*2b50*/  IABS R31, R35 ;  /* 0x00000023001f7213 */ /* 0x000fe20000000000 */
[----:B------:R-:W-:Y:S01]  /*2b60*/  IMAD.MOV R9, RZ, RZ, -R9 ;  /* 0x000000ffff097224 */ /* 0x000fe200078e0a09 */
[----:B------:R-:W-:Y:S01]  /*2b70*/  LOP3.LUT R131, R0, 0xfc, RZ, 0xfc, !PT ;  /* 0x000000fc00837812 */ /* 0x000fe200078efcff */
[----:B------:R-:W-:Y:S01]  /*2b80*/  @!P0 IMAD.IADD R26, R26, 0x1, -R5 ;  /* 0x000000011a1a8824 */ /* 0x000fe200078e0a05 */
[C---:B------:R-:W-:Y:S01]  /*2b90*/  ISETP.GT.U32.AND P0, PT, R5.reuse, R28, PT ;  /* 0x0000001c0500720c */ /* 0x040fe20003f04070 */
[----:B------:R-:W-:Y:S01]  /*2ba0*/  @!P6 IMAD.MOV R25, RZ, RZ, -R25 ;  /* 0x000000ffff19e224 */ /* 0x000fe200078e0a19 */
[C---:B------:R-:W-:Y:S01]  /*2bb0*/  ISETP.GT.U32.AND P6, PT, R5.reuse, R29, PT ;  /* 0x0000001d0500720c */ /* 0x040fe20003fc4070 */
[----:B------:R-:W-:Y:S01]  /*2bc0*/  IMAD R30, R5, R9, R30 ;  /* 0x00000009051e7224 */ /* 0x000fe200078e021e */
[----:B------:R-:W-:Y:S01]  /*2bd0*/  IABS R129, R131 ;  /* 0x0000008300817213 */ /* 0x000fe20000000000 */
[--C-:B------:R-:W-:Y:S01]  /*2be0*/  @!P5 IMAD.IADD R27, R27, 0x1, -R5.reuse ;  /* 0x000000011b1bd824 */ /* 0x100fe200078e0a05 */
[----:B------:R-:W-:Y:S01]  /*2bf0*/  LOP3.LUT R133, R0, 0xf8, RZ, 0xfc, !PT ;  /* 0x000000f800857812 */ /* 0x000fe200078efcff */
[----:B------:R-:W-:Y:S01]  /*2c00*/  VIADD R7, R4, 0x1be ;  /* 0x000001be04077836 */ /* 0x000fe20000000000 */
[----:B------:R-:W-:Y:S01]  /*2c10*/  ISETP.GT.U32.AND P5, PT, R5, R30, PT ;  /* 0x0000001e0500720c */ /* 0x000fe20003fa4070 */
[----:B------:R-:W-:Y:S01]  /*2c20*/  @!P4 IMAD.MOV R26, RZ, RZ, -R26 ;  /* 0x000000ffff1ac224 */ /* 0x000fe200078e0a1a */
[----:B------:R-:W-:Y:S01]  /*2c30*/  LOP3.LUT R138, R0, 0xf6, RZ, 0xfc, !PT ;  /* 0x000000f6008a7812 */ /* 0x000fe200078efcff */
[----:B------:R-:W-:Y:S01]  /*2c40*/  @!P3 IMAD.MOV R24, RZ, RZ, -R24 ;  /* 0x000000ffff18b224 */ /* 0x000fe200078e0a18 */
[----:B------:R-:W-:Y:S01]  /*2c50*/  IABS R32, R7 ;  /* 0x0000000700207213 */ /* 0x000fe20000000000 */
[--C-:B------:R-:W-:Y:S01]  /*2c60*/  @!P0 IMAD.IADD R28, R28, 0x1, -R5.reuse ;  /* 0x000000011c1c8824 */ /* 0x100fe200078e0a05 */
[----:B------:R-:W-:Y:S01]  /*2c70*/  ISETP.GE.AND P4, PT, R7, RZ, PT ;  /* 0x000000ff0700720c */ /* 0x000fe20003f86270 */
[----:B------:R-:W-:Y:S01]  /*2c80*/  @!P6 IMAD.IADD R29, R29, 0x1, -R5 ;  /* 0x000000011d1de824 */ /* 0x000fe200078e0a05 */
[----:B------:R-:W-:Y:S01]  /*2c90*/  ISETP.GE.AND P3, PT, R10, RZ, PT ;  /* 0x000000ff0a00720c */ /* 0x000fe20003f66270 */
[----:B------:R-:W-:Y:S01]  /*2ca0*/  IMAD.HI.U32 R7, R2, R31, RZ ;  /* 0x0000001f02077227 */ /* 0x000fe200078e00ff */
[----:B------:R-:W-:-:S02]  /*2cb0*/  ISETP.GT.U32.AND P0, PT, R5, R28, PT ;  /* 0x0000001c0500720c */ /* 0x000fc40003f04070 */
[C---:B------:R-:W-:Y:S01]  /*2cc0*/  ISETP.GT.U32.AND P6, PT, R5.reuse, R29, PT ;  /* 0x0000001d0500720c */ /* 0x040fe20003fc4070 */
[----:B------:R-:W-:Y:S01]  /*2cd0*/  @!P5 IMAD.IADD R30, R30, 0x1, -R5 ;  /* 0x000000011e1ed824 */ /* 0x000fe200078e0a05 */
[----:B------:R-:W-:Y:S01]  /*2ce0*/  IABS R132, R138 ;  /* 0x0000008a00847213 */ /* 0x000fe20000000000 */
[----:B------:R-:W-:Y:S01]  /*2cf0*/  IMAD.HI.U32 R8, R2, R32, RZ ;  /* 0x0000002002087227 */ /* 0x000fe200078e00ff */
[C---:B------:R-:W-:Y:S02]  /*2d00*/  LOP3.LUT R140, R0.reuse, 0xf4, RZ, 0xfc, !PT ;  /* 0x000000f4008c7812 */ /* 0x040fe400078efcff */
[----:B------:R-:W-:Y:S01]  /*2d10*/  ISETP.GT.U32.AND P5, PT, R5, R30, PT ;  /* 0x0000001e0500720c */ /* 0x000fe20003fa4070 */
[----:B------:R-:W-:Y:S01]  /*2d20*/  IMAD.MOV R10, RZ, RZ, -R7 ;  /* 0x000000ffff0a7224 */ /* 0x000fe200078e0a07 */
[----:B------:R-:W-:Y:S01]  /*2d30*/  LOP3.LUT R7, R0, 0x1ba, RZ, 0xfc, !PT ;  /* 0x000001ba00077812 */ /* 0x000fe200078efcff */
[----:B------:R-:W-:Y:S01]  /*2d40*/  IMAD.HI.U32 R9, R2, R33, RZ ;  /* 0x0000002102097227 */ /* 0x000fe200078e00ff */
[----:B------:R-:W-:-:S02]  /*2d50*/  LOP3.LUT R141, R0, 0xf2, RZ, 0xfc, !PT ;  /* 0x000000f2008d7812 */ /* 0x000fc400078efcff */
[C---:B------:R-:W-:Y:S01]  /*2d60*/  LOP3.LUT R142, R0.reuse, 0xf0, RZ, 0xfc, !PT ;  /* 0x000000f0008e7812 */ /* 0x040fe200078efcff */
[----:B------:R-:W-:Y:S01]  /*2d70*/  IMAD.MOV R8, RZ, RZ, -R8 ;  /* 0x000000ffff087224 */ /* 0x000fe200078e0a08 */
[----:B------:R-:W-:Y:S01]  /*2d80*/  IABS R134, R141 ;  /* 0x0000008d00867213 */ /* 0x000fe20000000000 */
[----:B------:R-:W-:Y:S01]  /*2d90*/  IMAD R31, R5, R10, R31 ;  /* 0x0000000a051f7224 */ /* 0x000fe200078e021f */
[----:B------:R-:W-:Y:S01]  /*2da0*/  LOP3.LUT R10, R0, 0x1b6, RZ, 0xfc, !PT ;  /* 0x000001b6000a7812 */ /* 0x000fe200078efcff */
[----:B------:R-:W-:Y:S01]  /*2db0*/  @!P2 IMAD.MOV R27, RZ, RZ, -R27 ;  /* 0x000000ffff1ba224 */ /* 0x000fe200078e0a1b */
[----:B------:R-:W-:Y:S01]  /*2dc0*/  ISETP.GE.AND P2, PT, R34, RZ, PT ;  /* 0x000000ff2200720c */ /* 0x000fe20003f46270 */
[----:B------:R-:W-:Y:S01]  /*2dd0*/  @!P0 IMAD.IADD R28, R28, 0x1, -R5 ;  /* 0x000000011c1c8824 */ /* 0x000fe200078e0a05 */
[----:B------:R-:W-:Y:S01]  /*2de0*/  ISETP.GE.AND P0, PT, R35, RZ, PT ;  /* 0x000000ff2300720c */ /* 0x000fe20003f06270 */
[----:B------:R-:W-:Y:S01]  /*2df0*/  IMAD.MOV R34, RZ, RZ, -R9 ;  /* 0x000000ffff227224 */ /* 0x000fe200078e0a09 */
[----:B------:R-:W-:Y:S01]  /*2e00*/  LOP3.LUT R9, R0, 0x1b8, RZ, 0xfc, !PT ;  /* 0x000001b800097812 */ /* 0x000fe200078efcff */
[----:B------:R-:W-:Y:S01]  /*2e10*/  IMAD R32, R5, R8, R32 ;  /* 0x0000000805207224 */ /* 0x000fe200078e0220 */
[----:B------:R-:W-:Y:S01]  /*2e20*/  IABS R135, R142 ;  /* 0x0000008e00877213 */ /* 0x000fe20000000000 */
[----:B------:R-:W-:Y:S01]  /*2e30*/  @!P6 IMAD.IADD R29, R29, 0x1, -R5 ;  /* 0x000000011d1de824 */ /* 0x000fe200078e0a05 */
[C---:B------:R-:W-:Y:S01]  /*2e40*/  ISETP.GT.U32.AND P6, PT, R5.reuse, R31, PT ;  /* 0x0000001f0500720c */ /* 0x040fe20003fc4070 */
[C---:B------:R-:W-:Y:S01]  /*2e50*/  IMAD R33, R5.reuse, R34, R33 ;  /* 0x0000002205217224 */ /* 0x040fe200078e0221 */
[----:B------:R-:W-:Y:S01]  /*2e60*/  IABS R34, R7 ;  /* 0x0000000700227213 */ /* 0x000fe20000000000 */
[----:B------:R-:W-:Y:S01]  /*2e70*/  @!P3 IMAD.MOV R28, RZ, RZ, -R28 ;  /* 0x000000ffff1cb224 */ /* 0x000fe200078e0a1c */
[C---:B------:R-:W-:Y:S01]  /*2e80*/  ISETP.GT.U32.AND P3, PT, R5.reuse, R32, PT ;  /* 0x000000200500720c */ /* 0x040fe20003f64070 */
[----:B------:R-:W-:Y:S01]  /*2e90*/  @!P5 IMAD.IADD R30, R30, 0x1, -R5 ;  /* 0x000000011e1ed824 */ /* 0x000fe200078e0a05 */
[----:B------:R-:W-:Y:S01]  /*2ea0*/  ISETP.GT.U32.AND P5, PT, R5, R33, PT ;  /* 0x000000210500720c */ /* 0x000fe20003fa4070 */
[----:B------:R-:W-:Y:S01]  /*2eb0*/  @!P1 IMAD.MOV R29, RZ, RZ, -R29 ;  /* 0x000000ffff1d9224 */ /* 0x000fe200078e0a1d */
[----:B------:R-:W-:Y:S01]  /*2ec0*/  IABS R35, R9 ;  /* 0x0000000900237213 */ /* 0x000fe20000000000 */
[----:B------:R-:W-:Y:S01]  /*2ed0*/  @!P2 IMAD.MOV R30, RZ, RZ, -R30 ;  /* 0x000000ffff1ea224 */ /* 0x000fe200078e0a1e */
[----:B------:R-:W-:-:S02]  /*2ee0*/  ISETP.GE.AND P1, PT, R36, RZ, PT ;  /* 0x000000ff2400720c */ /* 0x000fc40003f26270 */
[----:B------:R-:W-:Y:S01]  /*2ef0*/  IABS R36, R10 ;  /* 0x0000000a00247213 */ /* 0x000fe20000000000 */
[--C-:B------:R-:W-:Y:S01]  /*2f00*/  @!P6 IMAD.IADD R31, R31, 0x1, -R5.reuse ;  /* 0x000000011f1fe824 */ /* 0x100fe200078e0a05 */
[----:B------:R-:W-:Y:S01]  /*2f10*/  ISETP.GE.AND P6, PT, R7, RZ, PT ;  /* 0x000000ff0700720c */ /* 0x000fe20003fc6270 */
[----:B------:R-:W-:Y:S01]  /*2f20*/  IMAD.HI.U32 R7, R2, R34, RZ ;  /* 0x0000002202077227 */ /* 0x000fe200078e00ff */
[C---:B------:R-:W-:Y:S02]  /*2f30*/  LOP3.LUT R143, R0.reuse, 0xec, RZ, 0xfc, !PT ;  /* 0x000000ec008f7812 */ /* 0x040fe400078efcff */
[----:B------:R-:W-:Y:S01]  /*2f40*/  LOP3.LUT R144, R0, 0xe6, RZ, 0xfc, !PT ;  /* 0x000000e600907812 */ /* 0x000fe200078efcff */
[--C-:B------:R-:W-:Y:S01]  /*2f50*/  @!P3 IMAD.IADD R32, R32, 0x1, -R5.reuse ;  /* 0x000000012020b824 */ /* 0x100fe200078e0a05 */
[----:B------:R-:W-:Y:S01]  /*2f60*/  ISETP.GT.U32.AND P3, PT, R5, R31, PT ;  /* 0x0000001f0500720c */ /* 0x000fe20003f64070 */
[----:B------:R-:W-:Y:S01]  /*2f70*/  @!P5 IMAD.IADD R33, R33, 0x1, -R5 ;  /* 0x000000012121d824 */ /* 0x000fe200078e0a05 */
[----:B------:R-:W-:Y:S01]  /*2f80*/  IABS R137, R143 ;  /* 0x0000008f00897213 */ /* 0x000fe20000000000 */
[----:B------:R-:W-:Y:S01]  /*2f90*/  IMAD.MOV R8, RZ, RZ, -R7 ;  /* 0x000000ffff087224 */ /* 0x000fe200078e0a07 */
[C---:B------:R-:W-:Y:S01]  /*2fa0*/  ISETP.GT.U32.AND P5, PT, R5.reuse, R32, PT ;  /* 0x000000200500720c */ /* 0x040fe20003fa4070 */
[----:B------:R-:W-:Y:S01]  /*2fb0*/  IMAD.HI.U32 R7, R2, R35, RZ ;  /* 0x0000002302077227 */ /* 0x000fe200078e00ff */
[----:B------:R-:W-:-:S02]  /*2fc0*/  ISETP.GT.U32.AND P2, PT, R5, R33, PT ;  /* 0x000000210500720c */ /* 0x000fc40003f44070 */
[C---:B------:R-:W-:Y:S01]  /*2fd0*/  LOP3.LUT R153, R0.reuse, 0xda, RZ, 0xfc, !PT ;  /* 0x000000da00997812 */ /* 0x040fe200078efcff */
[----:B------:R-:W-:Y:S01]  /*2fe0*/  IMAD R34, R5, R8, R34 ;  /* 0x0000000805227224 */ /* 0x000fe200078e0222 */
[C---:B------:R-:W-:Y:S01]  /*2ff0*/  LOP3.LUT R154, R0.reuse, 0xd8, RZ, 0xfc, !PT ;  /* 0x000000d8009a7812 */ /* 0x040fe200078efcff */
[----:B------:R-:W-:Y:S01]  /*3000*/  IMAD.MOV R8, RZ, RZ, -R7 ;  /* 0x000000ffff087224 */ /* 0x000fe200078e0a07 */
[----:B------:R-:W-:Y:S01]  /*3010*/  IABS R147, R153 ;  /* 0x0000009900937213 */ /* 0x000fe20000000000 */
[----:B------:R-:W-:Y:S01]  /*3020*/  @!P3 IMAD.IADD R31, R31, 0x1, -R5 ;  /* 0x000000011f1fb824 */ /* 0x000fe200078e0a05 */
[C---:B------:R-:W-:Y:S01]  /*3030*/  ISETP.GT.U32.AND P3, PT, R5.reuse, R34, PT ;  /* 0x000000220500720c */ /* 0x040fe20003f64070 */
[C---:B------:R-:W-:Y:S01]  /*3040*/  IMAD R35, R5.reuse, R8, R35 ;  /* 0x0000000805237224 */ /* 0x040fe200078e0223 */
[----:B------:R-:W-:Y:S01]  /*3050*/  LOP3.LUT R155, R0, 0xd6, RZ, 0xfc, !PT ;  /* 0x000000d6009b7812 */ /* 0x000fe200078efcff */
[----:B------:R-:W-:Y:S01]  /*3060*/  @!P5 IMAD.IADD R32, R32, 0x1, -R5 ;  /* 0x000000012020d824 */ /* 0x000fe200078e0a05 */
[----:B------:R-:W-:Y:S01]  /*3070*/  LOP3.LUT R156, R0, 0xd4, RZ, 0xfc, !PT ;  /* 0x000000d4009c7812 */ /* 0x000fe200078efcff */
[----:B------:R-:W-:Y:S01]  /*3080*/  IMAD.HI.U32 R7, R2, R36, RZ ;  /* 0x0000002402077227 */ /* 0x000fe200078e00ff */
[----:B------:R-:W-:-:S02]  /*3090*/  ISETP.GT.U32.AND P5, PT, R5, R35, PT ;  /* 0x000000230500720c */ /* 0x000fc40003fa4070 */
[----:B------:R-:W-:Y:S01]  /*30a0*/  IABS R148, R155 ;  /* 0x0000009b00947213 */ /* 0x000fe20000000000 */
[----:B------:R-:W-:Y:S01]  /*30b0*/  IMAD.MOV R7, RZ, RZ, -R7 ;  /* 0x000000ffff077224 */ /* 0x000fe200078e0a07 */
[----:B------:R-:W-:Y:S01]  /*30c0*/  IABS R149, R156 ;  /* 0x0000009c00957213 */ /* 0x000fe20000000000 */
[----:B------:R-:W-:Y:S01]  /*30d0*/  @!P0 IMAD.MOV R31, RZ, RZ, -R31 ;  /* 0x000000ffff1f8224 */ /* 0x000fe200078e0a1f */
[----:B------:R-:W-:Y:S01]  /*30e0*/  LOP3.LUT R157, R0, 0xd2, RZ, 0xfc, !PT ;  /* 0x000000d2009d7812 */ /* 0x000fe200078efcff */
[--C-:B------:R-:W-:Y:S01]  /*30f0*/  @!P3 IMAD.IADD R34, R34, 0x1, -R5.reuse ;  /* 0x000000012222b824 */ /* 0x100fe200078e0a05 */
[----:B------:R-:W-:Y:S01]  /*3100*/  ISETP.GE.AND P3, PT, R10, RZ, PT ;  /* 0x000000ff0a00720c */ /* 0x000fe20003f66270 */
[C---:B------:R-:W-:Y:S01]  /*3110*/  IMAD R36, R5.reuse, R7, R36 ;  /* 0x0000000705247224 */ /* 0x040fe200078e0224 */
[----:B------:R-:W-:Y:S01]  /*3120*/  IABS R150, R157 ;  /* 0x0000009d00967213 */ /* 0x000fe20000000000 */
[----:B------:R-:W-:Y:S01]  /*3130*/  @!P4 IMAD.MOV R32, RZ, RZ, -R32 ;  /* 0x000000ffff20c224 */ /* 0x000fe200078e0a20 */
[----:B------:R-:W-:Y:S01]  /*3140*/  ISETP.GT.U32.AND P0, PT, R5, R34, PT ;  /* 0x000000220500720c */ /* 0x000fe20003f04070 */
[----:B------:R-:W-:Y:S01]  /*3150*/  @!P5 IMAD.IADD R35, R35, 0x1, -R5 ;  /* 0x000000012323d824 */ /* 0x000fe200078e0a05 */
[----:B------:R-:W-:Y:S01]  /*3160*/  ISETP.GT.U32.AND P4, PT, R5, R36, PT ;  /* 0x000000240500720c */ /* 0x000fe20003f84070 */
[----:B------:R-:W-:Y:S01]  /*3170*/  IMAD.HI.U32 R7, R2, R37, RZ ;  /* 0x0000002502077227 */ /* 0x000fe200078e00ff */
[----:B------:R-:W-:-:S02]  /*3180*/  LOP3.LUT R160, R0, 0xc6, RZ, 0xfc, !PT ;  /* 0x000000c600a07812 */ /* 0x000fc400078efcff */
[C---:B------:R-:W-:Y:S01]  /*3190*/  ISETP.GT.U32.AND P5, PT, R5.reuse, R35, PT ;  /* 0x000000230500720c */ /* 0x040fe20003fa4070 */
[----:B------:R-:W-:Y:S01]  /*31a0*/  IMAD.HI.U32 R8, R2, R38, RZ ;  /* 0x0000002602087227 */ /* 0x000fe200078e00ff */
[C---:B------:R-:W-:Y:S02]  /*31b0*/  LOP3.LUT R161, R0.reuse, 0xc4, RZ, 0xfc, !PT ;  /* 0x000000c400a17812 */ /* 0x040fe400078efcff */
[C---:B------:R-:W-:Y:S01]  /*31c0*/  LOP3.LUT R162, R0.reuse, 0xc2, RZ, 0xfc, !PT ;  /* 0x000000c200a27812 */ /* 0x040fe200078efcff */
[----:B------:R-:W-:Y:S01]  /*31d0*/  IMAD.MOV R10, RZ, RZ, -R7 ;  /* 0x000000ffff0a7224 */ /* 0x000fe200078e0a07 */
[C---:B------:R-:W-:Y:S01]  /*31e0*/  LOP3.LUT R163, R0.reuse, 0xc0, RZ, 0xfc, !PT ;  /* 0x000000c000a37812 */ /* 0x040fe200078efcff */
[----:B------:R-:W-:Y:S01]  /*31f0*/  IMAD.MOV R8, RZ, RZ, -R8 ;  /* 0x000000ffff087224 */ /* 0x000fe200078e0a08 */
[----:B------:R-:W-:Y:S01]  /*3200*/  IABS R158, R162 ;  /* 0x000000a2009e7213 */ /* 0x000fe20000000000 */
[C---:B------:R-:W-:Y:S01]  /*3210*/  IMAD R37, R5.reuse, R10, R37 ;  /* 0x0000000a05257224 */ /* 0x040fe200078e0225 */
[----:B------:R-:W-:Y:S01]  /*3220*/  IABS R159, R163 ;  /* 0x000000a3009f7213 */ /* 0x000fe20000000000 */
[----:B------:R-:W-:Y:S01]  /*3230*/  IMAD R38, R5, R8, R38 ;  /* 0x0000000805267224 */ /* 0x000fe200078e0226 */
[----:B------:R-:W-:Y:S01]  /*3240*/  LOP3.LUT R8, R0, 0x1b0, RZ, 0xfc, !PT ;  /* 0x000001b000087812 */ /* 0x000fe200078efcff */
[--C-:B------:R-:W-:Y:S01]  /*3250*/  @!P0 IMAD.IADD R34, R34, 0x1, -R5.reuse ;  /* 0x0000000122228824 */ /* 0x100fe200078e0a05 */
[----:B------:R-:W-:Y:S01]  /*3260*/  LOP3.LUT R164, R0, 0xb8, RZ, 0xfc, !PT ;  /* 0x000000b800a47812 */ /* 0x000fe200078efcff */
[--C-:B------:R-:W-:Y:S01]  /*3270*/  @!P5 IMAD.IADD R35, R35, 0x1, -R5.reuse ;  /* 0x000000012323d824 */ /* 0x100fe200078e0a05 */
[C---:B------:R-:W-:Y:S01]  /*3280*/  ISETP.GT.U32.AND P5, PT, R5.reuse, R37, PT ;  /* 0x000000250500720c */ /* 0x040fe20003fa4070 */
[--C-:B------:R-:W-:Y:S01]  /*3290*/  @!P4 IMAD.IADD R36, R36, 0x1, -R5.reuse ;  /* 0x000000012424c824 */ /* 0x100fe200078e0a05 */
[----:B------:R-:W-:Y:S01]  /*32a0*/  LOP3.LUT R169, R0, 0xb2, RZ, 0xfc, !PT ;  /* 0x000000b200a97812 */ /* 0x000fe200078efcff */
[----:B------:R-:W-:Y:S01]  /*32b0*/  @!P6 IMAD.MOV R34, RZ, RZ, -R34 ;  /* 0x000000ffff22e224 */ /* 0x000fe200078e0a22 */
[----:B------:R-:W-:Y:S01]  /*32c0*/  ISETP.GT.U32.AND P6, PT, R5, R38, PT ;  /* 0x000000260500720c */ /* 0x000fe20003fc4070 */
[----:B------:R-:W-:Y:S01]  /*32d0*/  @!P2 IMAD.IADD R33, R33, 0x1, -R5 ;  /* 0x000000012121a824 */ /* 0x000fe200078e0a05 */
[----:B------:R-:W-:Y:S01]  /*32e0*/  ISETP.GT.U32.AND P4, PT, R5, R36, PT ;  /* 0x000000240500720c */ /* 0x000fe20003f84070 */
[----:B------:R-:W-:Y:S01]  /*32f0*/  VIADD R7, R4, 0x1ae ;  /* 0x000001ae04077836 */ /* 0x000fe20000000000 */
[----:B------:R-:W-:Y:S01]  /*3300*/  ISETP.GE.AND P2, PT, R9, RZ, PT ;  /* 0x000000ff0900720c */ /* 0x000fe20003f46270 */
[----:B------:R-:W-:Y:S01]  /*3310*/  @!P1 IMAD.MOV R33, RZ, RZ, -R33 ;  /* 0x000000ffff219224 */ /* 0x000fe200078e0a21 */
[----:B------:R-:W-:-:S02]  /*3320*/  LOP3.LUT R9, R0, 0x1ac, RZ, 0xfc, !PT ;  /* 0x000001ac00097812 */ /* 0x000fc400078efcff */
[----:B------:R-:W-:Y:S01]  /*3330*/  ISETP.GE.AND P1, PT, R39, RZ, PT ;  /* 0x000000ff2700720c */ /* 0x000fe20003f26270 */
[--C-:B------:R-:W-:Y:S01]  /*3340*/  @!P5 IMAD.IADD R37, R37, 0x1, -R5.reuse ;  /* 0x000000012525d824 */ /* 0x100fe200078e0a05 */
[----:B------:R-:W-:Y:S02]  /*3350*/  IABS R39, R8 ;  /* 0x0000000800277213 */ /* 0x000fe40000000000 */
[----:B------:R-:W-:Y:S01]  /*3360*/  IABS R41, R9 ;  /* 0x0000000900297213 */ /* 0x000fe20000000000 */
[--C-:B------:R-:W-:Y:S01]  /*3370*/  @!P6 IMAD.IADD R38, R38, 0x1, -R5.reuse ;  /* 0x000000012626e824 */ /* 0x100fe200078e0a05 */
[----:B------:R-:W-:Y:S01]  /*3380*/  ISETP.GE.AND P0, PT, R7, RZ, PT ;  /* 0x000000ff0700720c */ /* 0x000fe20003f06270 */
[----:B------:R-:W-:Y:S01]  /*3390*/  @!P4 IMAD.IADD R36, R36, 0x1, -R5 ;  /* 0x000000012424c824 */ /* 0x000fe200078e0a05 */
[----:B------:R-:W-:Y:S01]  /*33a0*/  IABS R40, R7 ;  /* 0x0000000700287213 */ /* 0x000fe20000000000 */
[----:B------:R-:W-:Y:S01]  /*33b0*/  IMAD.HI.U32 R7, R2, R39, RZ ;  /* 0x0000002702077227 */ /* 0x000fe200078e00ff */
[----:B------:R-:W-:-:S02]  /*33c0*/  ISETP.GT.U32.AND P5, PT, R5, R37, PT ;  /* 0x000000250500720c */ /* 0x000fc40003fa4070 */
[----:B------:R-:W-:Y:S01]  /*33d0*/  ISETP.GE.AND P4, PT, R8, RZ, PT ;  /* 0x000000ff0800720c */ /* 0x000fe20003f86270 */
[----:B------:R-:W-:Y:S01]  /*33e0*/  IMAD.HI.U32 R8, R2, R41, RZ ;  /* 0x0000002902087227 */ /* 0x000fe200078e00ff */
[C---:B------:R-:W-:Y:S02]  /*33f0*/  ISETP.GT.U32.AND P6, PT, R5.reuse, R38, PT ;  /* 0x000000260500720c */ /* 0x040fe40003fc4070 */
[----:B------:R-:W-:Y:S01]  /*3400*/  IABS R166, R169 ;  /* 0x000000a900a67213 */ /* 0x000fe20000000000 */
[----:B------:R-:W-:Y:S01]  /*3410*/  IMAD.MOV R10, RZ, RZ, -R7 ;  /* 0x000000ffff0a7224 */ /* 0x000fe200078e0a07 */
[----:B------:R-:W-:Y:S01]  /*3420*/  LOP3.LUT R167, R0, 0xb4, RZ, 0xfc, !PT ;  /* 0x000000b400a77812 */ /* 0x000fe200078efcff */
[----:B------:R-:W-:Y:S01]  /*3430*/  IMAD.HI.U32 R7, R2, R40, RZ ;  /* 0x0000002802077227 */ /* 0x000fe200078e00ff */
[C---:B------:R-:W-:Y:S02]  /*3440*/  LOP3.LUT R175, R0.reuse, 0xa6, RZ, 0xfc, !PT ;  /* 0x000000a600af7812 */ /* 0x040fe400078efcff */
[----:B------:R-:W-:Y:S01]  /*3450*/  IABS R165, R167 ;  /* 0x000000a700a57213 */ /* 0x000fe20000000000 */
[----:B------:R-:W-:Y:S01]  /*3460*/  IMAD.MOV R8, RZ, RZ, -R8 ;  /* 0x000000ffff087224 */ /* 0x000fe200078e0a08 */
[----:B------:R-:W-:Y:S01]  /*3470*/  IABS R172, R175 ;  /* 0x000000af00ac7213 */ /* 0x000fe20000000000 */
[C---:B------:R-:W-:Y:S01]  /*3480*/  IMAD R39, R5.reuse, R10, R39 ;  /* 0x0000000a05277224 */ /* 0x040fe200078e0227 */
[C---:B------:R-:W-:Y:S01]  /*3490*/  LOP3.LUT R180, R0.reuse, 0xa0, RZ, 0xfc, !PT ;  /* 0x000000a000b47812 */ /* 0x040fe200078efcff */
[----:B------:R-:W-:Y:S01]  /*34a0*/  IMAD.MOV R7, RZ, RZ, -R7 ;  /* 0x000000ffff077224 */ /* 0x000fe200078e0a07 */
[C---:B------:R-:W-:Y:S01]  /*34b0*/  LOP3.LUT R181, R0.reuse, 0x9a, RZ, 0xfc, !PT ;  /* 0x0000009a00b57812 */ /* 0x040fe200078efcff */
[----:B------:R-:W-:Y:S01]  /*34c0*/  IMAD R41, R5, R8, R41 ;  /* 0x0000000805297224 */ /* 0x000fe200078e0229 */
[C---:B------:R-:W-:Y:S01]  /*34d0*/  LOP3.LUT R182, R0.reuse, 0x98, RZ, 0xfc, !PT ;  /* 0x0000009800b67812 */ /* 0x040fe200078efcff */
[--C-:B------:R-:W-:Y:S01]  /*34e0*/  @!P5 IMAD.IADD R37, R37, 0x1, -R5.reuse ;  /* 0x000000012525d824 */ /* 0x100fe200078e0a05 */
[C---:B------:R-:W-:Y:S01]  /*34f0*/  ISETP.GT.U32.AND P5, PT, R5.reuse, R39, PT ;  /* 0x000000270500720c */ /* 0x040fe20003fa4070 */
[C---:B------:R-:W-:Y:S01]  /*3500*/  IMAD R40, R5.reuse, R7, R40 ;  /* 0x0000000705287224 */ /* 0x040fe200078e0228 */
[----:B------:R-:W-:Y:S01]  /*3510*/  LOP3.LUT R7, R0, 0x1aa, RZ, 0xfc, !PT ;  /* 0x000001aa00077812 */ /* 0x000fe200078efcff */
[----:B------:R-:W-:Y:S01]  /*3520*/  @!P6 IMAD.IADD R38, R38, 0x1, -R5 ;  /* 0x000000012626e824 */ /* 0x000fe200078e0a05 */
[C---:B------:R-:W-:Y:S01]  /*3530*/  ISETP.GT.U32.AND P6, PT, R5.reuse, R41, PT ;  /* 0x000000290500720c */ /* 0x040fe20003fc4070 */
[----:B------:R-:W-:Y:S01]  /*3540*/  @!P1 IMAD.MOV R37, RZ, RZ, -R37 ;  /* 0x000000ffff259224 */ /* 0x000fe200078e0a25 */
[----:B------:R-:W-:Y:S01]  /*3550*/  ISETP.GT.U32.AND P1, PT, R5, R40, PT ;  /* 0x000000280500720c */ /* 0x000fe20003f24070 */
[----:B------:R-:W-:Y:S01]  /*3560*/  @!P2 IMAD.MOV R35, RZ, RZ, -R35 ;  /* 0x000000ffff23a224 */ /* 0x000fe200078e0a23 */
[----:B------:R-:W-:Y:S01]  /*3570*/  ISETP.GE.AND P2, PT, R42, RZ, PT ;  /* 0x000000ff2a00720c */ /* 0x000fe20003f46270 */
[----:B------:R-:W-:Y:S01]  /*3580*/  @!P3 IMAD.MOV R36, RZ, RZ, -R36 ;  /* 0x000000ffff24b224 */ /* 0x000fe200078e0a24 */
[----:B------:R-:W-:-:S02]  /*3590*/  ISETP.GE.AND P3, PT, R9, RZ, PT ;  /* 0x000000ff0900720c */ /* 0x000fc40003f66270 */
[----:B------:R-:W-:Y:S01]  /*35a0*/  IABS R42, R7 ;  /* 0x00000007002a7213 */ /* 0x000fe20000000000 */
[--C-:B------:R-:W-:Y:S01]  /*35b0*/  @!P5 IMAD.IADD R39, R39, 0x1, -R5.reuse ;  /* 0x000000012727d824 */ /* 0x100fe200078e0a05 */
[----:B------:R-:W-:Y:S02]  /*35c0*/  LOP3.LUT R9, R0, 0x1a8, RZ, 0xfc, !PT ;  /* 0x000001a800097812 */ /* 0x000fe400078efcff */
[----:B------:R-:W-:Y:S01]  /*35d0*/  ISETP.GE.AND P5, PT, R7, RZ, PT ;  /* 0x000000ff0700720c */ /* 0x000fe20003fa6270 */
[--C-:B------:R-:W-:Y:S01]  /*35e0*/  @!P6 IMAD.IADD R41, R41, 0x1, -R5.reuse ;  /* 0x000000012929e824 */ /* 0x100fe200078e0a05 */
[----:B------:R-:W-:Y:S01]  /*35f0*/  IABS R43, R9 ;  /* 0x00000009002b7213 */ /* 0x000fe20000000000 */
[----:B------:R-:W-:Y:S01]  /*3600*/  IMAD.HI.U32 R7, R2, R42, RZ ;  /* 0x0000002a02077227 */ /* 0x000fe200078e00ff */
[----:B------:R-:W-:Y:S02]  /*3610*/  IABS R178, R181 ;  /* 0x000000b500b27213 */ /* 0x000fe40000000000 */
[C---:B------:R-:W-:Y:S01]  /*3620*/  ISETP.GT.U32.AND P6, PT, R5.reuse, R41, PT ;  /* 0x000000290500720c */ /* 0x040fe20003fc4070 */
[----:B------:R-:W-:Y:S01]  /*3630*/  @!P1 IMAD.IADD R40, R40, 0x1, -R5 ;  /* 0x0000000128289824 */ /* 0x000fe200078e0a05 */
[----:B------:R-:W-:Y:S01]  /*3640*/  ISETP.GT.U32.AND P1, PT, R5, R39, PT ;  /* 0x000000270500720c */ /* 0x000fe20003f24070 */
[----:B------:R-:W-:Y:S01]  /*3650*/  IMAD.MOV R8, RZ, RZ, -R7 ;  /* 0x000000ffff087224 */ /* 0x000fe200078e0a07 */
[----:B------:R-:W-:Y:S01]  /*3660*/  IABS R179, R182 ;  /* 0x000000b600b37213 */ /* 0x000fe20000000000 */
[----:B------:R-:W-:Y:S01]  /*3670*/  IMAD.HI.U32 R7, R2, R43, RZ ;  /* 0x0000002b02077227 */ /* 0x000fe200078e00ff */
[----:B------:R-:W-:-:S02]  /*3680*/  LOP3.LUT R191, R0, 0x8a, RZ, 0xfc, !PT ;  /* 0x0000008a00bf7812 */ /* 0x000fc400078efcff */
[----:B------:R-:W-:Y:S01]  /*3690*/  LOP3.LUT R194, R0, 0x86, RZ, 0xfc, !PT ;  /* 0x0000008600c27812 */ /* 0x000fe200078efcff */
[----:B------:R-:W-:Y:S01]  /*36a0*/  @!P2 IMAD.MOV R38, RZ, RZ, -R38 ;  /* 0x000000ffff26a224 */ /* 0x000fe200078e0a26 */
[C---:B------:R-:W-:Y:S01]  /*36b0*/  ISETP.GT.U32.AND P2, PT, R5.reuse, R40, PT ;  /* 0x000000280500720c */ /* 0x040fe20003f44070 */
[----:B------:R-:W-:Y:S01]  /*36c0*/  IMAD.MOV R10, RZ, RZ, -R7 ;  /* 0x000000ffff0a7224 */ /* 0x000fe200078e0a07 */
[----:B------:R-:W-:Y:S01]  /*36d0*/  IABS R186, R191 ;  /* 0x000000bf00ba7213 */ /* 0x000fe20000000000 */
[----:B------:R-:W-:Y:S01]  /*36e0*/  IMAD.HI.U32 R7, R2, R44, RZ ;  /* 0x0000002c02077227 */ /* 0x000fe200078e00ff */
[C---:B------:R-:W-:Y:S02]  /*36f0*/  LOP3.LUT R193, R0.reuse, 0x88, RZ, 0xfc, !PT ;  /* 0x0000008800c17812 */ /* 0x040fe400078efcff */
[----:B------:R-:W-:Y:S01]  /*3700*/  IABS R188, R194 ;  /* 0x000000c200bc7213 */ /* 0x000fe20000000000 */
[C---:B------:R-:W-:Y:S01]  /*3710*/  IMAD R43, R5.reuse, R10, R43 ;  /* 0x0000000a052b7224 */ /* 0x040fe200078e022b */
[----:B------:R-:W-:Y:S01]  /*3720*/  IABS R187, R193 ;  /* 0x000000c100bb7213 */ /* 0x000fe20000000000 */
[----:B------:R-:W-:Y:S01]  /*3730*/  IMAD R42, R5, R8, R42 ;  /* 0x00000008052a7224 */ /* 0x000fe200078e022a */
[----:B------:R-:W-:Y:S01]  /*3740*/  LOP3.LUT R195, R0, 0x84, RZ, 0xfc, !PT ;  /* 0x0000008400c37812 */ /* 0x000fe200078efcff */
[----:B------:R-:W-:Y:S01]  /*3750*/  IMAD.HI.U32 R8, R2, R45, RZ ;  /* 0x0000002d02087227 */ /* 0x000fe200078e00ff */
[----:B------:R-:W-:-:S02]  /*3760*/  LOP3.LUT R196, R0, 0x82, RZ, 0xfc, !PT ;  /* 0x0000008200c47812 */ /* 0x000fc400078efcff */
[----:B------:R-:W-:Y:S01]  /*3770*/  IABS R189, R195 ;  /* 0x000000c300bd7213 */ /* 0x000fe20000000000 */
        /* <DEDUP_REMOVED lines=9> */
[C---:B------:R-:W-:Y:S01]  /*3810*/  LOP3.LUT R9, R0.reuse, 0x1a2, RZ, 0xfc, !PT ;  /* 0x000001a200097812 */ /* 0x040fe200078efcff */
[C---:B------:R-:W-:Y:S01]  /*3820*/  IMAD R44, R5.reuse, R7, R44 ;  /* 0x00000007052c7224 */ /* 0x040fe200078e022c */
[----:B------:R-:W-:Y:S01]  /*3830*/  LOP3.LUT R203, R0, 0x72, RZ, 0xfc, !PT ;  /* 0x0000007200cb7812 */ /* 0x000fe200078efcff */
[C---:B------:R-:W-:Y:S01]  /*3840*/  IMAD R45, R5.reuse, R8, R45 ;  /* 0x00000008052d7224 */ /* 0x040fe200078e022d */
[----:B------:R-:W-:Y:S01]  /*3850*/  IABS R46, R9 ;  /* 0x00000009002e7213 */ /* 0x000fe20000000000 */
[----:B------:R-:W-:Y:S01]  /*3860*/  @!P0 IMAD.MOV R40, RZ, RZ, -R40 ;  /* 0x000000ffff288224 */ /* 0x000fe200078e0a28 */
[C---:B------:R-:W-:Y:S01]  /*3870*/  ISETP.GT.U32.AND P0, PT, R5.reuse, R44, PT ;  /* 0x0000002c0500720c */ /* 0x040fe20003f04070 */
[----:B------:R-:W-:Y:S01]  /*3880*/  @!P3 IMAD.MOV R41, RZ, RZ, -R41 ;  /* 0x000000ffff29b224 */ /* 0x000fe200078e0a29 */
[----:B------:R-:W-:Y:S01]  /*3890*/  ISETP.GT.U32.AND P3, PT, R5, R45, PT ;  /* 0x0000002d0500720c */ /* 0x000fe20003f64070 */
[----:B------:R-:W-:Y:S01]  /*38a0*/  VIADD R7, R4, 0x19e ;  /* 0x0000019e04077836 */ /* 0x000fe20000000000 */
[----:B------:R-:W-:Y:S01]  /*38b0*/  IABS R198, R203 ;  /* 0x000000cb00c67213 */ /* 0x000fe20000000000 */
        /* <DEDUP_REMOVED lines=16> */
[----:B------:R-:W-:Y:S01]  /*39c0*/  LOP3.LUT R207, R0, 0x6a, RZ, 0xfc, !PT ;  /* 0x0000006a00cf7812 */ /* 0x000fe200078efcff */
[----:B------:R-:W-:Y:S01]  /*39d0*/  IMAD.HI.U32 R7, R2, R47, RZ ;  /* 0x0000002f02077227 */ /* 0x000fe200078e00ff */
[----:B------:R-:W-:-:S02]  /*39e0*/  IABS R201, R206 ;  /* 0x000000ce00c97213 */ /* 0x000fc40000000000 */
[----:B------:R-:W-:Y:S01]  /*39f0*/  IABS R202, R207 ;  /* 0x000000cf00ca7213 */ /* 0x000fe20000000000 */
        /* <DEDUP_REMOVED lines=10> */
[----:B------:R-:W-:Y:S01]  /*3aa0*/  @!P3 IMAD.IADD R44, R44, 0x1, -R5 ;  /* 0x000000012c2cb824 */ /* 0x000fe200078e0a05 */
[----:B------:R-:W-:Y:S01]  /*3ab0*/  ISETP.GT.U32.AND P3, PT, R5, R47, PT ;  /* 0x0000002f0500720c */ /* 0x000fe20003f64070 */
[----:B------:R-:W-:Y:S01]  /*3ac0*/  IMAD.HI.U32 R8, R2, R48, RZ ;  /* 0x0000003002087227 */ /* 0x000fe200078e00ff */
[----:B------:R-:W-:-:S02]  /*3ad0*/  LOP3.LUT R209, R0, 0x64, RZ, 0xfc, !PT ;  /* 0x0000006400d17812 */ /* 0x000fc400078efcff */
[----:B------:R-:W-:Y:S01]  /*3ae0*/  LOP3.LUT R210, R0, 0x60, RZ, 0xfc, !PT ;  /* 0x0000006000d27812 */ /* 0x000fe200078efcff */
[----:B------:R-:W-:Y:S01]  /*3af0*/  @!P6 IMAD.IADD R46, R46, 0x1, -R5 ;  /* 0x000000012e2ee824 */ /* 0x000fe200078e0a05 */
[----:B------:R-:W-:Y:S01]  /*3b00*/  IABS R205, R209 ;  /* 0x000000d100cd7213 */ /* 0x000fe20000000000 */
        /* <DEDUP_REMOVED lines=8> */
[----:B------:R-:W-:Y:S01]  /*3b90*/  IMAD.HI.U32 R7, R2, R49, RZ ;  /* 0x0000003102077227 */ /* 0x000fe200078e00ff */
[----:B------:R-:W-:-:S02]  /*3ba0*/  ISETP.GE.AND P5, PT, R51, RZ, PT ;  /* 0x000000ff3300720c */ /* 0x000fc40003fa6270 */
[----:B------:R-:W-:Y:S01]  /*3bb0*/  IABS R51, R9 ;  /* 0x0000000900337213 */ /* 0x000fe20000000000 */
[----:B------:R-:W-:Y:S01]  /*3bc0*/  @!P0 IMAD.MOV R45, RZ, RZ, -R45 ;  /* 0x000000ffff2d8224 */ /* 0x000fe200078e0a2d */
[C---:B------:R-:W-:Y:S01]  /*3bd0*/  ISETP.GT.U32.AND P0, PT, R5.reuse, R47, PT ;  /* 0x0000002f0500720c */ /* 0x040fe20003f04070 */
[----:B------:R-:W-:Y:S01]  /*3be0*/  IMAD R48, R5, R8, R48 ;  /* 0x0000000805307224 */ /* 0x000fe200078e0230 */
[----:B------:R-:W-:Y:S01]  /*3bf0*/  ISETP.GE.AND P3, PT, R53, RZ, PT ;  /* 0x000000ff3500720c */ /* 0x000fe20003f66270 */
[----:B------:R-:W-:Y:S01]  /*3c00*/  IMAD.HI.U32 R8, R2, R50, RZ ;  /* 0x0000003202087227 */ /* 0x000fe200078e00ff */
[----:B------:R-:W-:Y:S02]  /*3c10*/  IABS R53, R55 ;  /* 0x0000003700357213 */ /* 0x000fe40000000000 */
[----:B------:R-:W-:Y:S01]  /*3c20*/  IABS R213, R217 ;  /* 0x000000d900d57213 */ /* 0x000fe20000000000 */
[----:B------:R-:W-:Y:S01]  /*3c30*/  IMAD.MOV R10, RZ, RZ, -R7 ;  /* 0x000000ffff0a7224 */ /* 0x000fe200078e0a07 */
[C---:B------:R-:W-:Y:S01]  /*3c40*/  LOP3.LUT R216, R0.reuse, 0x56, RZ, 0xfc, !PT ;  /* 0x0000005600d87812 */ /* 0x040fe200078efcff */
        /* <DEDUP_REMOVED lines=8> */
[----:B------:R-:W-:Y:S01]  /*3cd0*/  IMAD R50, R5, R8, R50 ;  /* 0x0000000805327224 */ /* 0x000fe200078e0232 */
[----:B------:R-:W-:Y:S01]  /*3ce0*/  IABS R52, R10 ;  /* 0x0000000a00347213 */ /* 0x000fe20000000000 */
[----:B------:R-:W-:Y:S01]  /*3cf0*/  IMAD.HI.U32 R7, R2, R51, RZ ;  /* 0x0000003302077227 */ /* 0x000fe200078e00ff */
[----:B------:R-:W-:-:S02]  /*3d00*/  IABS R214, R216 ;  /* 0x000000d800d67213 */ /* 0x000fc40000000000 */
        /* <DEDUP_REMOVED lines=8> */
[----:B------:R-:W-:Y:S01]  /*3d90*/  IABS R215, R222 ;  /* 0x000000de00d77213 */ /* 0x000fe20000000000 */
[C---:B------:R-:W-:Y:S01]  /*3da0*/  IMAD R51, R5.reuse, R8, R51 ;  /* 0x0000000805337224 */ /* 0x040fe200078e0233 */
[----:B------:R-:W-:Y:S01]  /*3db0*/  LOP3.LUT R225, R0, 0x4c, RZ, 0xfc, !PT ;  /* 0x0000004c00e17812 */ /* 0x000fe200078efcff */
[----:B------:R-:W-:Y:S01]  /*3dc0*/  @!P5 IMAD.MOV R47, RZ, RZ, -R47 ;  /* 0x000000ffff2fd224 */ /* 0x000fe200078e0a2f */
[C---:B------:R-:W-:Y:S01]  /*3dd0*/  ISETP.GT.U32.AND P4, PT, R5.reuse, R48, PT ;  /* 0x000000300500720c */ /* 0x040fe20003f84070 */
[----:B------:R-:W-:Y:S01]  /*3de0*/  IMAD.HI.U32 R7, R2, R52, RZ ;  /* 0x0000003402077227 */ /* 0x000fe200078e00ff */
[----:B------:R-:W-:-:S02]  /*3df0*/  ISETP.GT.U32.AND P5, PT, R5, R51, PT ;  /* 0x000000330500720c */ /* 0x000fc40003fa4070 */
[----:B------:R-:W-:Y:S01]  /*3e00*/  IABS R224, R225 ;  /* 0x000000e100e07213 */ /* 0x000fe20000000000 */
[--C-:B------:R-:W-:Y:S01]  /*3e10*/  @!P2 IMAD.IADD R49, R49, 0x1, -R5.reuse ;  /* 0x000000013131a824 */ /* 0x100fe200078e0a05 */
[----:B------:R-:W-:Y:S01]  /*3e20*/  LOP3.LUT R223, R0, 0x48, RZ, 0xfc, !PT ;  /* 0x0000004800df7812 */ /* 0x000fe200078efcff */
[----:B------:R-:W-:Y:S01]  /*3e30*/  @!P0 IMAD.IADD R50, R50, 0x1, -R5 ;  /* 0x0000000132328824 */ /* 0x000fe200078e0a05 */
[----:B------:R-:W-:Y:S01]  /*3e40*/  LOP3.LUT R228, R0, 0x3c, RZ, 0xfc, !PT ;  /* 0x0000003c00e47812 */ /* 0x000fe200078efcff */
[----:B------:R-:W-:Y:S01]  /*3e50*/  IMAD.HI.U32 R8, R2, R53, RZ ;  /* 0x0000003502087227 */ /* 0x000fe200078e00ff */
[C---:B------:R-:W-:Y:S02]  /*3e60*/  ISETP.GT.U32.AND P2, PT, R5.reuse, R49, PT ;  /* 0x000000310500720c */ /* 0x040fe40003f44070 */
        /* <DEDUP_REMOVED lines=11> */
[C---:B------:R-:W-:Y:S01]  /*3f20*/  LOP3.LUT R231, R0.reuse, 0x34, RZ, 0xfc, !PT ;  /* 0x0000003400e77812 */ /* 0x040fe200078efcff */
[----:B------:R-:W-:Y:S01]  /*3f30*/  IMAD R52, R5, R7, R52 ;  /* 0x0000000705347224 */ /* 0x000fe200078e0234 */
[C---:B-1----:R-:W-:Y:S01]  /*3f40*/  LOP3.LUT R252, R0.reuse, 0x24, RZ, 0xfc, !PT ;  /* 0x0000002400fc7812 */ /* 0x042fe200078efcff */
        /* <DEDUP_REMOVED lines=11> */
[C---:B------:R-:W-:Y:S01]  /*4000*/  LOP3.LUT R245, R0.reuse, 0x1a, RZ, 0xfc, !PT ;  /* 0x0000001a00f57812 */ /* 0x040fe200078efcff */
[--C-:B------:R-:W-:Y:S01]  /*4010*/  @!P5 IMAD.IADD R51, R51, 0x1, -R5.reuse ;  /* 0x000000013333d824 */ /* 0x100fe200078e0a05 */
[----:B------:R-:W-:Y:S01]  /*4020*/  LOP3.LUT R251, R0, 0x1c, RZ, 0xfc, !PT ;  /* 0x0000001c00fb7812 */ /* 0x000fe200078efcff */
[----:B------:R-:W-:Y:S01]  /*4030*/  VIADD R7, R4, 0x18e ;  /* 0x0000018e04077836 */ /* 0x000fe20000000000 */
[----:B------:R-:W-:Y:S01]  /*4040*/  ISETP.GT.U32.AND P5, PT, R5, R54, PT ;  /* 0x000000360500720c */ /* 0x000fe20003fa4070 */
[----:B------:R-:W-:Y:S01]  /*4050*/  @!P3 IMAD.MOV R50, RZ, RZ, -R50 ;  /* 0x000000ffff32b224 */ /* 0x000fe200078e0a32 */
[----:B------:R-:W-:Y:S01]  /*4060*/  IABS R242, R245 ;  /* 0x000000f500f27213 */ /* 0x000fe20000000000 */
        /* <DEDUP_REMOVED lines=17> */
[----:B------:R-:W-:-:S02]  /*4180*/  IABS R243, R3 ;  /* 0x0000000300f37213 */ /* 0x000fc40000000000 */
[C---:B--2---:R-:W-:Y:S01]  /*4190*/  LOP3.LUT R18, R0.reuse, 0x16, RZ, 0xfc, !PT ;  /* 0x0000001600127812 */ /* 0x044fe200078efcff */
[----:B------:R-:W-:Y:S01]  /*41a0*/  IMAD.MOV R8, RZ, RZ, -R8 ;  /* 0x000000ffff087224 */ /* 0x000fe200078e0a08 */
[C---:B------:R-:W-:Y:S01]  /*41b0*/  LOP3.LUT R17, R0.reuse, 0x14, RZ, 0xfc, !PT ;  /* 0x0000001400117812 */ /* 0x040fe200078efcff */
        /* <DEDUP_REMOVED lines=26> */
[----:B------:R-:W-:Y:S02]  /*4360*/  IABS R246, R17 ;  /* 0x0000001100f67213 */ /* 0x000fe40000000000 */
        /* <DEDUP_REMOVED lines=11> */
[----:B------:R-:W-:Y:S01]  /*4420*/  LOP3.LUT R14, R0, 0xc, RZ, 0xfc, !PT ;  /* 0x0000000c000e7812 */ /* 0x000fe200078efcff */
[----:B------:R-:W-:Y:S01]  /*4430*/  IMAD.MOV R8, RZ, RZ, -R7 ;  /* 0x000000ffff087224 */ /* 0x000fe200078e0a07 */
[----:B0-----:R-:W-:Y:S01]  /*4440*/  IABS R247, R16 ;  /* 0x0000001000f77213 */ /* 0x001fe20000000000 */
[----:B------:R-:W-:Y:S01]  /*4450*/  @!P1 IMAD.IADD R55, R55, 0x1, -R5 ;  /* 0x0000000137379824 */ /* 0x000fe200078e0a05 */
[C---:B------:R-:W-:Y:S01]  /*4460*/  ISETP.GT.U32.AND P1, PT, R5.reuse, R58, PT ;  /* 0x0000003a0500720c */ /* 0x040fe20003f24070 */
[C---:B------:R-:W-:Y:S01]  /*4470*/  IMAD R59, R5.reuse, R8, R59 ;  /* 0x00000008053b7224 */ /* 0x040fe200078e023b */
[----:B------:R-:W-:Y:S01]  /*4480*/  IABS R250, R14 ;  /* 0x0000000e00fa7213 */ /* 0x000fe20000000000 */
[----:B------:R-:W-:Y:S01]  /*4490*/  @!P5 IMAD.IADD R56, R56, 0x1, -R5 ;  /* 0x000000013838d824 */ /* 0x000fe200078e0a05 */
[----:B------:R-:W-:Y:S01]  /*44a0*/  LOP3.LUT R13, R0, 0xa, RZ, 0xfc, !PT ;  /* 0x0000000a000d7812 */ /* 0x000fe200078efcff */
[----:B------:R-:W-:Y:S01]  /*44b0*/  IMAD.HI.U32 R7, R2, R60, RZ ;  /* 0x0000003c02077227 */ /* 0x000fe200078e00ff */
[----:B------:R-:W-:-:S02]  /*44c0*/  ISETP.GT.U32.AND P5, PT, R5, R59, PT ;  /* 0x0000003b0500720c */ /* 0x000fc40003fa4070 */
[C---:B------:R-:W-:Y:S01]  /*44d0*/  LOP3.LUT R12, R0.reuse, 0x8, RZ, 0xfc, !PT ;  /* 0x00000008000c7812 */ /* 0x040fe200078efcff */
[----:B------:R-:W-:Y:S01]  /*44e0*/  IMAD.MOV R7, RZ, RZ, -R7 ;  /* 0x000000ffff077224 */ /* 0x000fe200078e0a07 */
[C---:B------:R-:W-:Y:S01]  /*44f0*/  LOP3.LUT R11, R0.reuse, 0x6, RZ, 0xfc, !PT ;  /* 0x00000006000b7812 */ /* 0x040fe200078efcff */
[----:B------:R-:W-:Y:S01]  /*4500*/  @!P0 IMAD.MOV R55, RZ, RZ, -R55 ;  /* 0x000000ffff378224 */ /* 0x000fe200078e0a37 */
[----:B------:R-:W-:Y:S01]  /*4510*/  LOP3.LUT R6, R0, 0x4, RZ, 0xfc, !PT ;  /* 0x0000000400067812 */ /* 0x000fe200078efcff */
[--C-:B------:R-:W-:Y:S01]  /*4520*/  @!P1 IMAD.IADD R58, R58, 0x1, -R5.reuse ;  /* 0x000000013a3a9824 */ /* 0x100fe200078e0a05 */
[----:B------:R-:W-:Y:S01]  /*4530*/  ISETP.GE.AND P1, PT, R10, RZ, PT ;  /* 0x000000ff0a00720c */ /* 0x000fe20003f26270 */
[C---:B------:R-:W-:Y:S02]  /*4540*/  IMAD R60, R5.reuse, R7, R60 ;  /* 0x00000007053c7224 */ /* 0x040fe400078e023c */
[----:B------:R-:W-:Y:S01]  /*4550*/  @!P3 IMAD.MOV R56, RZ, RZ, -R56 ;  /* 0x000000ffff38b224 */ /* 0x000fe200078e0a38 */
[----:B------:R-:W-:Y:S01]  /*4560*/  ISETP.GT.U32.AND P0, PT, R5, R58, PT ;  /* 0x0000003a0500720c */ /* 0x000fe20003f04070 */
[----:B------:R-:W-:Y:S01]  /*4570*/  @!P5 IMAD.IADD R59, R59, 0x1, -R5 ;  /* 0x000000013b3bd824 */ /* 0x000fe200078e0a05 */
[----:B------:R-:W-:Y:S01]  /*4580*/  ISETP.GT.U32.AND P3, PT, R5, R60, PT ;  /* 0x0000003c0500720c */ /* 0x000fe20003f64070 */
[----:B------:R-:W-:-:S03]  /*4590*/  IMAD.HI.U32 R7, R2, R61, RZ ;  /* 0x0000003d02077227 */ /* 0x000fc600078e00ff */
[----:B------:R-:W-:Y:S01]  /*45a0*/  ISETP.GT.U32.AND P5, PT, R5, R59, PT ;  /* 0x0000003b0500720c */ /* 0x000fe20003fa4070 */
[----:B------:R-:W-:-:S04]  /*45b0*/  IMAD.HI.U32 R8, R2, R62, RZ ;  /* 0x0000003e02087227 */ /* 0x000fc800078e00ff */
[----:B------:R-:W-:Y:S02]  /*45c0*/  IMAD.MOV R10, RZ, RZ, -R7 ;  /* 0x000000ffff0a7224 */ /* 0x000fe400078e0a07 */
[----:B------:R-:W-:Y:S02]  /*45d0*/  IMAD.MOV R8, RZ, RZ, -R8 ;  /* 0x000000ffff087224 */ /* 0x000fe400078e0a08 */
[C---:B------:R-:W-:Y:S02]  /*45e0*/  IMAD R61, R5.reuse, R10, R61 ;  /* 0x0000000a053d7224 */ /* 0x040fe400078e023d */
[----:B------:R-:W-:Y:S01]  /*45f0*/  IMAD R62, R5, R8, R62 ;  /* 0x00000008053e7224 */ /* 0x000fe200078e023e */
[----:B------:R-:W-:Y:S01]  /*4600*/  LOP3.LUT R8, R0, 0x180, RZ, 0xfc, !PT ;  /* 0x0000018000087812 */ /* 0x000fe200078efcff */
[--C-:B------:R-:W-:Y:S02]  /*4610*/  @!P0 IMAD.IADD R58, R58, 0x1, -R5.reuse ;  /* 0x000000013a3a8824 */ /* 0x100fe400078e0a05 */
[--C-:B------:R-:W-:Y:S01]  /*4620*/  @!P5 IMAD.IADD R59, R59, 0x1, -R5.reuse ;  /* 0x000000013b3bd824 */ /* 0x100fe200078e0a05 */
[----:B------:R-:W-:Y:S01]  /*4630*/  ISETP.GT.U32.AND P5, PT, R5, R61, PT ;  /* 0x0000003d0500720c */ /* 0x000fe20003fa4070 */
[----:B------:R-:W-:-:S02]  /*4640*/  @!P3 IMAD.IADD R60, R60, 0x1, -R5 ;  /* 0x000000013c3cb824 */ /* 0x000fc400078e0a05 */
[----:B------:R-:W-:Y:S01]  /*4650*/  @!P6 IMAD.MOV R58, RZ, RZ, -R58 ;  /* 0x000000ffff3ae224 */ /* 0x000fe200078e0a3a */
[----:B------:R-:W-:Y:S01]  /*4660*/  ISETP.GT.U32.AND P6, PT, R5, R62, PT ;  /* 0x0000003e0500720c */ /* 0x000fe20003fc4070 */
[----:B------:R-:W-:Y:S01]  /*4670*/  @!P4 IMAD.IADD R57, R57, 0x1, -R5 ;  /* 0x000000013939c824 */ /* 0x000fe200078e0a05 */
[----:B------:R-:W-:Y:S01]  /*4680*/  ISETP.GE.AND P4, PT, R9, RZ, PT ;  /* 0x000000ff0900720c */ /* 0x000fe20003f86270 */
[----:B------:R-:W-:Y:S01]  /*4690*/  VIADD R7, R4, 0x17e ;  /* 0x0000017e04077836 */ /* 0x000fe20000000000 */
[----:B------:R-:W-:Y:S01]  /*46a0*/  ISETP.GT.U32.AND P3, PT, R5, R60, PT ;  /* 0x0000003c0500720c */ /* 0x000fe20003f64070 */
[----:B------:R-:W-:Y:S01]  /*46b0*/  @!P2 IMAD.MOV R57, RZ, RZ, -R57 ;  /* 0x000000ffff39a224 */ /* 0x000fe200078e0a39 */
[----:B------:R-:W-:Y:S02]  /*46c0*/  LOP3.LUT R9, R0, 0x17c, RZ, 0xfc, !PT ;  /* 0x0000017c00097812 */ /* 0x000fe400078efcff */
[----:B------:R-:W-:Y:S01]  /*46d0*/  ISETP.GE.AND P2, PT, R63, RZ, PT ;  /* 0x000000ff3f00720c */ /* 0x000fe20003f46270 */
[----:B------:R-:W-:Y:S01]  /*46e0*/  @!P5 IMAD.IADD R61, R61, 0x1, -R5 ;  /* 0x000000013d3dd824 */ /* 0x000fe200078e0a05 */
[----:B------:R-:W-:-:S02]  /*46f0*/  IABS R63, R8 ;  /* 0x00000008003f7213 */ /* 0x000fc40000000000 */
[----:B------:R-:W-:Y:S01]  /*4700*/  IABS R65, R9 ;  /* 0x0000000900417213 */ /* 0x000fe20000000000 */
[----:B------:R-:W-:Y:S01]  /*4710*/  @!P6 IMAD.IADD R62, R62, 0x1, -R5 ;  /* 0x000000013e3ee824 */ /* 0x000fe200078e0a05 */
[----:B------:R-:W-:Y:S01]  /*4720*/  ISETP.GE.AND P0, PT, R7, RZ, PT ;  /* 0x000000ff0700720c */ /* 0x000fe20003f06270 */
[----:B------:R-:W-:Y:S01]  /*4730*/  @!P4 IMAD.MOV R59, RZ, RZ, -R59 ;  /* 0x000000ffff3bc224 */ /* 0x000fe200078e0a3b */
[----:B------:R-:W-:Y:S01]  /*4740*/  IABS R64, R7 ;  /* 0x0000000700407213 */ /* 0x000fe20000000000 */
[----:B------:R-:W-:Y:S01]  /*4750*/  @!P3 IMAD.IADD R60, R60, 0x1, -R5 ;  /* 0x000000013c3cb824 */ /* 0x000fe200078e0a05 */
[C---:B------:R-:W-:Y:S01]  /*4760*/  ISETP.GT.U32.AND P4, PT, R5.reuse, R61, PT ;  /* 0x0000003d0500720c */ /* 0x040fe20003f84070 */
[----:B------:R-:W-:Y:S01]  /*4770*/  IMAD.HI.U32 R7, R2, R63, RZ ;  /* 0x0000003f02077227 */ /* 0x000fe200078e00ff */
[----:B------:R-:W-:Y:S02]  /*4780*/  ISETP.GE.AND P3, PT, R8, RZ, PT ;  /* 0x000000ff0800720c */ /* 0x000fe40003f66270 */
[----:B------:R-:W-:Y:S01]  /*4790*/  ISETP.GT.U32.AND P6, PT, R5, R62, PT ;  /* 0x0000003e0500720c */ /* 0x000fe20003fc4070 */
[----:B------:R-:W-:Y:S01]  /*47a0*/  IMAD.HI.U32 R8, R2, R65, RZ ;  /* 0x0000004102087227 */ /* 0x000fe200078e00ff */
[----:B------:R-:W-:-:S03]  /*47b0*/  ISETP.GE.AND P5, PT, R66, RZ, PT ;  /* 0x000000ff4200720c */ /* 0x000fc60003fa6270 */
[----:B------:R-:W-:Y:S02]  /*47c0*/  IMAD.MOV R10, RZ, RZ, -R7 ;  /* 0x000000ffff0a7224 */ /* 0x000fe400078e0a07 */
[----:B------:R-:W-:-:S04]  /*47d0*/  IMAD.HI.U32 R7, R2, R64, RZ ;  /* 0x0000004002077227 */ /* 0x000fc800078e00ff */
[----:B------:R-:W-:Y:S02]  /*47e0*/  IMAD.MOV R8, RZ, RZ, -R8 ;  /* 0x000000ffff087224 */ /* 0x000fe400078e0a08 */
[C---:B------:R-:W-:Y:S02]  /*47f0*/  IMAD R63, R5.reuse, R10, R63 ;  /* 0x0000000a053f7224 */ /* 0x040fe400078e023f */
[----:B------:R-:W-:Y:S02]  /*4800*/  IMAD.MOV R7, RZ, RZ, -R7 ;  /* 0x000000ffff077224 */ /* 0x000fe400078e0a07 */
[----:B------:R-:W-:Y:S02]  /*4810*/  IMAD R65, R5, R8, R65 ;  /* 0x0000000805417224 */ /* 0x000fe400078e0241 */
        /* <DEDUP_REMOVED lines=11> */
[----:B------:R-:W-:-:S02]  /*48d0*/  IABS R66, R7 ;  /* 0x0000000700427213 */ /* 0x000fc40000000000 */
[----:B------:R-:W-:Y:S01]  /*48e0*/  LOP3.LUT R9, R0, 0x178, RZ, 0xfc, !PT ;  /* 0x0000017800097812 */ /* 0x000fe200078efcff */
[----:B------:R-:W-:Y:S01]  /*48f0*/  @!P4 IMAD.IADD R63, R63, 0x1, -R5 ;  /* 0x000000013f3fc824 */ /* 0x000fe200078e0a05 */
[----:B------:R-:W-:Y:S01]  /*4900*/  ISETP.GE.AND P4, PT, R7, RZ, PT ;  /* 0x000000ff0700720c */ /* 0x000fe20003f86270 */
[----:B------:R-:W-:Y:S01]  /*4910*/  IMAD.HI.U32 R7, R2, R66, RZ ;  /* 0x0000004202077227 */ /* 0x000fe200078e00ff */
[----:B------:R-:W-:-:S03]  /*4920*/  IABS R67, R9 ;  /* 0x0000000900437213 */ /* 0x000fc60000000000 */
[--C-:B------:R-:W-:Y:S02]  /*4930*/  @!P6 IMAD.IADD R65, R65, 0x1, -R5.reuse ;  /* 0x000000014141e824 */ /* 0x100fe400078e0a05 */
[----:B------:R-:W-:Y:S01]  /*4940*/  @!P2 IMAD.IADD R64, R64, 0x1, -R5 ;  /* 0x000000014040a824 */ /* 0x000fe200078e0a05 */
[C---:B------:R-:W-:Y:S01]  /*4950*/  ISETP.GT.U32.AND P2, PT, R5.reuse, R63, PT ;  /* 0x0000003f0500720c */ /* 0x040fe20003f44070 */
[----:B------:R-:W-:Y:S01]  /*4960*/  IMAD.MOV R8, RZ, RZ, -R7 ;  /* 0x000000ffff087224 */ /* 0x000fe200078e0a07 */
[C---:B------:R-:W-:Y:S01]  /*4970*/  ISETP.GT.U32.AND P6, PT, R5.reuse, R65, PT ;  /* 0x000000410500720c */ /* 0x040fe20003fc4070 */
[----:B------:R-:W-:Y:S01]  /*4980*/  IMAD.HI.U32 R7, R2, R67, RZ ;  /* 0x0000004302077227 */ /* 0x000fe200078e00ff */
[----:B------:R-:W-:-:S03]  /*4990*/  ISETP.GT.U32.AND P5, PT, R5, R64, PT ;  /* 0x000000400500720c */ /* 0x000fc60003fa4070 */
[----:B------:R-:W-:Y:S02]  /*49a0*/  IMAD.MOV R10, RZ, RZ, -R7 ;  /* 0x000000ffff0a7224 */ /* 0x000fe400078e0a07 */
[----:B------:R-:W-:-:S04]  /*49b0*/  IMAD.HI.U32 R7, R2, R68, RZ ;  /* 0x0000004402077227 */ /* 0x000fc800078e00ff */
[C---:B------:R-:W-:Y:S02]  /*49c0*/  IMAD R67, R5.reuse, R10, R67 ;  /* 0x0000000a05437224 */ /* 0x040fe400078e0243 */
[----:B------:R-:W-:Y:S02]  /*49d0*/  IMAD R66, R5, R8, R66 ;  /* 0x0000000805427224 */ /* 0x000fe400078e0242 */
[----:B------:R-:W-:-:S04]  /*49e0*/  IMAD.HI.U32 R8, R2, R69, RZ ;  /* 0x0000004502087227 */ /* 0x000fc800078e00ff */
[----:B------:R-:W-:Y:S02]  /*49f0*/  IMAD.MOV R7, RZ, RZ, -R7 ;  /* 0x000000ffff077224 */ /* 0x000fe400078e0a07 */
        /* <DEDUP_REMOVED lines=8> */
[----:B------:R-:W-:-:S02]  /*4a80*/  IMAD R68, R5, R7, R68 ;  /* 0x0000000705447224 */ /* 0x000fc400078e0244 */
[C---:B------:R-:W-:Y:S01]  /*4a90*/  IMAD R69, R5.reuse, R8, R69 ;  /* 0x0000000805457224 */ /* 0x040fe200078e0245 */
[----:B------:R-:W-:Y:S01]  /*4aa0*/  IABS R70, R9 ;  /* 0x0000000900467213 */ /* 0x000fe20000000000 */
[----:B------:R-:W-:Y:S01]  /*4ab0*/  @!P0 IMAD.MOV R64, RZ, RZ, -R64 ;  /* 0x000000ffff408224 */ /* 0x000fe200078e0a40 */
[C---:B------:R-:W-:Y:S01]  /*4ac0*/  ISETP.GT.U32.AND P0, PT, R5.reuse, R68, PT ;  /* 0x000000440500720c */ /* 0x040fe20003f04070 */
[----:B------:R-:W-:Y:S01]  /*4ad0*/  @!P1 IMAD.MOV R65, RZ, RZ, -R65 ;  /* 0x000000ffff419224 */ /* 0x000fe200078e0a41 */
[----:B------:R-:W-:Y:S01]  /*4ae0*/  ISETP.GT.U32.AND P1, PT, R5, R69, PT ;  /* 0x000000450500720c */ /* 0x000fe20003f24070 */
[----:B------:R-:W-:Y:S02]  /*4af0*/  VIADD R7, R4, 0x16e ;  /* 0x0000016e04077836 */ /* 0x000fe40000000000 */
[--C-:B------:R-:W-:Y:S02]  /*4b00*/  @!P6 IMAD.IADD R67, R67, 0x1, -R5.reuse ;  /* 0x000000014343e824 */ /* 0x100fe400078e0a05 */
        /* <DEDUP_REMOVED lines=13> */
[----:B------:R-:W-:Y:S02]  /*4be0*/  IMAD R70, R5, R7, R70 ;  /* 0x0000000705467224 */ /* 0x000fe400078e0246 */
[----:B------:R-:W-:-:S04]  /*4bf0*/  IMAD.HI.U32 R7, R2, R71, RZ ;  /* 0x0000004702077227 */ /* 0x000fc800078e00ff */
[----:B------:R-:W-:Y:S01]  /*4c00*/  @!P6 IMAD.IADD R67, R67, 0x1, -R5 ;  /* 0x000000014343e824 */ /* 0x000fe200078e0a05 */
[----:B------:R-:W-:Y:S01]  /*4c10*/  ISETP.GT.U32.AND P6, PT, R5, R70, PT ;  /* 0x000000460500720c */ /* 0x000fe20003fc4070 */
[----:B------:R-:W-:Y:S02]  /*4c20*/  IMAD.MOV R10, RZ, RZ, -R7 ;  /* 0x000000ffff0a7224 */ /* 0x000fe400078e0a07 */
        /* <DEDUP_REMOVED lines=8> */
[----:B------:R-:W-:-:S04]  /*4cb0*/  IMAD.HI.U32 R8, R2, R72, RZ ;  /* 0x0000004802087227 */ /* 0x000fc800078e00ff */
[----:B------:R-:W-:Y:S02]  /*4cc0*/  @!P6 IMAD.IADD R70, R70, 0x1, -R5 ;  /* 0x000000014646e824 */ /* 0x000fe400078e0a05 */
[----:B------:R-:W-:Y:S01]  /*4cd0*/  @!P5 IMAD.MOV R67, RZ, RZ, -R67 ;  /* 0x000000ffff43d224 */ /* 0x000fe200078e0a43 */
[----:B------:R-:W-:Y:S01]  /*4ce0*/  ISETP.GE.AND P5, PT, R9, RZ, PT ;  /* 0x000000ff0900720c */ /* 0x000fe20003fa6270 */
[----:B------:R-:W-:Y:S01]  /*4cf0*/  IMAD.MOV R8, RZ, RZ, -R8 ;  /* 0x000000ffff087224 */ /* 0x000fe200078e0a08 */
[----:B------:R-:W-:Y:S01]  /*4d00*/  ISETP.GT.U32.AND P6, PT, R5, R70, PT ;  /* 0x000000460500720c */ /* 0x000fe20003fc4070 */
[--C-:B------:R-:W-:Y:S01]  /*4d10*/  @!P4 IMAD.IADD R69, R69, 0x1, -R5.reuse ;  /* 0x000000014545c824 */ /* 0x100fe200078e0a05 */
[----:B------:R-:W-:Y:S01]  /*4d20*/  LOP3.LUT R9, R0, 0x168, RZ, 0xfc, !PT ;  /* 0x0000016800097812 */ /* 0x000fe200078efcff */
[----:B------:R-:W-:Y:S01]  /*4d30*/  @!P1 IMAD.IADD R71, R71, 0x1, -R5 ;  /* 0x0000000147479824 */ /* 0x000fe200078e0a05 */
[----:B------:R-:W-:Y:S01]  /*4d40*/  ISETP.GE.AND P4, PT, R75, RZ, PT ;  /* 0x000000ff4b00720c */ /* 0x000fe20003f86270 */
[----:B------:R-:W-:Y:S01]  /*4d50*/  IMAD.HI.U32 R7, R2, R73, RZ ;  /* 0x0000004902077227 */ /* 0x000fe200078e00ff */
[----:B------:R-:W-:-:S02]  /*4d60*/  IABS R75, R9 ;  /* 0x00000009004b7213 */ /* 0x000fc40000000000 */
[----:B------:R-:W-:Y:S01]  /*4d70*/  ISETP.GE.AND P1, PT, R77, RZ, PT ;  /* 0x000000ff4d00720c */ /* 0x000fe20003f26270 */
[----:B------:R-:W-:Y:S01]  /*4d80*/  @!P0 IMAD.MOV R69, RZ, RZ, -R69 ;  /* 0x000000ffff458224 */ /* 0x000fe200078e0a45 */
[C---:B------:R-:W-:Y:S01]  /*4d90*/  ISETP.GT.U32.AND P0, PT, R5.reuse, R71, PT ;  /* 0x000000470500720c */ /* 0x040fe20003f04070 */
[----:B------:R-:W-:Y:S01]  /*4da0*/  IMAD R72, R5, R8, R72 ;  /* 0x0000000805487224 */ /* 0x000fe200078e0248 */
[----:B------:R-:W-:Y:S01]  /*4db0*/  IABS R77, R79 ;  /* 0x0000004f004d7213 */ /* 0x000fe20000000000 */
[----:B------:R-:W-:-:S04]  /*4dc0*/  IMAD.HI.U32 R8, R2, R74, RZ ;  /* 0x0000004a02087227 */ /* 0x000fc800078e00ff */
[----:B------:R-:W-:Y:S02]  /*4dd0*/  IMAD.MOV R10, RZ, RZ, -R7 ;  /* 0x000000ffff0a7224 */ /* 0x000fe400078e0a07 */
[----:B------:R-:W-:Y:S01]  /*4de0*/  @!P6 IMAD.IADD R70, R70, 0x1, -R5 ;  /* 0x000000014646e824 */ /* 0x000fe200078e0a05 */
[----:B------:R-:W-:Y:S01]  /*4df0*/  ISETP.GE.AND P6, PT, R76, RZ, PT ;  /* 0x000000ff4c00720c */ /* 0x000fe20003fc6270 */
[----:B------:R-:W-:Y:S02]  /*4e00*/  IMAD.MOV R8, RZ, RZ, -R8 ;  /* 0x000000ffff087224 */ /* 0x000fe400078e0a08 */
[C---:B------:R-:W-:Y:S01]  /*4e10*/  IMAD R73, R5.reuse, R10, R73 ;  /* 0x0000000a05497224 */ /* 0x040fe200078e0249 */
[----:B------:R-:W-:Y:S01]  /*4e20*/  LOP3.LUT R10, R0, 0x166, RZ, 0xfc, !PT ;  /* 0x00000166000a7812 */ /* 0x000fe200078efcff */
[----:B------:R-:W-:Y:S01]  /*4e30*/  @!P3 IMAD.MOV R68, RZ, RZ, -R68 ;  /* 0x000000ffff44b224 */ /* 0x000fe200078e0a44 */
[C---:B------:R-:W-:Y:S01]  /*4e40*/  ISETP.GT.U32.AND P3, PT, R5.reuse, R72, PT ;  /* 0x000000480500720c */ /* 0x040fe20003f64070 */
[C---:B------:R-:W-:Y:S01]  /*4e50*/  IMAD R74, R5.reuse, R8, R74 ;  /* 0x00000008054a7224 */ /* 0x040fe200078e024a */
[----:B------:R-:W-:Y:S01]  /*4e60*/  IABS R76, R10 ;  /* 0x0000000a004c7213 */ /* 0x000fe20000000000 */
[----:B------:R-:W-:Y:S01]  /*4e70*/  @!P5 IMAD.MOV R70, RZ, RZ, -R70 ;  /* 0x000000ffff46d224 */ /* 0x000fe200078e0a46 */
[----:B------:R-:W-:Y:S01]  /*4e80*/  ISETP.GT.U32.AND P5, PT, R5, R73, PT ;  /* 0x000000490500720c */ /* 0x000fe20003fa4070 */
[----:B------:R-:W-:-:S04]  /*4e90*/  IMAD.HI.U32 R7, R2, R75, RZ ;  /* 0x0000004b02077227 */ /* 0x000fc800078e00ff */
[----:B------:R-:W-:Y:S01]  /*4ea0*/  @!P0 IMAD.IADD R71, R71, 0x1, -R5 ;  /* 0x0000000147478824 */ /* 0x000fe200078e0a05 */
[C---:B------:R-:W-:Y:S01]  /*4eb0*/  ISETP.GT.U32.AND P0, PT, R5.reuse, R74, PT ;  /* 0x0000004a0500720c */ /* 0x040fe20003f04070 */
[----:B------:R-:W-:Y:S02]  /*4ec0*/  IMAD.MOV R8, RZ, RZ, -R7 ;  /* 0x000000ffff087224 */ /* 0x000fe400078e0a07 */
[----:B------:R-:W-:Y:S02]  /*4ed0*/  @!P3 IMAD.IADD R72, R72, 0x1, -R5 ;  /* 0x000000014848b824 */ /* 0x000fe400078e0a05 */
[C---:B------:R-:W-:Y:S02]  /*4ee0*/  IMAD R75, R5.reuse, R8, R75 ;  /* 0x00000008054b7224 */ /* 0x040fe400078e024b */
[----:B------:R-:W-:Y:S01]  /*4ef0*/  @!P4 IMAD.MOV R71, RZ, RZ, -R71 ;  /* 0x000000ffff47c224 */ /* 0x000fe200078e0a47 */
[----:B------:R-:W-:Y:S01]  /*4f00*/  ISETP.GT.U32.AND P3, PT, R5, R72, PT ;  /* 0x000000480500720c */ /* 0x000fe20003f64070 */
[----:B------:R-:W-:Y:S01]  /*4f10*/  @!P5 IMAD.IADD R73, R73, 0x1, -R5 ;  /* 0x000000014949d824 */ /* 0x000fe200078e0a05 */
[----:B------:R-:W-:Y:S01]  /*4f20*/  ISETP.GT.U32.AND P4, PT, R5, R75, PT ;  /* 0x0000004b0500720c */ /* 0x000fe20003f84070 */
[----:B------:R-:W-:-:S03]  /*4f30*/  IMAD.HI.U32 R7, R2, R76, RZ ;  /* 0x0000004c02077227 */ /* 0x000fc600078e00ff */
[----:B------:R-:W-:Y:S01]  /*4f40*/  ISETP.GT.U32.AND P5, PT, R5, R73, PT ;  /* 0x000000490500720c */ /* 0x000fe20003fa4070 */
[----:B------:R-:W-:Y:S02]  /*4f50*/  @!P0 IMAD.IADD R74, R74, 0x1, -R5 ;  /* 0x000000014a4a8824 */ /* 0x000fe400078e0a05 */
[----:B------:R-:W-:-:S03]  /*4f60*/  IMAD.HI.U32 R8, R2, R77, RZ ;  /* 0x0000004d02087227 */ /* 0x000fc600078e00ff */
[----:B------:R-:W-:Y:S01]  /*4f70*/  ISETP.GT.U32.AND P0, PT, R5, R74, PT ;  /* 0x0000004a0500720c */ /* 0x000fe20003f04070 */
[----:B------:R-:W-:Y:S02]  /*4f80*/  IMAD.MOV R7, RZ, RZ, -R7 ;  /* 0x000000ffff077224 */ /* 0x000fe400078e0a07 */
[--C-:B------:R-:W-:Y:S02]  /*4f90*/  @!P4 IMAD.IADD R75, R75, 0x1, -R5.reuse ;  /* 0x000000014b4bc824 */ /* 0x100fe400078e0a05 */
[----:B------:R-:W-:Y:S02]  /*4fa0*/  IMAD.MOV R8, RZ, RZ, -R8 ;  /* 0x000000ffff087224 */ /* 0x000fe400078e0a08 */
[----:B------:R-:W-:Y:S01]  /*4fb0*/  @!P3 IMAD.IADD R72, R72, 0x1, -R5 ;  /* 0x000000014848b824 */ /* 0x000fe200078e0a05 */
[----:B------:R-:W-:Y:S01]  /*4fc0*/  ISETP.GE.AND P3, PT, R9, RZ, PT ;  /* 0x000000ff0900720c */ /* 0x000fe20003f66270 */
[----:B------:R-:W-:Y:S01]  /*4fd0*/  IMAD.HI.U32 R9, R2, R78, RZ ;  /* 0x0000004e02097227 */ /* 0x000fe200078e00ff */
[----:B------:R-:W-:-:S03]  /*4fe0*/  ISETP.GT.U32.AND P4, PT, R5, R75, PT ;  /* 0x0000004b0500720c */ /* 0x000fc60003f84070 */
[----:B------:R-:W-:Y:S01]  /*4ff0*/  @!P5 IMAD.IADD R73, R73, 0x1, -R5 ;  /* 0x000000014949d824 */ /* 0x000fe200078e0a05 */
[----:B------:R-:W-:Y:S01]  /*5000*/  ISETP.GE.AND P5, PT, R79, RZ, PT ;  /* 0x000000ff4f00720c */ /* 0x000fe20003fa6270 */
[C---:B------:R-:W-:Y:S01]  /*5010*/  IMAD R76, R5.reuse, R7, R76 ;  /* 0x00000007054c7224 */ /* 0x040fe200078e024c */
[----:B------:R-:W-:Y:S01]  /*5020*/  IABS R79, R83 ;  /* 0x00000053004f7213 */ /* 0x000fe20000000000 */
[C---:B------:R-:W-:Y:S02]  /*5030*/  IMAD R77, R5.reuse, R8, R77 ;  /* 0x00000008054d7224 */ /* 0x040fe400078e024d */
[----:B------:R-:W-:Y:S02]  /*5040*/  IMAD.MOV R9, RZ, RZ, -R9 ;  /* 0x000000ffff097224 */ /* 0x000fe400078e0a09 */
[----:B------:R-:W-:Y:S01]  /*5050*/  @!P0 IMAD.IADD R74, R74, 0x1, -R5 ;  /* 0x000000014a4a8824 */ /* 0x000fe200078e0a05 */
[C---:B------:R-:W-:Y:S01]  /*5060*/  ISETP.GT.U32.AND P0, PT, R5.reuse, R76, PT ;  /* 0x0000004c0500720c */ /* 0x040fe20003f04070 */
[----:B------:R-:W-:Y:S01]  /*5070*/  @!P6 IMAD.MOV R73, RZ, RZ, -R73 ;  /* 0x000000ffff49e224 */ /* 0x000fe200078e0a49 */
[C---:B------:R-:W-:Y:S01]  /*5080*/  ISETP.GT.U32.AND P6, PT, R5.reuse, R77, PT ;  /* 0x0000004d0500720c */ /* 0x040fe20003fc4070 */
[----:B------:R-:W-:-:S02]  /*5090*/  IMAD R78, R5, R9, R78 ;  /* 0x00000009054e7224 */ /* 0x000fc400078e024e */
[--C-:B------:R-:W-:Y:S02]  /*50a0*/  @!P4 IMAD.IADD R75, R75, 0x1, -R5.reuse ;  /* 0x000000014b4bc824 */ /* 0x100fe400078e0a05 */
[----:B------:R-:W-:Y:S01]  /*50b0*/  VIADD R7, R4, 0x15e ;  /* 0x0000015e04077836 */ /* 0x000fe20000000000 */
[----:B------:R-:W-:Y:S01]  /*50c0*/  ISETP.GT.U32.AND P4, PT, R5, R78, PT ;  /* 0x0000004e0500720c */ /* 0x000fe20003f84070 */
[----:B------:R-:W-:Y:S02]  /*50d0*/  @!P1 IMAD.MOV R74, RZ, RZ, -R74 ;  /* 0x000000ffff4a9224 */ /* 0x000fe400078e0a4a */
[----:B------:R-:W-:Y:S01]  /*50e0*/  @!P2 IMAD.MOV R72, RZ, RZ, -R72 ;  /* 0x000000ffff48a224 */ /* 0x000fe200078e0a48 */
[----:B------:R-:W-:Y:S01]  /*50f0*/  ISETP.GE.AND P1, PT, R7, RZ, PT ;  /* 0x000000ff0700720c */ /* 0x000fe20003f26270 */
[--C-:B------:R-:W-:Y:S01]  /*5100*/  @!P0 IMAD.IADD R76, R76, 0x1, -R5.reuse ;  /* 0x000000014c4c8824 */ /* 0x100fe200078e0a05 */
[----:B------:R-:W-:Y:S01]  /*5110*/  IABS R80, R7 ;  /* 0x0000000700507213 */ /* 0x000fe20000000000 */
[----:B------:R-:W-:Y:S01]  /*5120*/  @!P6 IMAD.IADD R77, R77, 0x1, -R5 ;  /* 0x000000014d4de824 */ /* 0x000fe200078e0a05 */
[----:B------:R-:W-:Y:S01]  /*5130*/  ISETP.GE.AND P2, PT, R10, RZ, PT ;  /* 0x000000ff0a00720c */ /* 0x000fe20003f46270 */
[----:B------:R-:W-:Y:S01]  /*5140*/  IMAD.HI.U32 R7, R2, R79, RZ ;  /* 0x0000004f02077227 */ /* 0x000fe200078e00ff */
[----:B------:R-:W-:-:S02]  /*5150*/  ISETP.GT.U32.AND P0, PT, R5, R76, PT ;  /* 0x0000004c0500720c */ /* 0x000fc40003f04070 */
[----:B------:R-:W-:Y:S01]  /*5160*/  ISETP.GT.U32.AND P6, PT, R5, R77, PT ;  /* 0x0000004d0500720c */ /* 0x000fe20003fc4070 */
[----:B------:R-:W-:Y:S02]  /*5170*/  @!P4 IMAD.IADD R78, R78, 0x1, -R5 ;  /* 0x000000014e4ec824 */ /* 0x000fe400078e0a05 */
[----:B------:R-:W-:-:S03]  /*5180*/  IMAD.HI.U32 R8, R2, R80, RZ ;  /* 0x0000005002087227 */ /* 0x000fc600078e00ff */
[----:B------:R-:W-:Y:S01]  /*5190*/  ISETP.GT.U32.AND P4, PT, R5, R78, PT ;  /* 0x0000004e0500720c */ /* 0x000fe20003f84070 */
[----:B------:R-:W-:Y:S01]  /*51a0*/  IMAD.MOV R10, RZ, RZ, -R7 ;  /* 0x000000ffff0a7224 */ /* 0x000fe200078e0a07 */
[----:B------:R-:W-:Y:S01]  /*51b0*/  LOP3.LUT R7, R0, 0x15a, RZ, 0xfc, !PT ;  /* 0x0000015a00077812 */ /* 0x000fe200078efcff */
[----:B------:R-:W-:-:S04]  /*51c0*/  IMAD.HI.U32 R9, R2, R81, RZ ;  /* 0x0000005102097227 */ /* 0x000fc800078e00ff */
[----:B------:R-:W-:Y:S02]  /*51d0*/  IMAD.MOV R8, RZ, RZ, -R8 ;  /* 0x000000ffff087224 */ /* 0x000fe400078e0a08 */
        /* <DEDUP_REMOVED lines=8> */
[----:B------:R-:W-:-:S02]  /*5260*/  IMAD R80, R5, R8, R80 ;  /* 0x0000000805507224 */ /* 0x000fc400078e0250 */
        /* <DEDUP_REMOVED lines=13> */
[----:B------:R-:W-:Y:S01]  /*5340*/  @!P6 IMAD.IADD R79, R79, 0x1, -R5 ;  /* 0x000000014f4fe824 */ /* 0x000fe200078e0a05 */
[----:B------:R-:W-:Y:S01]  /*5350*/  ISETP.GE.AND P6, PT, R7, RZ, PT ;  /* 0x000000ff0700720c */ /* 0x000fe20003fc6270 */
[----:B------:R-:W-:-:S04]  /*5360*/  IMAD.HI.U32 R7, R2, R82, RZ ;  /* 0x0000005202077227 */ /* 0x000fc800078e00ff */
[--C-:B------:R-:W-:Y:S01]  /*5370*/  @!P2 IMAD.IADD R80, R80, 0x1, -R5.reuse ;  /* 0x000000015050a824 */ /* 0x100fe200078e0a05 */
[----:B------:R-:W-:Y:S01]  /*5380*/  ISETP.GT.U32.AND P2, PT, R5, R79, PT ;  /* 0x0000004f0500720c */ /* 0x000fe20003f44070 */
[----:B------:R-:W-:Y:S02]  /*5390*/  @!P4 IMAD.IADD R81, R81, 0x1, -R5 ;  /* 0x000000015151c824 */ /* 0x000fe400078e0a05 */
[----:B------:R-:W-:Y:S01]  /*53a0*/  IMAD.MOV R8, RZ, RZ, -R7 ;  /* 0x000000ffff087224 */ /* 0x000fe200078e0a07 */
[C---:B------:R-:W-:Y:S01]  /*53b0*/  ISETP.GT.U32.AND P4, PT, R5.reuse, R80, PT ;  /* 0x000000500500720c */ /* 0x040fe20003f84070 */
[----:B------:R-:W-:Y:S01]  /*53c0*/  IMAD.HI.U32 R7, R2, R83, RZ ;  /* 0x0000005302077227 */ /* 0x000fe200078e00ff */
[----:B------:R-:W-:-:S03]  /*53d0*/  ISETP.GT.U32.AND P3, PT, R5, R81, PT ;  /* 0x000000510500720c */ /* 0x000fc60003f64070 */
[----:B------:R-:W-:Y:S02]  /*53e0*/  IMAD R82, R5, R8, R82 ;  /* 0x0000000805527224 */ /* 0x000fe400078e0252 */
[----:B------:R-:W-:Y:S02]  /*53f0*/  IMAD.MOV R8, RZ, RZ, -R7 ;  /* 0x000000ffff087224 */ /* 0x000fe400078e0a07 */
[----:B------:R-:W-:Y:S01]  /*5400*/  @!P2 IMAD.IADD R79, R79, 0x1, -R5 ;  /* 0x000000014f4fa824 */ /* 0x000fe200078e0a05 */
[C---:B------:R-:W-:Y:S01]  /*5410*/  ISETP.GT.U32.AND P2, PT, R5.reuse, R82, PT ;  /* 0x000000520500720c */ /* 0x040fe20003f44070 */
[C---:B------:R-:W-:Y:S02]  /*5420*/  IMAD R83, R5.reuse, R8, R83 ;  /* 0x0000000805537224 */ /* 0x040fe400078e0253 */
[----:B------:R-:W-:Y:S02]  /*5430*/  @!P4 IMAD.IADD R80, R80, 0x1, -R5 ;  /* 0x000000015050c824 */ /* 0x000fe400078e0a05 */
[----:B------:R-:W-:Y:S01]  /*5440*/  IMAD.HI.U32 R7, R2, R84, RZ ;  /* 0x0000005402077227 */ /* 0x000fe200078e00ff */
[----:B------:R-:W-:-:S03]  /*5450*/  ISETP.GT.U32.AND P4, PT, R5, R83, PT ;  /* 0x000000530500720c */ /* 0x000fc60003f84070 */
[----:B------:R-:W-:Y:S02]  /*5460*/  IMAD.MOV R7, RZ, RZ, -R7 ;  /* 0x000000ffff077224 */ /* 0x000fe400078e0a07 */
[----:B------:R-:W-:Y:S02]  /*5470*/  @!P0 IMAD.MOV R79, RZ, RZ, -R79 ;  /* 0x000000ffff4f8224 */ /* 0x000fe400078e0a4f */
        /* <DEDUP_REMOVED lines=22> */
[----:B------:R-:W-:Y:S01]  /*55e0*/  ISETP.GT.U32.AND P1, PT, R5, R84, PT ;  /* 0x000000540500720c */ /* 0x000fe20003f24070 */
[----:B------:R-:W-:Y:S01]  /*55f0*/  VIADD R7, R4, 0x14e ;  /* 0x0000014e04077836 */ /* 0x000fe20000000000 */
[----:B------:R-:W-:Y:S01]  /*5600*/  ISETP.GE.AND P3, PT, R9, RZ, PT ;  /* 0x000000ff0900720c */ /* 0x000fe20003f66270 */
[----:B------:R-:W-:Y:S01]  /*5610*/  @!P5 IMAD.MOV R81, RZ, RZ, -R81 ;  /* 0x000000ffff51d224 */ /* 0x000fe200078e0a51 */
[----:B------:R-:W-:Y:S02]  /*5620*/  LOP3.LUT R9, R0, 0x14c, RZ, 0xfc, !PT ;  /* 0x0000014c00097812 */ /* 0x000fe400078efcff */
[----:B------:R-:W-:Y:S01]  /*5630*/  ISETP.GE.AND P5, PT, R87, RZ, PT ;  /* 0x000000ff5700720c */ /* 0x000fe20003fa6270 */
[----:B------:R-:W-:Y:S01]  /*5640*/  @!P4 IMAD.IADD R85, R85, 0x1, -R5 ;  /* 0x000000015555c824 */ /* 0x000fe200078e0a05 */
[----:B------:R-:W-:-:S02]  /*5650*/  IABS R87, R8 ;  /* 0x0000000800577213 */ /* 0x000fc40000000000 */
[----:B------:R-:W-:Y:S01]  /*5660*/  IABS R89, R9 ;  /* 0x0000000900597213 */ /* 0x000fe20000000000 */
[--C-:B------:R-:W-:Y:S01]  /*5670*/  @!P6 IMAD.IADD R86, R86, 0x1, -R5.reuse ;  /* 0x000000015656e824 */ /* 0x100fe200078e0a05 */
[----:B------:R-:W-:Y:S01]  /*5680*/  ISETP.GE.AND P0, PT, R7, RZ, PT ;  /* 0x000000ff0700720c */ /* 0x000fe20003f06270 */
[----:B------:R-:W-:Y:S01]  /*5690*/  @!P1 IMAD.IADD R84, R84, 0x1, -R5 ;  /* 0x0000000154549824 */ /* 0x000fe200078e0a05 */
[----:B------:R-:W-:Y:S01]  /*56a0*/  IABS R88, R7 ;  /* 0x0000000700587213 */ /* 0x000fe20000000000 */
[----:B------:R-:W-:Y:S01]  /*56b0*/  IMAD.HI.U32 R7, R2, R87, RZ ;  /* 0x0000005702077227 */ /* 0x000fe200078e00ff */
[C---:B------:R-:W-:Y:S02]  /*56c0*/  ISETP.GT.U32.AND P4, PT, R5.reuse, R85, PT ;  /* 0x000000550500720c */ /* 0x040fe40003f84070 */
[----:B------:R-:W-:Y:S01]  /*56d0*/  ISETP.GE.AND P1, PT, R8, RZ, PT ;  /* 0x000000ff0800720c */ /* 0x000fe20003f26270 */
[----:B------:R-:W-:Y:S01]  /*56e0*/  IMAD.HI.U32 R8, R2, R89, RZ ;  /* 0x0000005902087227 */ /* 0x000fe200078e00ff */
[----:B------:R-:W-:-:S03]  /*56f0*/  ISETP.GT.U32.AND P6, PT, R5, R86, PT ;  /* 0x000000560500720c */ /* 0x000fc60003fc4070 */
[----:B------:R-:W-:Y:S02]  /*5700*/  IMAD.MOV R10, RZ, RZ, -R7 ;  /* 0x000000ffff0a7224 */ /* 0x000fe400078e0a07 */
[----:B------:R-:W-:-:S04]  /*5710*/  IMAD.HI.U32 R7, R2, R88, RZ ;  /* 0x0000005802077227 */ /* 0x000fc800078e00ff */
[----:B------:R-:W-:Y:S02]  /*5720*/  IMAD.MOV R8, RZ, RZ, -R8 ;  /* 0x000000ffff087224 */ /* 0x000fe400078e0a08 */
[C---:B------:R-:W-:Y:S02]  /*5730*/  IMAD R87, R5.reuse, R10, R87 ;  /* 0x0000000a05577224 */ /* 0x040fe400078e0257 */
[----:B------:R-:W-:Y:S02]  /*5740*/  IMAD.MOV R7, RZ, RZ, -R7 ;  /* 0x000000ffff077224 */ /* 0x000fe400078e0a07 */
[C---:B------:R-:W-:Y:S02]  /*5750*/  IMAD R89, R5.reuse, R8, R89 ;  /* 0x0000000805597224 */ /* 0x040fe400078e0259 */
[----:B------:R-:W-:Y:S01]  /*5760*/  @!P2 IMAD.MOV R84, RZ, RZ, -R84 ;  /* 0x000000ffff54a224 */ /* 0x000fe200078e0a54 */
[----:B------:R-:W-:Y:S01]  /*5770*/  ISETP.GT.U32.AND P2, PT, R5, R87, PT ;  /* 0x000000570500720c */ /* 0x000fe20003f44070 */
[--C-:B------:R-:W-:Y:S01]  /*5780*/  @!P4 IMAD.IADD R85, R85, 0x1, -R5.reuse ;  /* 0x000000015555c824 */ /* 0x100fe200078e0a05 */
[----:B------:R-:W-:Y:S01]  /*5790*/  ISETP.GE.AND P4, PT, R9, RZ, PT ;  /* 0x000000ff0900720c */ /* 0x000fe20003f86270 */
[C---:B------:R-:W-:Y:S01]  /*57a0*/  IMAD R88, R5.reuse, R7, R88 ;  /* 0x0000000705587224 */ /* 0x040fe200078e0258 */
[----:B------:R-:W-:Y:S01]  /*57b0*/  LOP3.LUT R7, R0, 0x14a, RZ, 0xfc, !PT ;  /* 0x0000014a00077812 */ /* 0x000fe200078efcff */
[----:B------:R-:W-:Y:S01]  /*57c0*/  @!P6 IMAD.IADD R86, R86, 0x1, -R5 ;  /* 0x000000015656e824 */ /* 0x000fe200078e0a05 */
[C---:B------:R-:W-:Y:S01]  /*57d0*/  ISETP.GT.U32.AND P6, PT, R5.reuse, R89, PT ;  /* 0x000000590500720c */ /* 0x040fe20003fc4070 */
[----:B------:R-:W-:Y:S01]  /*57e0*/  @!P3 IMAD.MOV R83, RZ, RZ, -R83 ;  /* 0x000000ffff53b224 */ /* 0x000fe200078e0a53 */
[----:B------:R-:W-:Y:S01]  /*57f0*/  ISETP.GE.AND P3, PT, R90, RZ, PT ;  /* 0x000000ff5a00720c */ /* 0x000fe20003f66270 */
[----:B------:R-:W-:Y:S01]  /*5800*/  @!P5 IMAD.MOV R85, RZ, RZ, -R85 ;  /* 0x000000ffff55d224 */ /* 0x000fe200078e0a55 */
[----:B------:R-:W-:-:S02]  /*5810*/  ISETP.GT.U32.AND P5, PT, R5, R88, PT ;  /* 0x000000580500720c */ /* 0x000fc40003fa4070 */
[----:B------:R-:W-:Y:S01]  /*5820*/  IABS R90, R7 ;  /* 0x00000007005a7213 */ /* 0x000fe20000000000 */
[----:B------:R-:W-:Y:S01]  /*5830*/  @!P2 IMAD.IADD R87, R87, 0x1, -R5 ;  /* 0x000000015757a824 */ /* 0x000fe200078e0a05 */
[----:B------:R-:W-:Y:S02]  /*5840*/  LOP3.LUT R9, R0, 0x148, RZ, 0xfc, !PT ;  /* 0x0000014800097812 */ /* 0x000fe400078efcff */
[----:B------:R-:W-:Y:S01]  /*5850*/  ISETP.GE.AND P2, PT, R7, RZ, PT ;  /* 0x000000ff0700720c */ /* 0x000fe20003f46270 */
[----:B------:R-:W-:Y:S01]  /*5860*/  IMAD.HI.U32 R7, R2, R90, RZ ;  /* 0x0000005a02077227 */ /* 0x000fe200078e00ff */
[----:B------:R-:W-:-:S03]  /*5870*/  IABS R91, R9 ;  /* 0x00000009005b7213 */ /* 0x000fc60000000000 */
[--C-:B------:R-:W-:Y:S02]  /*5880*/  @!P6 IMAD.IADD R89, R89, 0x1, -R5.reuse ;  /* 0x000000015959e824 */ /* 0x100fe400078e0a05 */
[----:B------:R-:W-:Y:S01]  /*5890*/  @!P5 IMAD.IADD R88, R88, 0x1, -R5 ;  /* 0x000000015858d824 */ /* 0x000fe200078e0a05 */
[C---:B------:R-:W-:Y:S01]  /*58a0*/  ISETP.GT.U32.AND P5, PT, R5.reuse, R87, PT ;  /* 0x000000570500720c */ /* 0x040fe20003fa4070 */
[----:B------:R-:W-:Y:S01]  /*58b0*/  @!P3 IMAD.MOV R86, RZ, RZ, -R86 ;  /* 0x000000ffff56b224 */ /* 0x000fe200078e0a56 */
[C---:B------:R-:W-:Y:S01]  /*58c0*/  ISETP.GT.U32.AND P3, PT, R5.reuse, R89, PT ;  /* 0x000000590500720c */ /* 0x040fe20003f64070 */
[----:B------:R-:W-:Y:S01]  /*58d0*/  IMAD.MOV R8, RZ, RZ, -R7 ;  /* 0x000000ffff087224 */ /* 0x000fe200078e0a07 */
[----:B------:R-:W-:Y:S01]  /*58e0*/  ISETP.GT.U32.AND P6, PT, R5, R88, PT ;  /* 0x000000580500720c */ /* 0x000fe20003fc4070 */
[----:B------:R-:W-:-:S04]  /*58f0*/  IMAD.HI.U32 R7, R2, R91, RZ ;  /* 0x0000005b02077227 */ /* 0x000fc800078e00ff */
[----:B------:R-:W-:Y:S02]  /*5900*/  IMAD.MOV R10, RZ, RZ, -R7 ;  /* 0x000000ffff0a7224 */ /* 0x000fe400078e0a07 */
[C---:B------:R-:W-:Y:S02]  /*5910*/  IMAD R90, R5.reuse, R8, R90 ;  /* 0x00000008055a7224 */ /* 0x040fe400078e025a */
[----:B------:R-:W-:Y:S02]  /*5920*/  IMAD R91, R5, R10, R91 ;  /* 0x0000000a055b7224 */ /* 0x000fe400078e025b */
[----:B------:R-:W-:-:S04]  /*5930*/  IMAD.HI.U32 R7, R2, R92, RZ ;  /* 0x0000005c02077227 */ /* 0x000fc800078e00ff */
[--C-:B------:R-:W-:Y:S01]  /*5940*/  @!P5 IMAD.IADD R87, R87, 0x1, -R5.reuse ;  /* 0x000000015757d824 */ /* 0x100fe200078e0a05 */
[----:B------:R-:W-:Y:S01]  /*5950*/  ISETP.GT.U32.AND P5, PT, R5, R90, PT ;  /* 0x0000005a0500720c */ /* 0x000fe20003fa4070 */
[----:B------:R-:W-:Y:S01]  /*5960*/  @!P3 IMAD.IADD R89, R89, 0x1, -R5 ;  /* 0x000000015959b824 */ /* 0x000fe200078e0a05 */
[----:B------:R-:W-:Y:S01]  /*5970*/  ISETP.GT.U32.AND P3, PT, R5, R91, PT ;  /* 0x0000005b0500720c */ /* 0x000fe20003f64070 */
[----:B------:R-:W-:-:S04]  /*5980*/  IMAD.HI.U32 R8, R2, R93, RZ ;  /* 0x0000005d02087227 */ /* 0x000fc800078e00ff */
[----:B------:R-:W-:Y:S02]  /*5990*/  IMAD.MOV R7, RZ, RZ, -R7 ;  /* 0x000000ffff077224 */ /* 0x000fe400078e0a07 */
[----:B------:R-:W-:Y:S01]  /*59a0*/  @!P6 IMAD.IADD R88, R88, 0x1, -R5 ;  /* 0x000000015858e824 */ /* 0x000fe200078e0a05 */
[----:B------:R-:W-:Y:S01]  /*59b0*/  ISETP.GE.AND P6, PT, R9, RZ, PT ;  /* 0x000000ff0900720c */ /* 0x000fe20003fc6270 */
[----:B------:R-:W-:Y:S01]  /*59c0*/  IMAD.MOV R8, RZ, RZ, -R8 ;  /* 0x000000ffff087224 */ /* 0x000fe200078e0a08 */
[----:B------:R-:W-:Y:S01]  /*59d0*/  LOP3.LUT R9, R0, 0x142, RZ, 0xfc, !PT ;  /* 0x0000014200097812 */ /* 0x000fe200078efcff */
[C---:B------:R-:W-:Y:S02]  /*59e0*/  IMAD R92, R5.reuse, R7, R92 ;  /* 0x00000007055c7224 */ /* 0x040fe400078e025c */
[C---:B------:R-:W-:Y:S01]  /*59f0*/  IMAD R93, R5.reuse, R8, R93 ;  /* 0x00000008055d7224 */ /* 0x040fe200078e025d */
[----:B------:R-:W-:Y:S01]  /*5a00*/  IABS R94, R9 ;  /* 0x00000009005e7213 */ /* 0x000fe20000000000 */
[----:B------:R-:W-:Y:S01]  /*5a10*/  @!P0 IMAD.MOV R88, RZ, RZ, -R88 ;  /* 0x000000ffff588224 */ /* 0x000fe200078e0a58 */
[----:B------:R-:W-:Y:S01]  /*5a20*/  ISETP.GT.U32.AND P0, PT, R5, R92, PT ;  /* 0x0000005c0500720c */ /* 0x000fe20003f04070 */
[----:B------:R-:W-:-:S02]  /*5a30*/  VIADD R7, R4, 0x13e ;  /* 0x0000013e04077836 */ /* 0x000fc40000000000 */
[--C-:B------:R-:W-:Y:S02]  /*5a40*/  @!P5 IMAD.IADD R90, R90, 0x1, -R5.reuse ;  /* 0x000000015a5ad824 */ /* 0x100fe400078e0a05 */
[----:B------:R-:W-:Y:S01]  /*5a50*/  @!P3 IMAD.IADD R91, R91, 0x1, -R5 ;  /* 0x000000015b5bb824 */ /* 0x000fe200078e0a05 */
[----:B------:R-:W-:Y:S01]  /*5a60*/  ISETP.GE.AND P5, PT, R7, RZ, PT ;  /* 0x000000ff0700720c */ /* 0x000fe20003fa6270 */
[----:B------:R-:W-:Y:S01]  /*5a70*/  @!P4 IMAD.MOV R89, RZ, RZ, -R89 ;  /* 0x000000ffff59c224 */ /* 0x000fe200078e0a59 */
[C---:B------:R-:W-:Y:S01]  /*5a80*/  ISETP.GT.U32.AND P4, PT, R5.reuse, R93, PT ;  /* 0x0000005d0500720c */ /* 0x040fe20003f84070 */
[----:B------:R-:W-:Y:S01]  /*5a90*/  @!P1 IMAD.MOV R87, RZ, RZ, -R87 ;  /* 0x000000ffff579224 */ /* 0x000fe200078e0a57 */
[----:B------:R-:W-:Y:S01]  /*5aa0*/  IABS R96, R7 ;  /* 0x0000000700607213 */ /* 0x000fe20000000000 */
[----:B------:R-:W-:Y:S01]  /*5ab0*/  IMAD.HI.U32 R7, R2, R94, RZ ;  /* 0x0000005e02077227 */ /* 0x000fe200078e00ff */
[C---:B------:R-:W-:Y:S02]  /*5ac0*/  ISETP.GT.U32.AND P1, PT, R5.reuse, R90, PT ;  /* 0x0000005a0500720c */ /* 0x040fe40003f24070 */
[----:B------:R-:W-:Y:S01]  /*5ad0*/  ISETP.GT.U32.AND P3, PT, R5, R91, PT ;  /* 0x0000005b0500720c */ /* 0x000fe20003f64070 */
[----:B------:R-:W-:-:S02]  /*5ae0*/  IMAD.MOV R7, RZ, RZ, -R7 ;  /* 0x000000ffff077224 */ /* 0x000fc400078e0a07 */
[--C-:B------:R-:W-:Y:S01]  /*5af0*/  @!P0 IMAD.IADD R92, R92, 0x1, -R5.reuse ;  /* 0x000000015c5c8824 */ /* 0x100fe200078e0a05 */
[----:B------:R-:W-:Y:S01]  /*5b00*/  ISETP.GE.AND P0, PT, R98, RZ, PT ;  /* 0x000000ff6200720c */ /* 0x000fe20003f06270 */
[----:B------:R-:W-:Y:S01]  /*5b10*/  IMAD R94, R5, R7, R94 ;  /* 0x00000007055e7224 */ /* 0x000fe200078e025e */
[----:B------:R-:W-:Y:S01]  /*5b20*/  IABS R98, R101 ;  /* 0x0000006500627213 */ /* 0x000fe20000000000 */
[----:B------:R-:W-:Y:S01]  /*5b30*/  @!P4 IMAD.IADD R93, R93, 0x1, -R5 ;  /* 0x000000015d5dc824 */ /* 0x000fe200078e0a05 */
[----:B------:R-:W-:Y:S01]  /*5b40*/  ISETP.GT.U32.AND P4, PT, R5, R92, PT ;  /* 0x0000005c0500720c */ /* 0x000fe20003f84070 */
[----:B------:R-:W-:-:S04]  /*5b50*/  IMAD.HI.U32 R7, R2, R95, RZ ;  /* 0x0000005f02077227 */ /* 0x000fc800078e00ff */
[--C-:B------:R-:W-:Y:S01]  /*5b60*/  @!P1 IMAD.IADD R90, R90, 0x1, -R5.reuse ;  /* 0x000000015a5a9824 */ /* 0x100fe200078e0a05 */
[----:B------:R-:W-:Y:S01]  /*5b70*/  ISETP.GE.AND P1, PT, R97, RZ, PT ;  /* 0x000000ff6100720c */ /* 0x000fe20003f26270 */
[----:B------:R-:W-:Y:S01]  /*5b80*/  @!P3 IMAD.IADD R91, R91, 0x1, -R5 ;  /* 0x000000015b5bb824 */ /* 0x000fe200078e0a05 */
[----:B------:R-:W-:Y:S01]  /*5b90*/  ISETP.GT.U32.AND P3, PT, R5, R94, PT ;  /* 0x0000005e0500720c */ /* 0x000fe20003f64070 */
[----:B------:R-:W-:Y:S01]  /*5ba0*/  IMAD.HI.U32 R8, R2, R96, RZ ;  /* 0x0000006002087227 */ /* 0x000fe200078e00ff */
[----:B------:R-:W-:-:S03]  /*5bb0*/  IABS R97, R100 ;  /* 0x0000006400617213 */ /* 0x000fc60000000000 */
[----:B------:R-:W-:Y:S02]  /*5bc0*/  IMAD.MOV R10, RZ, RZ, -R7 ;  /* 0x000000ffff0a7224 */ /* 0x000fe400078e0a07 */
[----:B------:R-:W-:Y:S02]  /*5bd0*/  IMAD.MOV R8, RZ, RZ, -R8 ;  /* 0x000000ffff087224 */ /* 0x000fe400078e0a08 */
[C---:B------:R-:W-:Y:S02]  /*5be0*/  IMAD R95, R5.reuse, R10, R95 ;  /* 0x0000000a055f7224 */ /* 0x040fe400078e025f */
[C---:B------:R-:W-:Y:S02]  /*5bf0*/  IMAD R96, R5.reuse, R8, R96 ;  /* 0x0000000805607224 */ /* 0x040fe400078e0260 */
[--C-:B------:R-:W-:Y:S01]  /*5c00*/  @!P4 IMAD.IADD R92, R92, 0x1, -R5.reuse ;  /* 0x000000015c5cc824 */ /* 0x100fe200078e0a05 */
[C---:B------:R-:W-:Y:S01]  /*5c10*/  ISETP.GT.U32.AND P4, PT, R5.reuse, R95, PT ;  /* 0x0000005f0500720c */ /* 0x040fe20003f84070 */
[----:B------:R-:W-:Y:S01]  /*5c20*/  @!P3 IMAD.IADD R94, R94, 0x1, -R5 ;  /* 0x000000015e5eb824 */ /* 0x000fe200078e0a05 */
[C---:B------:R-:W-:Y:S01]  /*5c30*/  ISETP.GT.U32.AND P3, PT, R5.reuse, R93, PT ;  /* 0x0000005d0500720c */ /* 0x040fe20003f64070 */
[----:B------:R-:W-:Y:S01]  /*5c40*/  @!P1 IMAD.MOV R92, RZ, RZ, -R92 ;  /* 0x000000ffff5c9224 */ /* 0x000fe200078e0a5c */
[C---:B------:R-:W-:Y:S01]  /*5c50*/  ISETP.GT.U32.AND P1, PT, R5.reuse, R96, PT ;  /* 0x000000600500720c */ /* 0x040fe20003f24070 */
[----:B------:R-:W-:Y:S01]  /*5c60*/  @!P2 IMAD.MOV R90, RZ, RZ, -R90 ;  /* 0x000000ffff5aa224 */ /* 0x000fe200078e0a5a */
[----:B------:R-:W-:Y:S01]  /*5c70*/  ISETP.GT.U32.AND P2, PT, R5, R94, PT ;  /* 0x0000005e0500720c */ /* 0x000fe20003f44070 */
[----:B------:R-:W-:Y:S01]  /*5c80*/  @!P6 IMAD.MOV R91, RZ, RZ, -R91 ;  /* 0x000000ffff5be224 */ /* 0x000fe200078e0a5b */
[----:B------:R-:W-:Y:S01]  /*5c90*/  ISETP.GE.AND P6, PT, R9, RZ, PT ;  /* 0x000000ff0900720c */ /* 0x000fe20003fc6270 */
[----:B------:R-:W-:Y:S01]  /*5ca0*/  IMAD.HI.U32 R7, R2, R97, RZ ;  /* 0x0000006102077227 */ /* 0x000fe200078e00ff */
[----:B------:R-:W-:-:S03]  /*5cb0*/  LOP3.LUT R9, R0, 0x138, RZ, 0xfc, !PT ;  /* 0x0000013800097812 */ /* 0x000fc600078efcff */
[--C-:B------:R-:W-:Y:S01]  /*5cc0*/  @!P4 IMAD.IADD R95, R95, 0x1, -R5.reuse ;  /* 0x000000015f5fc824 */ /* 0x100fe200078e0a05 */
[----:B------:R-:W-:Y:S01]  /*5cd0*/  ISETP.GE.AND P4, PT, R101, RZ, PT ;  /* 0x000000ff6500720c */ /* 0x000fe20003f86270 */
[--C-:B------:R-:W-:Y:S01]  /*5ce0*/  @!P3 IMAD.IADD R93, R93, 0x1, -R5.reuse ;  /* 0x000000015d5db824 */ /* 0x100fe200078e0a05 */
[----:B------:R-:W-:Y:S01]  /*5cf0*/  ISETP.GE.AND P3, PT, R99, RZ, PT ;  /* 0x000000ff6300720c */ /* 0x000fe20003f66270 */
[----:B------:R-:W-:Y:S01]  /*5d00*/  @!P1 IMAD.IADD R96, R96, 0x1, -R5 ;  /* 0x0000000160609824 */ /* 0x000fe200078e0a05 */
[----:B------:R-:W-:Y:S01]  /*5d10*/  ISETP.GT.U32.AND P1, PT, R5, R95, PT ;  /* 0x0000005f0500720c */ /* 0x000fe20003f24070 */
[----:B------:R-:W-:Y:S01]  /*5d20*/  IMAD.HI.U32 R8, R2, R98, RZ ;  /* 0x0000006202087227 */ /* 0x000fe200078e00ff */
[----:B------:R-:W-:Y:S02]  /*5d30*/  IABS R99, R9 ;  /* 0x0000000900637213 */ /* 0x000fe40000000000 */
[----:B------:R-:W-:Y:S01]  /*5d40*/  IABS R101, R103 ;  /* 0x0000006700657213 */ /* 0x000fe20000000000 */
[----:B------:R-:W-:-:S02]  /*5d50*/  IMAD.MOV R10, RZ, RZ, -R7 ;  /* 0x000000ffff0a7224 */ /* 0x000fc400078e0a07 */
[----:B------:R-:W-:Y:S02]  /*5d60*/  IMAD.MOV R8, RZ, RZ, -R8 ;  /* 0x000000ffff087224 */ /* 0x000fe400078e0a08 */
[----:B------:R-:W-:-:S04]  /*5d70*/  IMAD.HI.U32 R7, R2, R99, RZ ;  /* 0x0000006302077227 */ /* 0x000fc800078e00ff */
[----:B------:R-:W-:Y:S01]  /*5d80*/  @!P2 IMAD.IADD R94, R94, 0x1, -R5 ;  /* 0x000000015e5ea824 */ /* 0x000fe200078e0a05 */
[----:B------:R-:W-:Y:S01]  /*5d90*/  ISETP.GE.AND P2, PT, R100, RZ, PT ;  /* 0x000000ff6400720c */ /* 0x000fe20003f46270 */
[C---:B------:R-:W-:Y:S01]  /*5da0*/  IMAD R97, R5.reuse, R10, R97 ;  /* 0x0000000a05617224 */ /* 0x040fe200078e0261 */
[----:B------:R-:W-:Y:S01]  /*5db0*/  LOP3.LUT R10, R0, 0x136, RZ, 0xfc, !PT ;  /* 0x00000136000a7812 */ /* 0x000fe200078efcff */
[C---:B------:R-:W-:Y:S02]  /*5dc0*/  IMAD R98, R5.reuse, R8, R98 ;  /* 0x0000000805627224 */ /* 0x040fe400078e0262 */
[----:B------:R-:W-:Y:S01]  /*5dd0*/  IMAD.MOV R8, RZ, RZ, -R7 ;  /* 0x000000ffff087224 */ /* 0x000fe200078e0a07 */
[----:B------:R-:W-:Y:S01]  /*5de0*/  IABS R100, R10 ;  /* 0x0000000a00647213 */ /* 0x000fe20000000000 */
[----:B------:R-:W-:Y:S01]  /*5df0*/  @!P6 IMAD.MOV R94, RZ, RZ, -R94 ;  /* 0x000000ffff5ee224 */ /* 0x000fe200078e0a5e */
[----:B------:R-:W-:Y:S01]  /*5e00*/  ISETP.GT.U32.AND P6, PT, R5, R97, PT ;  /* 0x000000610500720c */ /* 0x000fe20003fc4070 */
[----:B------:R-:W-:Y:S01]  /*5e10*/  @!P1 IMAD.IADD R95, R95, 0x1, -R5 ;  /* 0x000000015f5f9824 */ /* 0x000fe200078e0a05 */
[C---:B------:R-:W-:Y:S01]  /*5e20*/  ISETP.GT.U32.AND P1, PT, R5.reuse, R98, PT ;  /* 0x000000620500720c */ /* 0x040fe20003f24070 */
[----:B------:R-:W-:-:S02]  /*5e30*/  IMAD R99, R5, R8, R99 ;  /* 0x0000000805637224 */ /* 0x000fc400078e0263 */
[----:B------:R-:W-:Y:S02]  /*5e40*/  @!P3 IMAD.MOV R95, RZ, RZ, -R95 ;  /* 0x000000ffff5fb224 */ /* 0x000fe400078e0a5f */
[----:B------:R-:W-:Y:S01]  /*5e50*/  @!P0 IMAD.MOV R93, RZ, RZ, -R93 ;  /* 0x000000ffff5d8224 */ /* 0x000fe200078e0a5d */
[C---:B------:R-:W-:Y:S01]  /*5e60*/  ISETP.GT.U32.AND P3, PT, R5.reuse, R99, PT ;  /* 0x000000630500720c */ /* 0x040fe20003f64070 */
[----:B------:R-:W-:Y:S01]  /*5e70*/  IMAD.HI.U32 R7, R2, R100, RZ ;  /* 0x0000006402077227 */ /* 0x000fe200078e00ff */
[----:B------:R-:W-:-:S03]  /*5e80*/  ISETP.GT.U32.AND P0, PT, R5, R96, PT ;  /* 0x000000600500720c */ /* 0x000fc60003f04070 */
[--C-:B------:R-:W-:Y:S02]  /*5e90*/  @!P6 IMAD.IADD R97, R97, 0x1, -R5.reuse ;  /* 0x000000016161e824 */ /* 0x100fe400078e0a05 */
[--C-:B------:R-:W-:Y:S02]  /*5ea0*/  @!P1 IMAD.IADD R98, R98, 0x1, -R5.reuse ;  /* 0x0000000162629824 */ /* 0x100fe400078e0a05 */
[----:B------:R-:W-:Y:S01]  /*5eb0*/  IMAD.HI.U32 R8, R2, R101, RZ ;  /* 0x0000006502087227 */ /* 0x000fe200078e00ff */
[C---:B------:R-:W-:Y:S02]  /*5ec0*/  ISETP.GT.U32.AND P6, PT, R5.reuse, R97, PT ;  /* 0x000000610500720c */ /* 0x040fe40003fc4070 */
[----:B------:R-:W-:Y:S01]  /*5ed0*/  ISETP.GT.U32.AND P1, PT, R5, R98, PT ;  /* 0x000000620500720c */ /* 0x000fe20003f24070 */
[--C-:B------:R-:W-:Y:S02]  /*5ee0*/  @!P3 IMAD.IADD R99, R99, 0x1, -R5.reuse ;  /* 0x000000016363b824 */ /* 0x100fe400078e0a05 */
[----:B------:R-:W-:Y:S01]  /*5ef0*/  @!P0 IMAD.IADD R96, R96, 0x1, -R5 ;  /* 0x0000000160608824 */ /* 0x000fe200078e0a05 */
[----:B------:R-:W-:Y:S01]  /*5f00*/  ISETP.GE.AND P0, PT, R9, RZ, PT ;  /* 0x000000ff0900720c */ /* 0x000fe20003f06270 */
[----:B------:R-:W-:Y:S01]  /*5f10*/  IMAD.MOV R7, RZ, RZ, -R7 ;  /* 0x000000ffff077224 */ /* 0x000fe200078e0a07 */
[----:B------:R-:W-:Y:S01]  /*5f20*/  ISETP.GT.U32.AND P3, PT, R5, R99, PT ;  /* 0x000000630500720c */ /* 0x000fe20003f64070 */
[----:B------:R-:W-:-:S04]  /*5f30*/  IMAD.HI.U32 R9, R2, R102, RZ ;  /* 0x0000006602097227 */ /* 0x000fc800078e00ff */
[----:B------:R-:W-:Y:S02]  /*5f40*/  IMAD.MOV R8, RZ, RZ, -R8 ;  /* 0x000000ffff087224 */ /* 0x000fe400078e0a08 */
[----:B------:R-:W-:Y:S02]  /*5f50*/  IMAD R100, R5, R7, R100 ;  /* 0x0000000705647224 */ /* 0x000fe400078e0264 */
[----:B------:R-:W-:Y:S02]  /*5f60*/  IMAD.MOV R9, RZ, RZ, -R9 ;  /* 0x000000ffff097224 */ /* 0x000fe400078e0a09 */
[----:B------:R-:W-:Y:S01]  /*5f70*/  @!P6 IMAD.IADD R97, R97, 0x1, -R5 ;  /* 0x000000016161e824 */ /* 0x000fe200078e0a05 */
[----:B------:R-:W-:Y:S01]  /*5f80*/  ISETP.GE.AND P6, PT, R103, RZ, PT ;  /* 0x000000ff6700720c */ /* 0x000fe20003fc6270 */
[C---:B------:R-:W-:Y:S01]  /*5f90*/  IMAD R101, R5.reuse, R8, R101 ;  /* 0x0000000805657224 */ /* 0x040fe200078e0265 */
[----:B------:R-:W-:Y:S01]  /*5fa0*/  IABS R103, R107 ;  /* 0x0000006b00677213 */ /* 0x000fe20000000000 */
[----:B------:R-:W-:Y:S01]  /*5fb0*/  @!P1 IMAD.IADD R98, R98, 0x1, -R5 ;  /* 0x0000000162629824 */ /* 0x000fe200078e0a05 */
[C---:B------:R-:W-:Y:S01]  /*5fc0*/  ISETP.GT.U32.AND P1, PT, R5.reuse, R100, PT ;  /* 0x000000640500720c */ /* 0x040fe20003f24070 */
[----:B------:R-:W-:-:S02]  /*5fd0*/  IMAD R102, R5, R9, R102 ;  /* 0x0000000905667224 */ /* 0x000fc400078e0266 */
[----:B------:R-:W-:Y:S01]  /*5fe0*/  @!P2 IMAD.MOV R97, RZ, RZ, -R97 ;  /* 0x000000ffff61a224 */ /* 0x000fe200078e0a61 */
[----:B------:R-:W-:Y:S01]  /*5ff0*/  ISETP.GT.U32.AND P2, PT, R5, R101, PT ;  /* 0x000000650500720c */ /* 0x000fe20003f44070 */
[--C-:B------:R-:W-:Y:S01]  /*6000*/  @!P3 IMAD.IADD R99, R99, 0x1, -R5.reuse ;  /* 0x000000016363b824 */ /* 0x100fe200078e0a05 */
[----:B------:R-:W-:Y:S01]  /*6010*/  ISETP.GT.U32.AND P3, PT, R5, R102, PT ;  /* 0x000000660500720c */ /* 0x000fe20003f64070 */
[----:B------:R-:W-:Y:S02]  /*6020*/  VIADD R7, R4, 0x12e ;  /* 0x0000012e04077836 */ /* 0x000fe40000000000 */
[----:B------:R-:W-:Y:S02]  /*6030*/  @!P4 IMAD.MOV R98, RZ, RZ, -R98 ;  /* 0x000000ffff62c224 */ /* 0x000fe400078e0a62 */
[----:B------:R-:W-:Y:S01]  /*6040*/  @!P5 IMAD.MOV R96, RZ, RZ, -R96 ;  /* 0x000000ffff60d224 */ /* 0x000fe200078e0a60 */
[----:B------:R-:W-:Y:S01]  /*6050*/  IABS R104, R7 ;  /* 0x0000000700687213 */ /* 0x000fe20000000000 */
[----:B------:R-:W-:Y:S01]  /*6060*/  @!P1 IMAD.IADD R100, R100, 0x1, -R5 ;  /* 0x0000000164649824 */ /* 0x000fe200078e0a05 */
[----:B------:R-:W-:Y:S01]  /*6070*/  ISETP.GE.AND P4, PT, R7, RZ, PT ;  /* 0x000000ff0700720c */ /* 0x000fe20003f86270 */
[----:B------:R-:W-:Y:S01]  /*6080*/  IMAD.HI.U32 R7, R2, R103, RZ ;  /* 0x0000006702077227 */ /* 0x000fe200078e00ff */
[----:B------:R-:W-:-:S02]  /*6090*/  ISETP.GE.AND P5, PT, R10, RZ, PT ;  /* 0x000000ff0a00720c */ /* 0x000fc40003fa6270 */
[----:B------:R-:W-:Y:S01]  /*60a0*/  ISETP.GT.U32.AND P1, PT, R5, R100, PT ;  /* 0x000000640500720c */ /* 0x000fe20003f24070 */
[--C-:B------:R-:W-:Y:S02]  /*60b0*/  @!P2 IMAD.IADD R101, R101, 0x1, -R5.reuse ;  /* 0x000000016565a824 */ /* 0x100fe400078e0a05 */
[----:B------:R-:W-:Y:S02]  /*60c0*/  @!P3 IMAD.IADD R102, R102, 0x1, -R5 ;  /* 0x000000016666b824 */ /* 0x000fe400078e0a05 */
[C---:B------:R-:W-:Y:S01]  /*60d0*/  IMAD.HI.U32 R8, R2.reuse, R104, RZ ;  /* 0x0000006802087227 */ /* 0x040fe200078e00ff */
[C---:B------:R-:W-:Y:S02]  /*60e0*/  ISETP.GT.U32.AND P2, PT, R5.reuse, R101, PT ;  /* 0x000000650500720c */ /* 0x040fe40003f44070 */
[----:B------:R-:W-:Y:S01]  /*60f0*/  ISETP.GT.U32.AND P3, PT, R5, R102, PT ;  /* 0x000000660500720c */ /* 0x000fe20003f64070 */
[----:B------:R-:W-:-:S04]  /*6100*/  IMAD.HI.U32 R9, R2, R105, RZ ;  /* 0x0000006902097227 */ /* 0x000fc800078e00ff */
[----:B------:R-:W-:Y:S01]  /*6110*/  @!P0 IMAD.MOV R99, RZ, RZ, -R99 ;  /* 0x000000ffff638224 */ /* 0x000fe200078e0a63 */
[----:B------:R-:W-:Y:S01]  /*6120*/  ISETP.GE.AND P0, PT, R106, RZ, PT ;  /* 0x000000ff6a00720c */ /* 0x000fe20003f06270 */
[----:B------:R-:W-:Y:S01]  /*6130*/  IMAD.MOV R10, RZ, RZ, -R7 ;  /* 0x000000ffff0a7224 */ /* 0x000fe200078e0a07 */
[C---:B------:R-:W-:Y:S01]  /*6140*/  LOP3.LUT R7, R0.reuse, 0x12a, RZ, 0xfc, !PT ;  /* 0x0000012a00077812 */ /* 0x040fe200078efcff */
[----:B------:R-:W-:Y:S02]  /*6150*/  IMAD.MOV R8, RZ, RZ, -R8 ;  /* 0x000000ffff087224 */ /* 0x000fe400078e0a08 */
[----:B------:R-:W-:Y:S01]  /*6160*/  IMAD.MOV R106, RZ, RZ, -R9 ;  /* 0x000000ffff6a7224 */ /* 0x000fe200078e0a09 */
[C---:B------:R-:W-:Y:S01]  /*6170*/  LOP3.LUT R9, R0.reuse, 0x128, RZ, 0xfc, !PT ;  /* 0x0000012800097812 */ /* 0x040fe200078efcff */
[----:B------:R-:W-:Y:S01]  /*6180*/  IMAD R103, R5, R10, R103 ;  /* 0x0000000a05677224 */ /* 0x000fe200078e0267 */
[----:B------:R-:W-:Y:S01]  /*6190*/  LOP3.LUT R10, R0, 0x126, RZ, 0xfc, !PT ;  /* 0x00000126000a7812 */ /* 0x000fe200078efcff */
[----:B------:R-:W-:Y:S01]  /*61a0*/  @!P1 IMAD.IADD R100, R100, 0x1, -R5 ;  /* 0x0000000164649824 */ /* 0x000fe200078e0a05 */
[----:B------:R-:W-:Y:S01]  /*61b0*/  ISETP.GE.AND P1, PT, R107, RZ, PT ;  /* 0x000000ff6b00720c */ /* 0x000fe20003f26270 */
[C---:B------:R-:W-:Y:S01]  /*61c0*/  IMAD R104, R5.reuse, R8, R104 ;  /* 0x0000000805687224 */ /* 0x040fe200078e0268 */
[----:B------:R-:W-:Y:S01]  /*61d0*/  IABS R107, R9 ;  /* 0x00000009006b7213 */ /* 0x000fe20000000000 */
[----:B------:R-:W-:Y:S01]  /*61e0*/  IMAD R105, R5, R106, R105 ;  /* 0x0000006a05697224 */ /* 0x000fe200078e0269 */
[----:B------:R-:W-:Y:S01]  /*61f0*/  IABS R106, R7 ;  /* 0x00000007006a7213 */ /* 0x000fe20000000000 */
[--C-:B------:R-:W-:Y:S01]  /*6200*/  @!P2 IMAD.IADD R101, R101, 0x1, -R5.reuse ;  /* 0x000000016565a824 */ /* 0x100fe200078e0a05 */
[C---:B------:R-:W-:Y:S01]  /*6210*/  ISETP.GT.U32.AND P2, PT, R5.reuse, R103, PT ;  /* 0x000000670500720c */ /* 0x040fe20003f44070 */
[----:B------:R-:W-:Y:S01]  /*6220*/  @!P5 IMAD.MOV R100, RZ, RZ, -R100 ;  /* 0x000000ffff64d224 */ /* 0x000fe200078e0a64 */
[C---:B------:R-:W-:Y:S01]  /*6230*/  ISETP.GT.U32.AND P5, PT, R5.reuse, R104, PT ;  /* 0x000000680500720c */ /* 0x040fe20003fa4070 */
[----:B------:R-:W-:Y:S01]  /*6240*/  @!P3 IMAD.IADD R102, R102, 0x1, -R5 ;  /* 0x000000016666b824 */ /* 0x000fe200078e0a05 */
[----:B------:R-:W-:Y:S01]  /*6250*/  ISETP.GT.U32.AND P3, PT, R5, R105, PT ;  /* 0x000000690500720c */ /* 0x000fe20003f64070 */
[----:B------:R-:W-:Y:S01]  /*6260*/  @!P6 IMAD.MOV R101, RZ, RZ, -R101 ;  /* 0x000000ffff65e224 */ /* 0x000fe200078e0a65 */
[----:B------:R-:W-:Y:S01]  /*6270*/  ISETP.GE.AND P6, PT, R108, RZ, PT ;  /* 0x000000ff6c00720c */ /* 0x000fe20003fc6270 */
[----:B------:R-:W-:Y:S01]  /*6280*/  @!P0 IMAD.MOV R102, RZ, RZ, -R102 ;  /* 0x000000ffff668224 */ /* 0x000fe200078e0a66 */
[----:B------:R-:W-:-:S05]  /*6290*/  IABS R108, R10 ;  /* 0x0000000a006c7213 */ /* 0x000fca0000000000 */
[--C-:B------:R-:W-:Y:S01]  /*62a0*/  @!P2 IMAD.IADD R103, R103, 0x1, -R5.reuse ;  /* 0x000000016767a824 */ /* 0x100fe200078e0a05 */
[----:B------:R-:W-:Y:S01]  /*62b0*/  ISETP.GE.AND P2, PT, R7, RZ, PT ;  /* 0x000000ff0700720c */ /* 0x000fe20003f46270 */
[----:B------:R-:W-:Y:S02]  /*62c0*/  @!P5 IMAD.IADD R104, R104, 0x1, -R5 ;  /* 0x000000016868d824 */ /* 0x000fe400078e0a05 */
[----:B------:R-:W-:Y:S01]  /*62d0*/  IMAD.HI.U32 R7, R2, R106, RZ ;  /* 0x0000006a02077227 */ /* 0x000fe200078e00ff */
[----:B------:R-:W-:-:S03]  /*62e0*/  ISETP.GT.U32.AND P5, PT, R5, R103, PT ;  /* 0x000000670500720c */ /* 0x000fc60003fa4070 */
[----:B------:R-:W-:Y:S01]  /*62f0*/  @!P3 IMAD.IADD R105, R105, 0x1, -R5 ;  /* 0x000000016969b824 */ /* 0x000fe200078e0a05 */
[C---:B------:R-:W-:Y:S01]  /*6300*/  ISETP.GT.U32.AND P3, PT, R5.reuse, R104, PT ;  /* 0x000000680500720c */ /* 0x040fe20003f64070 */
[----:B------:R-:W-:Y:S02]  /*6310*/  IMAD.MOV R8, RZ, RZ, -R7 ;  /* 0x000000ffff087224 */ /* 0x000fe400078e0a07 */
[----:B------:R-:W-:Y:S01]  /*6320*/  IMAD.HI.U32 R7, R2, R107, RZ ;  /* 0x0000006b02077227 */ /* 0x000fe200078e00ff */
[----:B------:R-:W-:-:S03]  /*6330*/  ISETP.GT.U32.AND P0, PT, R5, R105, PT ;  /* 0x000000690500720c */ /* 0x000fc60003f04070 */
[----:B------:R-:W-:Y:S02]  /*6340*/  IMAD R106, R5, R8, R106 ;  /* 0x00000008056a7224 */ /* 0x000fe400078e026a */
[----:B------:R-:W-:Y:S02]  /*6350*/  IMAD.MOV R8, RZ, RZ, -R7 ;  /* 0x000000ffff087224 */ /* 0x000fe400078e0a07 */
[----:B------:R-:W-:-:S04]  /*6360*/  IMAD.HI.U32 R7, R2, R108, RZ ;  /* 0x0000006c02077227 */ /* 0x000fc800078e00ff */
[C---:B------:R-:W-:Y:S02]  /*6370*/  IMAD R107, R5.reuse, R8, R107 ;  /* 0x00000008056b7224 */ /* 0x040fe400078e026b */
[----:B------:R-:W-:Y:S02]  /*6380*/  IMAD.MOV R7, RZ, RZ, -R7 ;  /* 0x000000ffff077224 */ /* 0x000fe400078e0a07 */
[--C-:B------:R-:W-:Y:S01]  /*6390*/  @!P3 IMAD.IADD R104, R104, 0x1, -R5.reuse ;  /* 0x000000016868b824 */ /* 0x100fe200078e0a05 */
[----:B------:R-:W-:Y:S01]  /*63a0*/  ISETP.GT.U32.AND P3, PT, R5, R107, PT ;  /* 0x0000006b0500720c */ /* 0x000fe20003f64070 */
[----:B------:R-:W-:Y:S01]  /*63b0*/  @!P0 IMAD.IADD R105, R105, 0x1, -R5 ;  /* 0x0000000169698824 */ /* 0x000fe200078e0a05 */
[----:B------:R-:W-:Y:S01]  /*63c0*/  ISETP.GE.AND P0, PT, R9, RZ, PT ;  /* 0x000000ff0900720c */ /* 0x000fe20003f06270 */
[----:B------:R-:W-:Y:S01]  /*63d0*/  IMAD R108, R5, R7, R108 ;  /* 0x00000007056c7224 */ /* 0x000fe200078e026c */
[----:B------:R-:W-:Y:S01]  /*63e0*/  LOP3.LUT R9, R0, 0x120, RZ, 0xfc, !PT ;  /* 0x0000012000097812 */ /* 0x000fe200078efcff */
[----:B------:R-:W-:-:S02]  /*63f0*/  @!P6 IMAD.MOV R105, RZ, RZ, -R105 ;  /* 0x000000ffff69e224 */ /* 0x000fc400078e0a69 */
[----:B------:R-:W-:Y:S01]  /*6400*/  IMAD.HI.U32 R8, R2, R110, RZ ;  /* 0x0000006e02087227 */ /* 0x000fe200078e00ff */
[----:B------:R-:W-:-:S03]  /*6410*/  ISETP.GT.U32.AND P6, PT, R5, R108, PT ;  /* 0x0000006c0500720c */ /* 0x000fc60003fc4070 */
[--C-:B------:R-:W-:Y:S01]  /*6420*/  @!P5 IMAD.IADD R103, R103, 0x1, -R5.reuse ;  /* 0x000000016767d824 */ /* 0x100fe200078e0a05 */
[----:B------:R-:W-:Y:S01]  /*6430*/  ISETP.GT.U32.AND P5, PT, R5, R106, PT ;  /* 0x0000006a0500720c */ /* 0x000fe20003fa4070 */
[----:B------:R-:W-:Y:S02]  /*6440*/  IMAD.MOV R8, RZ, RZ, -R8 ;  /* 0x000000ffff087224 */ /* 0x000fe400078e0a08 */
[----:B------:R-:W-:Y:S02]  /*6450*/  @!P3 IMAD.IADD R107, R107, 0x1, -R5 ;  /* 0x000000016b6bb824 */ /* 0x000fe400078e0a05 */
[C---:B------:R-:W-:Y:S02]  /*6460*/  IMAD R110, R5.reuse, R8, R110 ;  /* 0x00000008056e7224 */ /* 0x040fe400078e026e */
[----:B------:R-:W-:Y:S01]  /*6470*/  @!P1 IMAD.MOV R103, RZ, RZ, -R103 ;  /* 0x000000ffff679224 */ /* 0x000fe200078e0a67 */
[C---:B------:R-:W-:Y:S01]  /*6480*/  ISETP.GT.U32.AND P1, PT, R5.reuse, R107, PT ;  /* 0x0000006b0500720c */ /* 0x040fe20003f24070 */
[----:B------:R-:W-:Y:S01]  /*6490*/  @!P6 IMAD.IADD R108, R108, 0x1, -R5 ;  /* 0x000000016c6ce824 */ /* 0x000fe200078e0a05 */
[----:B------:R-:W-:Y:S01]  /*64a0*/  ISETP.GT.U32.AND P6, PT, R5, R110, PT ;  /* 0x0000006e0500720c */ /* 0x000fe20003fc4070 */
[----:B------:R-:W-:-:S04]  /*64b0*/  IMAD.HI.U32 R7, R2, R109, RZ ;  /* 0x0000006d02077227 */ /* 0x000fc800078e00ff */
[----:B------:R-:W-:Y:S01]  /*64c0*/  @!P5 IMAD.IADD R106, R106, 0x1, -R5 ;  /* 0x000000016a6ad824 */ /* 0x000fe200078e0a05 */
[----:B------:R-:W-:Y:S01]  /*64d0*/  ISETP.GE.AND P5, PT, R10, RZ, PT ;  /* 0x000000ff0a00720c */ /* 0x000fe20003fa6270 */
[----:B------:R-:W-:Y:S02]  /*64e0*/  IMAD.MOV R10, RZ, RZ, -R7 ;  /* 0x000000ffff0a7224 */ /* 0x000fe400078e0a07 */
[----:B------:R-:W-:Y:S01]  /*64f0*/  @!P4 IMAD.MOV R104, RZ, RZ, -R104 ;  /* 0x000000ffff68c224 */ /* 0x000fe200078e0a68 */
[----:B------:R-:W-:Y:S01]  /*6500*/  ISETP.GE.AND P4, PT, R111, RZ, PT ;  /* 0x000000ff6f00720c */ /* 0x000fe20003f86270 */
[----:B------:R-:W-:Y:S01]  /*6510*/  VIADD R7, R4, 0x11e ;  /* 0x0000011e04077836 */ /* 0x000fe20000000000 */
[----:B------:R-:W-:Y:S01]  /*6520*/  IABS R111, R9 ;  /* 0x00000009006f7213 */ /* 0x000fe20000000000 */
[--C-:B------:R-:W-:Y:S01]  /*6530*/  @!P1 IMAD.IADD R107, R107, 0x1, -R5.reuse ;  /* 0x000000016b6b9824 */ /* 0x100fe200078e0a05 */
[----:B------:R-:W-:Y:S01]  /*6540*/  ISETP.GT.U32.AND P3, PT, R5, R106, PT ;  /* 0x0000006a0500720c */ /* 0x000fe20003f64070 */
[----:B------:R-:W-:Y:S01]  /*6550*/  @!P6 IMAD.IADD R110, R110, 0x1, -R5 ;  /* 0x000000016e6ee824 */ /* 0x000fe200078e0a05 */
[----:B------:R-:W-:Y:S01]  /*6560*/  ISETP.GE.AND P1, PT, R7, RZ, PT ;  /* 0x000000ff0700720c */ /* 0x000fe20003f26270 */
[C---:B------:R-:W-:Y:S01]  /*6570*/  IMAD R109, R5.reuse, R10, R109 ;  /* 0x0000000a056d7224 */ /* 0x040fe200078e026d */
[----:B------:R-:W-:Y:S01]  /*6580*/  IABS R112, R7 ;  /* 0x0000000700707213 */ /* 0x000fe20000000000 */
[----:B------:R-:W-:Y:S01]  /*6590*/  IMAD.HI.U32 R7, R2, R111, RZ ;  /* 0x0000006f02077227 */ /* 0x000fe200078e00ff */
[----:B------:R-:W-:-:S02]  /*65a0*/  ISETP.GT.U32.AND P6, PT, R5, R110, PT ;  /* 0x0000006e0500720c */ /* 0x000fc40003fc4070 */
[----:B------:R-:W-:Y:S01]  /*65b0*/  LOP3.LUT R10, R0, 0x11c, RZ, 0xfc, !PT ;  /* 0x0000011c000a7812 */ /* 0x000fe200078efcff */
[----:B------:R-:W-:Y:S02]  /*65c0*/  IMAD.MOV R8, RZ, RZ, -R7 ;  /* 0x000000ffff087224 */ /* 0x000fe400078e0a07 */
[----:B------:R-:W-:Y:S01]  /*65d0*/  IMAD.HI.U32 R7, R2, R112, RZ ;  /* 0x0000007002077227 */ /* 0x000fe200078e00ff */
[----:B------:R-:W-:-:S03]  /*65e0*/  IABS R113, R10 ;  /* 0x0000000a00717213 */ /* 0x000fc60000000000 */
[C---:B------:R-:W-:Y:S02]  /*65f0*/  IMAD R111, R5.reuse, R8, R111 ;  /* 0x00000008056f7224 */ /* 0x040fe400078e026f */
[----:B------:R-:W-:Y:S01]  /*6600*/  @!P3 IMAD.IADD R106, R106, 0x1, -R5 ;  /* 0x000000016a6ab824 */ /* 0x000fe200078e0a05 */
[C---:B------:R-:W-:Y:S01]  /*6610*/  ISETP.GT.U32.AND P3, PT, R5.reuse, R109, PT ;  /* 0x0000006d0500720c */ /* 0x040fe20003f64070 */
[----:B------:R-:W-:Y:S02]  /*6620*/  IMAD.MOV R8, RZ, RZ, -R7 ;  /* 0x000000ffff087224 */ /* 0x000fe400078e0a07 */
[----:B------:R-:W-:Y:S01]  /*6630*/  @!P2 IMAD.MOV R106, RZ, RZ, -R106 ;  /* 0x000000ffff6aa224 */ /* 0x000fe200078e0a6a */
[C---:B------:R-:W-:Y:S01]  /*6640*/  ISETP.GT.U32.AND P2, PT, R5.reuse, R108, PT ;  /* 0x0000006c0500720c */ /* 0x040fe20003f44070 */
[----:B------:R-:W-:Y:S02]  /*6650*/  IMAD R112, R5, R8, R112 ;  /* 0x0000000805707224 */ /* 0x000fe400078e0270 */
[----:B------:R-:W-:-:S02]  /*6660*/  @!P6 IMAD.IADD R110, R110, 0x1, -R5 ;  /* 0x000000016e6ee824 */ /* 0x000fc400078e0a05 */
[----:B------:R-:W-:Y:S01]  /*6670*/  IMAD.HI.U32 R7, R2, R113, RZ ;  /* 0x0000007102077227 */ /* 0x000fe200078e00ff */
[----:B------:R-:W-:-:S03]  /*6680*/  ISETP.GT.U32.AND P6, PT, R5, R112, PT ;  /* 0x000000700500720c */ /* 0x000fc60003fc4070 */
[----:B------:R-:W-:Y:S02]  /*6690*/  IMAD.MOV R8, RZ, RZ, -R7 ;  /* 0x000000ffff087224 */ /* 0x000fe400078e0a07 */
[----:B------:R-:W-:Y:S01]  /*66a0*/  @!P0 IMAD.MOV R107, RZ, RZ, -R107 ;  /* 0x000000ffff6b8224 */ /* 0x000fe200078e0a6b */
[----:B------:R-:W-:Y:S01]  /*66b0*/  ISETP.GE.AND P0, PT, R114, RZ, PT ;  /* 0x000000ff7200720c */ /* 0x000fe20003f06270 */
[----:B------:R-:W-:Y:S01]  /*66c0*/  @!P2 IMAD.IADD R108, R108, 0x1, -R5 ;  /* 0x000000016c6ca824 */ /* 0x000fe200078e0a05 */
[C---:B------:R-:W-:Y:S01]  /*66d0*/  ISETP.GT.U32.AND P2, PT, R5.reuse, R111, PT ;  /* 0x0000006f0500720c */ /* 0x040fe20003f44070 */
[----:B------:R-:W-:Y:S01]  /*66e0*/  IMAD R113, R5, R8, R113 ;  /* 0x0000000805717224 */ /* 0x000fe200078e0271 */
[----:B------:R-:W-:Y:S01]  /*66f0*/  IABS R114, R119 ;  /* 0x0000007700727213 */ /* 0x000fe20000000000 */
[----:B------:R-:W-:-:S04]  /*6700*/  IMAD.HI.U32 R8, R2, R115, RZ ;  /* 0x0000007302087227 */ /* 0x000fc800078e00ff */
[----:B------:R-:W-:Y:S01]  /*6710*/  @!P6 IMAD.IADD R112, R112, 0x1, -R5 ;  /* 0x000000017070e824 */ /* 0x000fe200078e0a05 */
[----:B------:R-:W-:Y:S01]  /*6720*/  ISETP.GT.U32.AND P6, PT, R5, R113, PT ;  /* 0x000000710500720c */ /* 0x000fe20003fc4070 */
[----:B------:R-:W-:-:S04]  /*6730*/  IMAD.HI.U32 R7, R2, R114, RZ ;  /* 0x0000007202077227 */ /* 0x000fc800078e00ff */
[----:B------:R-:W-:Y:S01]  /*6740*/  @!P2 IMAD.IADD R111, R111, 0x1, -R5 ;  /* 0x000000016f6fa824 */ /* 0x000fe200078e0a05 */
[----:B------:R-:W-:Y:S01]  /*6750*/  ISETP.GE.AND P2, PT, R10, RZ, PT ;  /* 0x000000ff0a00720c */ /* 0x000fe20003f46270 */
[----:B------:R-:W-:Y:S02]  /*6760*/  IMAD.MOV R7, RZ, RZ, -R7 ;  /* 0x000000ffff077224 */ /* 0x000fe400078e0a07 */
[--C-:B------:R-:W-:Y:S02]  /*6770*/  @!P3 IMAD.IADD R109, R109, 0x1, -R5.reuse ;  /* 0x000000016d6db824 */ /* 0x100fe400078e0a05 */
[----:B------:R-:W-:Y:S02]  /*6780*/  IMAD.MOV R8, RZ, RZ, -R8 ;  /* 0x000000ffff087224 */ /* 0x000fe400078e0a08 */
[----:B------:R-:W-:Y:S01]  /*6790*/  @!P6 IMAD.IADD R113, R113, 0x1, -R5 ;  /* 0x000000017171e824 */ /* 0x000fe200078e0a05 */
[C---:B------:R-:W-:Y:S01]  /*67a0*/  ISETP.GT.U32.AND P6, PT, R5.reuse, R111, PT ;  /* 0x0000006f0500720c */ /* 0x040fe20003fc4070 */
[C---:B------:R-:W-:Y:S01]  /*67b0*/  IMAD R114, R5.reuse, R7, R114 ;  /* 0x0000000705727224 */ /* 0x040fe200078e0272 */
[C---:B------:R-:W-:Y:S01]  /*67c0*/  ISETP.GT.U32.AND P3, PT, R5.reuse, R109, PT ;  /* 0x0000006d0500720c */ /* 0x040fe20003f64070 */
[----:B------:R-:W-:-:S02]  /*67d0*/  IMAD R115, R5, R8, R115 ;  /* 0x0000000805737224 */ /* 0x000fc400078e0273 */
[----:B------:R-:W-:Y:S01]  /*67e0*/  @!P0 IMAD.MOV R110, RZ, RZ, -R110 ;  /* 0x000000ffff6e8224 */ /* 0x000fe200078e0a6e */
[C---:B------:R-:W-:Y:S01]  /*67f0*/  ISETP.GT.U32.AND P0, PT, R5.reuse, R114, PT ;  /* 0x000000720500720c */ /* 0x040fe20003f04070 */
[----:B------:R-:W-:Y:S01]  /*6800*/  @!P5 IMAD.MOV R108, RZ, RZ, -R108 ;  /* 0x000000ffff6cd224 */ /* 0x000fe200078e0a6c */
[----:B------:R-:W-:Y:S01]  /*6810*/  ISETP.GT.U32.AND P5, PT, R5, R112, PT ;  /* 0x000000700500720c */ /* 0x000fe20003fa4070 */
[----:B------:R-:W-:-:S04]  /*6820*/  IMAD.HI.U32 R7, R2, R116, RZ ;  /* 0x0000007402077227 */ /* 0x000fc800078e00ff */
[--C-:B------:R-:W-:Y:S01]  /*6830*/  @!P6 IMAD.IADD R111, R111, 0x1, -R5.reuse ;  /* 0x000000016f6fe824 */ /* 0x100fe200078e0a05 */
[----:B------:R-:W-:Y:S01]  /*6840*/  ISETP.GT.U32.AND P6, PT, R5, R115, PT ;  /* 0x000000730500720c */ /* 0x000fe20003fc4070 */
[----:B------:R-:W-:Y:S01]  /*6850*/  @!P3 IMAD.IADD R109, R109, 0x1, -R5 ;  /* 0x000000016d6db824 */ /* 0x000fe200078e0a05 */
[----:B------:R-:W-:Y:S01]  /*6860*/  ISETP.GE.AND P3, PT, R9, RZ, PT ;  /* 0x000000ff0900720c */ /* 0x000fe20003f66270 */
[----:B------:R-:W-:Y:S02]  /*6870*/  IMAD.MOV R9, RZ, RZ, -R7 ;  /* 0x000000ffff097224 */ /* 0x000fe400078e0a07 */
[----:B------:R-:W-:Y:S02]  /*6880*/  @!P0 IMAD.IADD R114, R114, 0x1, -R5 ;  /* 0x0000000172728824 */ /* 0x000fe400078e0a05 */
[----:B------:R-:W-:-:S04]  /*6890*/  IMAD.HI.U32 R7, R2, R117, RZ ;  /* 0x0000007502077227 */ /* 0x000fc800078e00ff */
[----:B------:R-:W-:-:S04]  /*68a0*/  IMAD.HI.U32 R8, R2, R118, RZ ;  /* 0x0000007602087227 */ /* 0x000fc800078e00ff */
[----:B------:R-:W-:Y:S01]  /*68b0*/  @!P6 IMAD.IADD R115, R115, 0x1, -R5 ;  /* 0x000000017373e824 */ /* 0x000fe200078e0a05 */
[C---:B------:R-:W-:Y:S01]  /*68c0*/  ISETP.GT.U32.AND P6, PT, R5.reuse, R114, PT ;  /* 0x000000720500720c */ /* 0x040fe20003fc4070 */
[----:B------:R-:W-:Y:S02]  /*68d0*/  IMAD.MOV R10, RZ, RZ, -R7 ;  /* 0x000000ffff0a7224 */ /* 0x000fe400078e0a07 */
[----:B------:R-:W-:Y:S01]  /*68e0*/  @!P4 IMAD.MOV R109, RZ, RZ, -R109 ;  /* 0x000000ffff6dc224 */ /* 0x000fe200078e0a6d */
[C---:B------:R-:W-:Y:S01]  /*68f0*/  ISETP.GT.U32.AND P4, PT, R5.reuse, R113, PT ;  /* 0x000000710500720c */ /* 0x040fe20003f84070 */
[----:B------:R-:W-:Y:S02]  /*6900*/  IMAD.MOV R8, RZ, RZ, -R8 ;  /* 0x000000ffff087224 */ /* 0x000fe400078e0a08 */
[----:B------:R-:W-:Y:S02]  /*6910*/  @!P5 IMAD.IADD R112, R112, 0x1, -R5 ;  /* 0x000000017070d824 */ /* 0x000fe400078e0a05 */
[----:B------:R-:W-:-:S02]  /*6920*/  IMAD R117, R5, R10, R117 ;  /* 0x0000000a05757224 */ /* 0x000fc400078e0275 */
[C---:B------:R-:W-:Y:S02]  /*6930*/  IMAD R118, R5.reuse, R8, R118 ;  /* 0x0000000805767224 */ /* 0x040fe400078e0276 */
[----:B------:R-:W-:Y:S01]  /*6940*/  @!P1 IMAD.MOV R112, RZ, RZ, -R112 ;  /* 0x000000ffff709224 */ /* 0x000fe200078e0a70 */
[C---:B------:R-:W-:Y:S01]  /*6950*/  ISETP.GT.U32.AND P1, PT, R5.reuse, R117, PT ;  /* 0x000000750500720c */ /* 0x040fe20003f24070 */
[C---:B------:R-:W-:Y:S01]  /*6960*/  IMAD R116, R5.reuse, R9, R116 ;  /* 0x0000000905747224 */ /* 0x040fe200078e0274 */
[----:B------:R-:W-:Y:S01]  /*6970*/  LOP3.LUT R9, R0, 0x110, RZ, 0xfc, !PT ;  /* 0x0000011000097812 */ /* 0x000fe200078efcff */
[--C-:B------:R-:W-:Y:S01]  /*6980*/  @!P6 IMAD.IADD R114, R114, 0x1, -R5.reuse ;  /* 0x000000017272e824 */ /* 0x100fe200078e0a05 */
[----:B------:R-:W-:Y:S01]  /*6990*/  ISETP.GT.U32.AND P6, PT, R5, R118, PT ;  /* 0x000000760500720c */ /* 0x000fe20003fc4070 */
[----:B------:R-:W-:Y:S01]  /*69a0*/  @!P4 IMAD.IADD R113, R113, 0x1, -R5 ;  /* 0x000000017171c824 */ /* 0x000fe200078e0a05 */
[----:B------:R-:W-:Y:S01]  /*69b0*/  ISETP.GT.U32.AND P5, PT, R5, R116, PT ;  /* 0x000000740500720c */ /* 0x000fe20003fa4070 */
[----:B------:R-:W-:Y:S01]  /*69c0*/  VIADD R7, R4, 0x10e ;  /* 0x0000010e04077836 */ /* 0x000fe20000000000 */
[----:B------:R-:W-:Y:S01]  /*69d0*/  ISETP.GE.AND P4, PT, R119, RZ, PT ;  /* 0x000000ff7700720c */ /* 0x000fe20003f86270 */
[----:B------:R-:W-:Y:S01]  /*69e0*/  @!P3 IMAD.MOV R111, RZ, RZ, -R111 ;  /* 0x000000ffff6fb224 */ /* 0x000fe200078e0a6f */
[----:B------:R-:W-:Y:S01]  /*69f0*/  IABS R119, R9 ;  /* 0x0000000900777213 */ /* 0x000fe20000000000 */
[----:B------:R-:W-:Y:S01]  /*6a00*/  @!P2 IMAD.MOV R113, RZ, RZ, -R113 ;  /* 0x000000ffff71a224 */ /* 0x000fe200078e0a71 */
[----:B------:R-:W-:Y:S01]  /*6a10*/  ISETP.GT.U32.AND P3, PT, R5, R115, PT ;  /* 0x000000730500720c */ /* 0x000fe20003f64070 */
[----:B------:R-:W-:Y:S01]  /*6a20*/  @!P1 IMAD.IADD R117, R117, 0x1, -R5 ;  /* 0x0000000175759824 */ /* 0x000fe200078e0a05 */
[----:B------:R-:W-:-:S02]  /*6a30*/  ISETP.GE.AND P0, PT, R7, RZ, PT ;  /* 0x000000ff0700720c */ /* 0x000fc40003f06270 */
[----:B------:R-:W-:Y:S01]  /*6a40*/  IABS R120, R7 ;  /* 0x0000000700787213 */ /* 0x000fe20000000000 */
[----:B------:R-:W-:Y:S01]  /*6a50*/  IMAD.HI.U32 R7, R2, R119, RZ ;  /* 0x0000007702077227 */ /* 0x000fe200078e00ff */
[----:B------:R-:W-:Y:S02]  /*6a60*/  ISETP.GE.AND P2, PT, R121, RZ, PT ;  /* 0x000000ff7900720c */ /* 0x000fe40003f46270 */
[----:B------:R-:W-:Y:S01]  /*6a70*/  ISETP.GE.AND P1, PT, R124, RZ, PT ;  /* 0x000000ff7c00720c */ /* 0x000fe20003f26270 */
[--C-:B------:R-:W-:Y:S01]  /*6a80*/  @!P6 IMAD.IADD R118, R118, 0x1, -R5.reuse ;  /* 0x000000017676e824 */ /* 0x100fe200078e0a05 */
[----:B------:R-:W-:Y:S01]  /*6a90*/  ISETP.GT.U32.AND P6, PT, R5, R117, PT ;  /* 0x000000750500720c */ /* 0x000fe20003fc4070 */
[----:B------:R-:W-:Y:S02]  /*6aa0*/  @!P5 IMAD.IADD R116, R116, 0x1, -R5 ;  /* 0x000000017474d824 */ /* 0x000fe400078e0a05 */
[----:B------:R-:W-:-:S03]  /*6ab0*/  IMAD.HI.U32 R8, R2, R120, RZ ;  /* 0x0000007802087227 */ /* 0x000fc600078e00ff */
[----:B------:R-:W-:Y:S01]  /*6ac0*/  ISETP.GT.U32.AND P5, PT, R5, R116, PT ;  /* 0x000000740500720c */ /* 0x000fe20003fa4070 */
[----:B------:R-:W-:Y:S01]  /*6ad0*/  IMAD.MOV R10, RZ, RZ, -R7 ;  /* 0x000000ffff0a7224 */ /* 0x000fe200078e0a07 */
[----:B------:R-:W-:Y:S01]  /*6ae0*/  LOP3.LUT R7, R0, 0x10c, RZ, 0xfc, !PT ;  /* 0x0000010c00077812 */ /* 0x000fe200078efcff */
[----:B------:R-:W-:Y:S01]  /*6af0*/  @!P3 IMAD.IADD R115, R115, 0x1, -R5 ;  /* 0x000000017373b824 */ /* 0x000fe200078e0a05 */
[----:B------:R-:W-:Y:S01]  /*6b00*/  ISETP.GE.AND P3, PT, R122, RZ, PT ;  /* 0x000000ff7a00720c */ /* 0x000fe20003f66270 */
[----:B------:R-:W-:Y:S01]  /*6b10*/  IMAD.MOV R8, RZ, RZ, -R8 ;  /* 0x000000ffff087224 */ /* 0x000fe200078e0a08 */
[----:B------:R-:W-:Y:S01]  /*6b20*/  IABS R121, R7 ;  /* 0x0000000700797213 */ /* 0x000fe20000000000 */
[C---:B------:R-:W-:Y:S02]  /*6b30*/  IMAD R119, R5.reuse, R10, R119 ;  /* 0x0000000a05777224 */ /* 0x040fe400078e0277 */
[----:B------:R-:W-:Y:S01]  /*6b40*/  @!P4 IMAD.MOV R114, RZ, RZ, -R114 ;  /* 0x000000ffff72c224 */ /* 0x000fe200078e0a72 */
[C---:B------:R-:W-:Y:S01]  /*6b50*/  ISETP.GT.U32.AND P4, PT, R5.reuse, R118, PT ;  /* 0x000000760500720c */ /* 0x040fe20003f84070 */
[C---:B------:R-:W-:Y:S01]  /*6b60*/  IMAD R120, R5.reuse, R8, R120 ;  /* 0x0000000805787224 */ /* 0x040fe200078e0278 */
[----:B------:R-:W-:Y:S01]  /*6b70*/  LOP3.LUT R8, R0, 0x10a, RZ, 0xfc, !PT ;  /* 0x0000010a00087812 */ /* 0x000fe200078efcff */
[----:B------:R-:W-:Y:S01]  /*6b80*/  @!P2 IMAD.MOV R115, RZ, RZ, -R115 ;  /* 0x000000ffff73a224 */ /* 0x000fe200078e0a73 */
[----:B------:R-:W-:Y:S01]  /*6b90*/  ISETP.GT.U32.AND P2, PT, R5, R119, PT ;  /* 0x000000770500720c */ /* 0x000fe20003f44070 */
[--C-:B------:R-:W-:Y:S01]  /*6ba0*/  @!P6 IMAD.IADD R117, R117, 0x1, -R5.reuse ;  /* 0x000000017575e824 */ /* 0x100fe200078e0a05 */
[----:B------:R-:W-:Y:S01]  /*6bb0*/  ISETP.GT.U32.AND P6, PT, R5, R120, PT ;  /* 0x000000780500720c */ /* 0x000fe20003fc4070 */
[----:B------:R-:W-:Y:S01]  /*6bc0*/  @!P5 IMAD.IADD R116, R116, 0x1, -R5 ;  /* 0x000000017474d824 */ /* 0x000fe200078e0a05 */
[----:B------:R-:W-:-:S02]  /*6bd0*/  IABS R122, R8 ;  /* 0x00000008007a7213 */ /* 0x000fc40000000000 */
[----:B------:R-:W-:Y:S01]  /*6be0*/  ISETP.GE.AND P5, PT, R123, RZ, PT ;  /* 0x000000ff7b00720c */ /* 0x000fe20003fa6270 */
[----:B------:R-:W-:Y:S01]  /*6bf0*/  @!P3 IMAD.MOV R116, RZ, RZ, -R116 ;  /* 0x000000ffff74b224 */ /* 0x000fe200078e0a74 */
[----:B------:R-:W-:Y:S01]  /*6c00*/  ISETP.GE.AND P3, PT, R9, RZ, PT ;  /* 0x000000ff0900720c */ /* 0x000fe20003f66270 */
[----:B------:R-:W-:Y:S01]  /*6c10*/  @!P4 IMAD.IADD R118, R118, 0x1, -R5 ;  /* 0x000000017676c824 */ /* 0x000fe200078e0a05 */
[----:B------:R-:W-:Y:S01]  /*6c20*/  ISETP.GE.AND P4, PT, R7, RZ, PT ;  /* 0x000000ff0700720c */ /* 0x000fe20003f86270 */
[----:B------:R-:W-:Y:S01]  /*6c30*/  IMAD.HI.U32 R7, R2, R121, RZ ;  /* 0x0000007902077227 */ /* 0x000fe200078e00ff */
[----:B------:R-:W-:-:S03]  /*6c40*/  LOP3.LUT R9, R0, 0x108, RZ, 0xfc, !PT ;  /* 0x0000010800097812 */ /* 0x000fc600078efcff */
[----:B------:R-:W-:Y:S01]  /*6c50*/  @!P2 IMAD.IADD R119, R119, 0x1, -R5 ;  /* 0x000000017777a824 */ /* 0x000fe200078e0a05 */
[----:B------:R-:W-:Y:S01]  /*6c60*/  ISETP.GE.AND P2, PT, R8, RZ, PT ;  /* 0x000000ff0800720c */ /* 0x000fe20003f46270 */
[----:B------:R-:W-:Y:S01]  /*6c70*/  IMAD.MOV R10, RZ, RZ, -R7 ;  /* 0x000000ffff0a7224 */ /* 0x000fe200078e0a07 */
[----:B------:R-:W-:Y:S01]  /*6c80*/  IABS R123, R9 ;  /* 0x00000009007b7213 */ /* 0x000fe20000000000 */
[----:B------:R-:W-:Y:S01]  /*6c90*/  @!P6 IMAD.IADD R120, R120, 0x1, -R5 ;  /* 0x000000017878e824 */ /* 0x000fe200078e0a05 */
[----:B------:R-:W-:Y:S01]  /*6ca0*/  ISETP.GT.U32.AND P6, PT, R5, R119, PT ;  /* 0x000000770500720c */ /* 0x000fe20003fc4070 */
[----:B------:R-:W-:-:S04]  /*6cb0*/  IMAD.HI.U32 R8, R2, R122, RZ ;  /* 0x0000007a02087227 */ /* 0x000fc800078e00ff */
[C---:B------:R-:W-:Y:S01]  /*6cc0*/  IMAD R121, R5.reuse, R10, R121 ;  /* 0x0000000a05797224 */ /* 0x040fe200078e0279 */
[----:B------:R-:W-:Y:S01]  /*6cd0*/  LOP3.LUT R10, R0, 0x106, RZ, 0xfc, !PT ;  /* 0x00000106000a7812 */ /* 0x000fe200078efcff */
[----:B------:R-:W-:Y:S02]  /*6ce0*/  IMAD.MOV R8, RZ, RZ, -R8 ;  /* 0x000000ffff087224 */ /* 0x000fe400078e0a08 */
[----:B------:R-:W-:Y:S01]  /*6cf0*/  @!P1 IMAD.MOV R118, RZ, RZ, -R118 ;  /* 0x000000ffff769224 */ /* 0x000fe200078e0a76 */
[----:B------:R-:W-:Y:S01]  /*6d00*/  ISETP.GT.U32.AND P1, PT, R5, R121, PT ;  /* 0x000000790500720c */ /* 0x000fe20003f24070 */
[----:B------:R-:W-:Y:S01]  /*6d10*/  IMAD.HI.U32 R7, R2, R123, RZ ;  /* 0x0000007b02077227 */ /* 0x000fe200078e00ff */
[----:B------:R-:W-:-:S03]  /*6d20*/  IABS R124, R10 ;  /* 0x0000000a007c7213 */ /* 0x000fc60000000000 */
[C---:B------:R-:W-:Y:S02]  /*6d30*/  IMAD R122, R5.reuse, R8, R122 ;  /* 0x00000008057a7224 */ /* 0x040fe400078e027a */
[----:B------:R-:W-:Y:S02]  /*6d40*/  IMAD.MOV R8, RZ, RZ, -R7 ;  /* 0x000000ffff087224 */ /* 0x000fe400078e0a07 */
[----:B------:R-:W-:Y:S01]  /*6d50*/  @!P5 IMAD.MOV R117, RZ, RZ, -R117 ;  /* 0x000000ffff75d224 */ /* 0x000fe200078e0a75 */
[----:B------:R-:W-:Y:S01]  /*6d60*/  ISETP.GT.U32.AND P5, PT, R5, R120, PT ;  /* 0x000000780500720c */ /* 0x000fe20003fa4070 */
[----:B------:R-:W-:Y:S01]  /*6d70*/  @!P6 IMAD.IADD R119, R119, 0x1, -R5 ;  /* 0x000000017777e824 */ /* 0x000fe200078e0a05 */
[C---:B------:R-:W-:Y:S01]  /*6d80*/  ISETP.GT.U32.AND P6, PT, R5.reuse, R122, PT ;  /* 0x0000007a0500720c */ /* 0x040fe20003fc4070 */
[----:B------:R-:W-:Y:S02]  /*6d90*/  IMAD R123, R5, R8, R123 ;  /* 0x00000008057b7224 */ /* 0x000fe400078e027b */
[----:B------:R-:W-:-:S02]  /*6da0*/  @!P3 IMAD.MOV R119, RZ, RZ, -R119 ;  /* 0x000000ffff77b224 */ /* 0x000fc400078e0a77 */
[----:B------:R-:W-:Y:S01]  /*6db0*/  @!P1 IMAD.IADD R121, R121, 0x1, -R5 ;  /* 0x0000000179799824 */ /* 0x000fe200078e0a05 */
[----:B------:R-:W-:Y:S01]  /*6dc0*/  ISETP.GT.U32.AND P3, PT, R5, R123, PT ;  /* 0x0000007b0500720c */ /* 0x000fe20003f64070 */
[----:B------:R-:W-:-:S03]  /*6dd0*/  IMAD.HI.U32 R7, R2, R124, RZ ;  /* 0x0000007c02077227 */ /* 0x000fc600078e00ff */
[----:B------:R-:W-:Y:S01]  /*6de0*/  ISETP.GT.U32.AND P1, PT, R5, R121, PT ;  /* 0x000000790500720c */ /* 0x000fe20003f24070 */
[--C-:B------:R-:W-:Y:S01]  /*6df0*/  @!P5 IMAD.IADD R120, R120, 0x1, -R5.reuse ;  /* 0x000000017878d824 */ /* 0x100fe200078e0a05 */
[----:B------:R-:W-:Y:S01]  /*6e00*/  ISETP.GE.AND P5, PT, R9, RZ, PT ;  /* 0x000000ff0900720c */ /* 0x000fe20003fa6270 */
[----:B------:R-:W-:Y:S01]  /*6e10*/  @!P6 IMAD.IADD R122, R122, 0x1, -R5 ;  /* 0x000000017a7ae824 */ /* 0x000fe200078e0a05 */
[----:B------:R-:W-:Y:S01]  /*6e20*/  LOP3.LUT R9, R0, 0x102, RZ, 0xfc, !PT ;  /* 0x0000010200097812 */ /* 0x000fe200078efcff */
[----:B------:R-:W-:-:S03]  /*6e30*/  IMAD.HI.U32 R8, R2, R125, RZ ;  /* 0x0000007d02087227 */ /* 0x000fc600078e00ff */
[----:B------:R-:W-:Y:S01]  /*6e40*/  IABS R126, R9 ;  /* 0x00000009007e7213 */ /* 0x000fe20000000000 */
[----:B------:R-:W-:Y:S01]  /*6e50*/  @!P3 IMAD.IADD R123, R123, 0x1, -R5 ;  /* 0x000000017b7bb824 */ /* 0x000fe200078e0a05 */
[C---:B------:R-:W-:Y:S01]  /*6e60*/  ISETP.GT.U32.AND P6, PT, R5.reuse, R122, PT ;  /* 0x0000007a0500720c */ /* 0x040fe20003fc4070 */
[----:B------:R-:W-:Y:S02]  /*6e70*/  IMAD.MOV R7, RZ, RZ, -R7 ;  /* 0x000000ffff077224 */ /* 0x000fe400078e0a07 */
[----:B------:R-:W-:Y:S01]  /*6e80*/  IMAD.MOV R8, RZ, RZ, -R8 ;  /* 0x000000ffff087224 */ /* 0x000fe200078e0a08 */
[C---:B------:R-:W-:Y:S01]  /*6e90*/  ISETP.GT.U32.AND P3, PT, R5.reuse, R123, PT ;  /* 0x0000007b0500720c */ /* 0x040fe20003f64070 */
[----:B------:R-:W-:Y:S02]  /*6ea0*/  IMAD R124, R5, R7, R124 ;  /* 0x00000007057c7224 */ /* 0x000fe400078e027c */
[----:B------:R-:W-:Y:S01]  /*6eb0*/  @!P1 IMAD.IADD R121, R121, 0x1, -R5 ;  /* 0x0000000179799824 */ /* 0x000fe200078e0a05 */
[----:B------:R-:W-:Y:S01]  /*6ec0*/  ISETP.GE.AND P1, PT, R127, RZ, PT ;  /* 0x000000ff7f00720c */ /* 0x000fe20003f26270 */
[----:B------:R-:W-:Y:S01]  /*6ed0*/  IMAD R125, R5, R8, R125 ;  /* 0x00000008057d7224 */ /* 0x000fe200078e027d */
[----:B------:R-:W-:Y:S01]  /*6ee0*/  IABS R127, R130 ;  /* 0x00000082007f7213 */ /* 0x000fe20000000000 */
[----:B------:R-:W-:-:S04]  /*6ef0*/  IMAD.HI.U32 R7, R2, R126, RZ ;  /* 0x0000007e02077227 */ /* 0x000fc800078e00ff */
[----:B------:R-:W-:Y:S02]  /*6f00*/  IMAD.MOV R7, RZ, RZ, -R7 ;  /* 0x000000ffff077224 */ /* 0x000fe400078e0a07 */
[----:B------:R-:W-:Y:S01]  /*6f10*/  @!P4 IMAD.MOV R121, RZ, RZ, -R121 ;  /* 0x000000ffff79c224 */ /* 0x000fe200078e0a79 */
[C---:B------:R-:W-:Y:S01]  /*6f20*/  ISETP.GT.U32.AND P4, PT, R5.reuse, R125, PT ;  /* 0x0000007d0500720c */ /* 0x040fe20003f84070 */
[C---:B------:R-:W-:Y:S02]  /*6f30*/  IMAD R126, R5.reuse, R7, R126 ;  /* 0x00000007057e7224 */ /* 0x040fe400078e027e */
[--C-:B------:R-:W-:Y:S01]  /*6f40*/  @!P6 IMAD.IADD R122, R122, 0x1, -R5.reuse ;  /* 0x000000017a7ae824 */ /* 0x100fe200078e0a05 */
[----:B------:R-:W-:Y:S01]  /*6f50*/  ISETP.GT.U32.AND P6, PT, R5, R124, PT ;  /* 0x0000007c0500720c */ /* 0x000fe20003fc4070 */
[----:B------:R-:W-:Y:S01]  /*6f60*/  @!P3 IMAD.IADD R123, R123, 0x1, -R5 ;  /* 0x000000017b7bb824 */ /* 0x000fe200078e0a05 */
[----:B------:R-:W-:Y:S01]  /*6f70*/  ISETP.GT.U32.AND P3, PT, R5, R126, PT ;  /* 0x0000007e0500720c */ /* 0x000fe20003f64070 */
[----:B------:R-:W-:-:S02]  /*6f80*/  VIADD R8, R4, 0xfe ;  /* 0x000000fe04087836 */ /* 0x000fc40000000000 */
[----:B------:R-:W-:-:S03]  /*6f90*/  IMAD.HI.U32 R7, R2, R127, RZ ;  /* 0x0000007f02077227 */ /* 0x000fc600078e00ff */
[----:B------:R-:W-:Y:S01]  /*6fa0*/  IABS R128, R8 ;  /* 0x0000000800807213 */ /* 0x000fe20000000000 */
[--C-:B------:R-:W-:Y:S02]  /*6fb0*/  @!P4 IMAD.IADD R125, R125, 0x1, -R5.reuse ;  /* 0x000000017d7dc824 */ /* 0x100fe400078e0a05 */
[----:B------:R-:W-:Y:S01]  /*6fc0*/  @!P0 IMAD.MOV R120, RZ, RZ, -R120 ;  /* 0x000000ffff788224 */ /* 0x000fe200078e0a78 */
[----:B------:R-:W-:Y:S01]  /*6fd0*/  ISETP.GE.AND P0, PT, R10, RZ, PT ;  /* 0x000000ff0a00720c */ /* 0x000fe20003f06270 */
[--C-:B------:R-:W-:Y:S01]  /*6fe0*/  @!P6 IMAD.IADD R124, R124, 0x1, -R5.reuse ;  /* 0x000000017c7ce824 */ /* 0x100fe200078e0a05 */
[C---:B------:R-:W-:Y:S01]  /*6ff0*/  ISETP.GT.U32.AND P4, PT, R5.reuse, R125, PT ;  /* 0x0000007d0500720c */ /* 0x040fe20003f84070 */
[----:B------:R-:W-:Y:S02]  /*7000*/  @!P3 IMAD.IADD R126, R126, 0x1, -R5 ;  /* 0x000000017e7eb824 */ /* 0x000fe400078e0a05 */
[----:B------:R-:W-:Y:S01]  /*7010*/  IMAD.MOV R10, RZ, RZ, -R7 ;  /* 0x000000ffff0a7224 */ /* 0x000fe200078e0a07 */
[C---:B------:R-:W-:Y:S01]  /*7020*/  ISETP.GT.U32.AND P6, PT, R5.reuse, R124, PT ;  /* 0x0000007c0500720c */ /* 0x040fe20003fc4070 */
[----:B------:R-:W-:Y:S01]  /*7030*/  @!P2 IMAD.MOV R122, RZ, RZ, -R122 ;  /* 0x000000ffff7aa224 */ /* 0x000fe200078e0a7a */
[----:B------:R-:W-:Y:S01]  /*7040*/  ISETP.GE.AND P2, PT, R8, RZ, PT ;  /* 0x000000ff0800720c */ /* 0x000fe20003f46270 */
[----:B------:R-:W-:Y:S01]  /*7050*/  IMAD.HI.U32 R8, R2, R128, RZ ;  /* 0x0000008002087227 */ /* 0x000fe200078e00ff */
[----:B------:R-:W-:-:S03]  /*7060*/  ISETP.GT.U32.AND P3, PT, R5, R126, PT ;  /* 0x0000007e0500720c */ /* 0x000fc60003f64070 */
[----:B------:R-:W-:Y:S02]  /*7070*/  IMAD R127, R5, R10, R127 ;  /* 0x0000000a057f7224 */ /* 0x000fe400078e027f */
[----:B------:R-:W-:Y:S01]  /*7080*/  @!P5 IMAD.MOV R123, RZ, RZ, -R123 ;  /* 0x000000ffff7bd224 */ /* 0x000fe200078e0a7b */
[----:B------:R-:W-:Y:S01]  /*7090*/  ISETP.GE.AND P5, PT, R9, RZ, PT ;  /* 0x000000ff0900720c */ /* 0x000fe20003fa6270 */
[----:B------:R-:W-:Y:S02]  /*70a0*/  IMAD.MOV R8, RZ, RZ, -R8 ;  /* 0x000000ffff087224 */ /* 0x000fe400078e0a08 */
[----:B------:R-:W-:-:S04]  /*70b0*/  IMAD.HI.U32 R7, R2, R129, RZ ;  /* 0x0000008102077227 */ /* 0x000fc800078e00ff */
[----:B------:R-:W-:Y:S01]  /*70c0*/  @!P4 IMAD.IADD R125, R125, 0x1, -R5 ;  /* 0x000000017d7dc824 */ /* 0x000fe200078e0a05 */
[C---:B------:R-:W-:Y:S01]  /*70d0*/  ISETP.GT.U32.AND P4, PT, R5.reuse, R127, PT ;  /* 0x0000007f0500720c */ /* 0x040fe20003f84070 */
[C---:B------:R-:W-:Y:S02]  /*70e0*/  IMAD R128, R5.reuse, R8, R128 ;  /* 0x0000000805807224 */ /* 0x040fe400078e0280 */
[----:B------:R-:W-:Y:S01]  /*70f0*/  IMAD.MOV R8, RZ, RZ, -R7 ;  /* 0x000000ffff087224 */ /* 0x000fe200078e0a07 */
[----:B------:R-:W-:Y:S01]  /*7100*/  LOP3.LUT R7, R0, 0xfa, RZ, 0xfc, !PT ;  /* 0x000000fa00077812 */ /* 0x000fe200078efcff */
[----:B------:R-:W-:Y:S01]  /*7110*/  @!P6 IMAD.IADD R124, R124, 0x1, -R5 ;  /* 0x000000017c7ce824 */ /* 0x000fe200078e0a05 */
[----:B------:R-:W-:Y:S01]  /*7120*/  ISETP.GE.AND P6, PT, R130, RZ, PT ;  /* 0x000000ff8200720c */ /* 0x000fe20003fc6270 */
[----:B------:R-:W-:Y:S01]  /*7130*/  IMAD R129, R5, R8, R129 ;  /* 0x0000000805817224 */ /* 0x000fe200078e0281 */
[----:B------:R-:W-:Y:S01]  /*7140*/  IABS R130, R7 ;  /* 0x0000000700827213 */ /* 0x000fe20000000000 */
[--C-:B------:R-:W-:Y:S01]  /*7150*/  @!P3 IMAD.IADD R126, R126, 0x1, -R5.reuse ;  /* 0x000000017e7eb824 */ /* 0x100fe200078e0a05 */
[----:B------:R-:W-:Y:S01]  /*7160*/  ISETP.GE.AND P3, PT, R7, RZ, PT ;  /* 0x000000ff0700720c */ /* 0x000fe20003f66270 */
[----:B------:R-:W-:Y:S01]  /*7170*/  @!P0 IMAD.MOV R124, RZ, RZ, -R124 ;  /* 0x000000ffff7c8224 */ /* 0x000fe200078e0a7c */
[C---:B------:R-:W-:Y:S01]  /*7180*/  ISETP.GT.U32.AND P0, PT, R5.reuse, R128, PT ;  /* 0x000000800500720c */ /* 0x040fe20003f04070 */
[----:B------:R-:W-:Y:S01]  /*7190*/  @!P5 IMAD.MOV R126, RZ, RZ, -R126 ;  /* 0x000000ffff7ed224 */ /* 0x000fe200078e0a7e */
[----:B------:R-:W-:Y:S01]  /*71a0*/  ISETP.GT.U32.AND P5, PT, R5, R129, PT ;  /* 0x000000810500720c */ /* 0x000fe20003fa4070 */
[----:B------:R-:W-:-:S02]  /*71b0*/  @!P4 IMAD.IADD R127, R127, 0x1, -R5 ;  /* 0x000000017f7fc824 */ /* 0x000fc400078e0a05 */
[----:B------:R-:W-:-:S03]  /*71c0*/  IMAD.HI.U32 R7, R2, R130, RZ ;  /* 0x0000008202077227 */ /* 0x000fc600078e00ff */
[----:B------:R-:W-:Y:S01]  /*71d0*/  ISETP.GT.U32.AND P4, PT, R5, R127, PT ;  /* 0x0000007f0500720c */ /* 0x000fe20003f84070 */
[----:B------:R-:W-:Y:S02]  /*71e0*/  IMAD.MOV R9, RZ, RZ, -R7 ;  /* 0x000000ffff097224 */ /* 0x000fe400078e0a07 */
[----:B------:R-:W-:Y:S01]  /*71f0*/  @!P1 IMAD.MOV R125, RZ, RZ, -R125 ;  /* 0x000000ffff7d9224 */ /* 0x000fe200078e0a7d */
[----:B------:R-:W-:Y:S01]  /*7200*/  ISETP.GE.AND P1, PT, R131, RZ, PT ;  /* 0x000000ff8300720c */ /* 0x000fe20003f26270 */
[----:B------:R-:W-:Y:S01]  /*7210*/  IMAD R130, R5, R9, R130 ;  /* 0x0000000905827224 */ /* 0x000fe200078e0282 */
[----:B------:R-:W-:Y:S01]  /*7220*/  IABS R131, R133 ;  /* 0x0000008500837213 */ /* 0x000fe20000000000 */
[--C-:B------:R-:W-:Y:S02]  /*7230*/  @!P0 IMAD.IADD R128, R128, 0x1, -R5.reuse ;  /* 0x0000000180808824 */ /* 0x100fe400078e0a05 */
[----:B------:R-:W-:Y:S01]  /*7240*/  @!P5 IMAD.IADD R129, R129, 0x1, -R5 ;  /* 0x000000018181d824 */ /* 0x000fe200078e0a05 */
[C---:B------:R-:W-:Y:S01]  /*7250*/  ISETP.GT.U32.AND P5, PT, R5.reuse, R130, PT ;  /* 0x000000820500720c */ /* 0x040fe20003fa4070 */
[----:B------:R-:W-:Y:S01]  /*7260*/  IMAD.HI.U32 R8, R2, R131, RZ ;  /* 0x0000008302087227 */ /* 0x000fe200078e00ff */
[----:B------:R-:W-:-:S03]  /*7270*/  ISETP.GT.U32.AND P0, PT, R5, R128, PT ;  /* 0x000000800500720c */ /* 0x000fc60003f04070 */
[----:B------:R-:W-:Y:S01]  /*7280*/  @!P4 IMAD.IADD R127, R127, 0x1, -R5 ;  /* 0x000000017f7fc824 */ /* 0x000fe200078e0a05 */
[----:B------:R-:W-:Y:S01]  /*7290*/  ISETP.GE.AND P4, PT, R133, RZ, PT ;  /* 0x000000ff8500720c */ /* 0x000fe20003f86270 */
[----:B------:R-:W-:Y:S01]  /*72a0*/  IMAD.HI.U32 R7, R2, R132, RZ ;  /* 0x0000008402077227 */ /* 0x000fe200078e00ff */
[----:B------:R-:W-:-:S03]  /*72b0*/  IABS R133, R140 ;  /* 0x0000008c00857213 */ /* 0x000fc60000000000 */
[----:B------:R-:W-:Y:S01]  /*72c0*/  @!P6 IMAD.MOV R127, RZ, RZ, -R127 ;  /* 0x000000ffff7fe224 */ /* 0x000fe200078e0a7f */
[C---:B------:R-:W-:Y:S01]  /*72d0*/  ISETP.GT.U32.AND P6, PT, R5.reuse, R129, PT ;  /* 0x000000810500720c */ /* 0x040fe20003fc4070 */
[----:B------:R-:W-:Y:S02]  /*72e0*/  IMAD.MOV R10, RZ, RZ, -R8 ;  /* 0x000000ffff0a7224 */ /* 0x000fe400078e0a08 */
[----:B------:R-:W-:Y:S02]  /*72f0*/  @!P5 IMAD.IADD R130, R130, 0x1, -R5 ;  /* 0x000000018282d824 */ /* 0x000fe400078e0a05 */
[----:B------:R-:W-:Y:S02]  /*7300*/  IMAD.MOV R7, RZ, RZ, -R7 ;  /* 0x000000ffff077224 */ /* 0x000fe400078e0a07 */
[C---:B------:R-:W-:Y:S01]  /*7310*/  IMAD R131, R5.reuse, R10, R131 ;  /* 0x0000000a05837224 */ /* 0x040fe200078e0283 */
[----:B------:R-:W-:Y:S01]  /*7320*/  ISETP.GT.U32.AND P5, PT, R5, R130, PT ;  /* 0x000000820500720c */ /* 0x000fe20003fa4070 */
[----:B------:R-:W-:-:S02]  /*7330*/  @!P0 IMAD.IADD R128, R128, 0x1, -R5 ;  /* 0x0000000180808824 */ /* 0x000fc400078e0a05 */
[----:B------:R-:W-:Y:S02]  /*7340*/  IMAD R132, R5, R7, R132 ;  /* 0x0000000705847224 */ /* 0x000fe400078e0284 */
[----:B------:R-:W-:-:S04]  /*7350*/  IMAD.HI.U32 R7, R2, R133, RZ ;  /* 0x0000008502077227 */ /* 0x000fc800078e00ff */
[----:B------:R-:W-:Y:S01]  /*7360*/  @!P2 IMAD.MOV R128, RZ, RZ, -R128 ;  /* 0x000000ffff80a224 */ /* 0x000fe200078e0a80 */
[----:B------:R-:W-:Y:S01]  /*7370*/  ISETP.GT.U32.AND P2, PT, R5, R131, PT ;  /* 0x000000830500720c */ /* 0x000fe20003f44070 */
[----:B------:R-:W-:Y:S02]  /*7380*/  IMAD.MOV R10, RZ, RZ, -R7 ;  /* 0x000000ffff0a7224 */ /* 0x000fe400078e0a07 */
[----:B------:R-:W-:Y:S01]  /*7390*/  @!P6 IMAD.IADD R129, R129, 0x1, -R5 ;  /* 0x000000018181e824 */ /* 0x000fe200078e0a05 */
[C---:B------:R-:W-:Y:S01]  /*73a0*/  ISETP.GT.U32.AND P6, PT, R5.reuse, R132, PT ;  /* 0x000000840500720c */ /* 0x040fe20003fc4070 */
[----:B------:R-:W-:Y:S01]  /*73b0*/  IMAD R133, R5, R10, R133 ;  /* 0x0000000a05857224 */ /* 0x000fe200078e0285 */
[----:B------:R-:W-:Y:S01]  /*73c0*/  LOP3.LUT R10, R0, 0xe8, RZ, 0xfc, !PT ;  /* 0x000000e8000a7812 */ /* 0x000fe200078efcff */
[----:B------:R-:W-:-:S03]  /*73d0*/  IMAD.HI.U32 R7, R2, R134, RZ ;  /* 0x0000008602077227 */ /* 0x000fc600078e00ff */
[----:B------:R-:W-:Y:S01]  /*73e0*/  IABS R139, R10 ;  /* 0x0000000a008b7213 */ /* 0x000fe20000000000 */
[----:B------:R-:W-:Y:S01]  /*73f0*/  @!P5 IMAD.IADD R130, R130, 0x1, -R5 ;  /* 0x000000018282d824 */ /* 0x000fe200078e0a05 */
[----:B------:R-:W-:Y:S01]  /*7400*/  ISETP.GT.U32.AND P5, PT, R5, R133, PT ;  /* 0x000000850500720c */ /* 0x000fe20003fa4070 */
[----:B------:R-:W-:Y:S02]  /*7410*/  VIADD R8, R4, 0xee ;  /* 0x000000ee04087836 */ /* 0x000fe40000000000 */
[----:B------:R-:W-:Y:S02]  /*7420*/  IMAD.MOV R7, RZ, RZ, -R7 ;  /* 0x000000ffff077224 */ /* 0x000fe400078e0a07 */
[--C-:B------:R-:W-:Y:S01]  /*7430*/  @!P2 IMAD.IADD R131, R131, 0x1, -R5.reuse ;  /* 0x000000018383a824 */ /* 0x100fe200078e0a05 */
[----:B------:R-:W-:Y:S01]  /*7440*/  ISETP.GE.AND P0, PT, R8, RZ, PT ;  /* 0x000000ff0800720c */ /* 0x000fe20003f06270 */
[C---:B------:R-:W-:Y:S01]  /*7450*/  IMAD R134, R5.reuse, R7, R134 ;  /* 0x0000000705867224 */ /* 0x040fe200078e0286 */
[----:B------:R-:W-:Y:S01]  /*7460*/  IABS R136, R8 ;  /* 0x0000000800887213 */ /* 0x000fe20000000000 */
[----:B------:R-:W-:Y:S01]  /*7470*/  @!P6 IMAD.IADD R132, R132, 0x1, -R5 ;  /* 0x000000018484e824 */ /* 0x000fe200078e0a05 */
[----:B------:R-:W-:Y:S01]  /*7480*/  ISETP.GT.U32.AND P6, PT, R5, R131, PT ;  /* 0x000000830500720c */ /* 0x000fe20003fc4070 */
[----:B------:R-:W-:Y:S01]  /*7490*/  IMAD.HI.U32 R8, R2, R135, RZ ;  /* 0x0000008702087227 */ /* 0x000fe200078e00ff */
[----:B------:R-:W-:-:S03]  /*74a0*/  ISETP.GE.AND P2, PT, R138, RZ, PT ;  /* 0x000000ff8a00720c */ /* 0x000fc60003f46270 */
[----:B------:R-:W-:Y:S01]  /*74b0*/  @!P3 IMAD.MOV R130, RZ, RZ, -R130 ;  /* 0x000000ffff82b224 */ /* 0x000fe200078e0a82 */
[----:B------:R-:W-:Y:S01]  /*74c0*/  ISETP.GT.U32.AND P3, PT, R5, R134, PT ;  /* 0x000000860500720c */ /* 0x000fe20003f64070 */
[----:B------:R-:W-:Y:S02]  /*74d0*/  IMAD.MOV R8, RZ, RZ, -R8 ;  /* 0x000000ffff087224 */ /* 0x000fe400078e0a08 */
[----:B------:R-:W-:-:S04]  /*74e0*/  IMAD.HI.U32 R7, R2, R137, RZ ;  /* 0x0000008902077227 */ /* 0x000fc800078e00ff */
[----:B------:R-:W-:Y:S01]  /*74f0*/  @!P5 IMAD.IADD R133, R133, 0x1, -R5 ;  /* 0x000000018585d824 */ /* 0x000fe200078e0a05 */
[C---:B------:R-:W-:Y:S01]  /*7500*/  ISETP.GT.U32.AND P5, PT, R5.reuse, R132, PT ;  /* 0x000000840500720c */ /* 0x040fe20003fa4070 */
[----:B------:R-:W-:Y:S02]  /*7510*/  IMAD R135, R5, R8, R135 ;  /* 0x0000000805877224 */ /* 0x000fe400078e0287 */
[----:B------:R-:W-:-:S04]  /*7520*/  IMAD.HI.U32 R9, R2, R136, RZ ;  /* 0x0000008802097227 */ /* 0x000fc800078e00ff */
[----:B------:R-:W-:Y:S02]  /*7530*/  IMAD.MOV R8, RZ, RZ, -R7 ;  /* 0x000000ffff087224 */ /* 0x000fe400078e0a07 */
[----:B------:R-:W-:Y:S02]  /*7540*/  IMAD.MOV R9, RZ, RZ, -R9 ;  /* 0x000000ffff097224 */ /* 0x000fe400078e0a09 */
[----:B------:R-:W-:Y:S02]  /*7550*/  IMAD R137, R5, R8, R137 ;  /* 0x0000000805897224 */ /* 0x000fe400078e0289 */
[--C-:B------:R-:W-:Y:S01]  /*7560*/  @!P6 IMAD.IADD R131, R131, 0x1, -R5.reuse ;  /* 0x000000018383e824 */ /* 0x100fe200078e0a05 */
[C---:B------:R-:W-:Y:S01]  /*7570*/  ISETP.GT.U32.AND P6, PT, R5.reuse, R135, PT ;  /* 0x000000870500720c */ /* 0x040fe20003fc4070 */
[C---:B------:R-:W-:Y:S01]  /*7580*/  IMAD R136, R5.reuse, R9, R136 ;  /* 0x0000000905887224 */ /* 0x040fe200078e0288 */
[----:B------:R-:W-:Y:S01]  /*7590*/  LOP3.LUT R9, R0, 0xea, RZ, 0xfc, !PT ;  /* 0x000000ea00097812 */ /* 0x000fe200078efcff */
[--C-:B------:R-:W-:Y:S01]  /*75a0*/  @!P3 IMAD.IADD R134, R134, 0x1, -R5.reuse ;  /* 0x000000018686b824 */ /* 0x100fe200078e0a05 */
[C---:B------:R-:W-:Y:S01]  /*75b0*/  ISETP.GT.U32.AND P3, PT, R5.reuse, R137, PT ;  /* 0x000000890500720c */ /* 0x040fe20003f64070 */
[----:B------:R-:W-:Y:S01]  /*75c0*/  @!P5 IMAD.IADD R132, R132, 0x1, -R5 ;  /* 0x000000018484d824 */ /* 0x000fe200078e0a05 */
[C---:B------:R-:W-:Y:S01]  /*75d0*/  ISETP.GT.U32.AND P5, PT, R5.reuse, R136, PT ;  /* 0x000000880500720c */ /* 0x040fe20003fa4070 */
[----:B------:R-:W-:Y:S01]  /*75e0*/  @!P1 IMAD.MOV R129, RZ, RZ, -R129 ;  /* 0x000000ffff819224 */ /* 0x000fe200078e0a81 */
[----:B------:R-:W-:Y:S01]  /*75f0*/  IABS R138, R9 ;  /* 0x00000009008a7213 */ /* 0x000fe20000000000 */
[----:B------:R-:W-:Y:S01]  /*7600*/  @!P4 IMAD.MOV R131, RZ, RZ, -R131 ;  /* 0x000000ffff83c224 */ /* 0x000fe200078e0a83 */
[----:B------:R-:W-:Y:S01]  /*7610*/  ISETP.GT.U32.AND P1, PT, R5, R133, PT ;  /* 0x000000850500720c */ /* 0x000fe20003f24070 */
[----:B------:R-:W-:-:S02]  /*7620*/  @!P2 IMAD.MOV R132, RZ, RZ, -R132 ;  /* 0x000000ffff84a224 */ /* 0x000fc400078e0a84 */
[----:B------:R-:W-:Y:S01]  /*7630*/  @!P6 IMAD.IADD R135, R135, 0x1, -R5 ;  /* 0x000000018787e824 */ /* 0x000fe200078e0a05 */
[----:B------:R-:W-:Y:S01]  /*7640*/  ISETP.GE.AND P6, PT, R141, RZ, PT ;  /* 0x000000ff8d00720c */ /* 0x000fe20003fc6270 */
[----:B------:R-:W-:-:S04]  /*7650*/  IMAD.HI.U32 R7, R2, R138, RZ ;  /* 0x0000008a02077227 */ /* 0x000fc800078e00ff */
[----:B------:R-:W-:Y:S01]  /*7660*/  @!P3 IMAD.IADD R137, R137, 0x1, -R5 ;  /* 0x000000018989b824 */ /* 0x000fe200078e0a05 */
[C---:B------:R-:W-:Y:S01]  /*7670*/  ISETP.GT.U32.AND P3, PT, R5.reuse, R135, PT ;  /* 0x000000870500720c */ /* 0x040fe20003f64070 */
[----:B------:R-:W-:Y:S02]  /*7680*/  IMAD.MOV R8, RZ, RZ, -R7 ;  /* 0x000000ffff087224 */ /* 0x000fe400078e0a07 */
[----:B------:R-:W-:Y:S01]  /*7690*/  IMAD.HI.U32 R7, R2, R139, RZ ;  /* 0x0000008b02077227 */ /* 0x000fe200078e00ff */
[----:B------:R-:W-:-:S03]  /*76a0*/  ISETP.GT.U32.AND P2, PT, R5, R137, PT ;  /* 0x000000890500720c */ /* 0x000fc60003f44070 */
[----:B------:R-:W-:Y:S01]  /*76b0*/  @!P5 IMAD.IADD R136, R136, 0x1, -R5 ;  /* 0x000000018888d824 */ /* 0x000fe200078e0a05 */
[C---:B------:R-:W-:Y:S01]  /*76c0*/  ISETP.GT.U32.AND P5, PT, R5.reuse, R134, PT ;  /* 0x000000860500720c */ /* 0x040fe20003fa4070 */
[C---:B------:R-:W-:Y:S02]  /*76d0*/  IMAD R138, R5.reuse, R8, R138 ;  /* 0x00000008058a7224 */ /* 0x040fe400078e028a */
[----:B------:R-:W-:Y:S01]  /*76e0*/  IMAD.MOV R8, RZ, RZ, -R7 ;  /* 0x000000ffff087224 */ /* 0x000fe200078e0a07 */
[----:B------:R-:W-:Y:S01]  /*76f0*/  ISETP.GT.U32.AND P4, PT, R5, R136, PT ;  /* 0x000000880500720c */ /* 0x000fe20003f84070 */
[----:B------:R-:W-:Y:S01]  /*7700*/  @!P1 IMAD.IADD R133, R133, 0x1, -R5 ;  /* 0x0000000185859824 */ /* 0x000fe200078e0a05 */
[----:B------:R-:W-:Y:S01]  /*7710*/  ISETP.GE.AND P1, PT, R140, RZ, PT ;  /* 0x000000ff8c00720c */ /* 0x000fe20003f26270 */
[----:B------:R-:W-:Y:S01]  /*7720*/  IMAD R139, R5, R8, R139 ;  /* 0x00000008058b7224 */ /* 0x000fe200078e028b */
[----:B------:R-:W-:Y:S01]  /*7730*/  IABS R140, R144 ;  /* 0x00000090008c7213 */ /* 0x000fe20000000000 */
[--C-:B------:R-:W-:Y:S01]  /*7740*/  @!P3 IMAD.IADD R135, R135, 0x1, -R5.reuse ;  /* 0x000000018787b824 */ /* 0x100fe200078e0a05 */
[----:B------:R-:W-:Y:S01]  /*7750*/  LOP3.LUT R8, R0, 0xe4, RZ, 0xfc, !PT ;  /* 0x000000e400087812 */ /* 0x000fe200078efcff */
[--C-:B------:R-:W-:Y:S01]  /*7760*/  @!P2 IMAD.IADD R137, R137, 0x1, -R5.reuse ;  /* 0x000000018989a824 */ /* 0x100fe200078e0a05 */
[----:B------:R-:W-:Y:S01]  /*7770*/  ISETP.GT.U32.AND P3, PT, R5, R139, PT ;  /* 0x0000008b0500720c */ /* 0x000fe20003f64070 */
[----:B------:R-:W-:Y:S01]  /*7780*/  @!P5 IMAD.IADD R134, R134, 0x1, -R5 ;  /* 0x000000018686d824 */ /* 0x000fe200078e0a05 */
[----:B------:R-:W-:Y:S01]  /*7790*/  ISETP.GE.AND P5, PT, R142, RZ, PT ;  /* 0x000000ff8e00720c */ /* 0x000fe20003fa6270 */
[----:B------:R-:W-:Y:S01]  /*77a0*/  IMAD.HI.U32 R7, R2, R140, RZ ;  /* 0x0000008c02077227 */ /* 0x000fe200078e00ff */
[----:B------:R-:W-:-:S02]  /*77b0*/  IABS R141, R8 ;  /* 0x00000008008d7213 */ /* 0x000fc40000000000 */
[----:B------:R-:W-:Y:S01]  /*77c0*/  ISETP.GE.AND P2, PT, R9, RZ, PT ;  /* 0x000000ff0900720c */ /* 0x000fe20003f46270 */
[----:B------:R-:W-:Y:S01]  /*77d0*/  @!P1 IMAD.MOV R133, RZ, RZ, -R133 ;  /* 0x000000ffff859224 */ /* 0x000fe200078e0a85 */
[C---:B------:R-:W-:Y:S01]  /*77e0*/  ISETP.GT.U32.AND P1, PT, R5.reuse, R138, PT ;  /* 0x0000008a0500720c */ /* 0x040fe20003f24070 */
[----:B------:R-:W-:Y:S01]  /*77f0*/  IMAD.MOV R7, RZ, RZ, -R7 ;  /* 0x000000ffff077224 */ /* 0x000fe200078e0a07 */
[----:B------:R-:W-:Y:S01]  /*7800*/  LOP3.LUT R9, R0, 0xdc, RZ, 0xfc, !PT ;  /* 0x000000dc00097812 */ /* 0x000fe200078efcff */
[----:B------:R-:W-:Y:S02]  /*7810*/  @!P6 IMAD.MOV R134, RZ, RZ, -R134 ;  /* 0x000000ffff86e224 */ /* 0x000fe400078e0a86 */
[----:B------:R-:W-:Y:S01]  /*7820*/  IMAD R140, R5, R7, R140 ;  /* 0x00000007058c7224 */ /* 0x000fe200078e028c */
[----:B------:R-:W-:Y:S01]  /*7830*/  IABS R146, R9 ;  /* 0x0000000900927213 */ /* 0x000fe20000000000 */
[----:B------:R-:W-:Y:S02]  /*7840*/  @!P3 IMAD.IADD R139, R139, 0x1, -R5 ;  /* 0x000000018b8bb824 */ /* 0x000fe400078e0a05 */
[----:B------:R-:W-:Y:S01]  /*7850*/  @!P5 IMAD.MOV R135, RZ, RZ, -R135 ;  /* 0x000000ffff87d224 */ /* 0x000fe200078e0a87 */
[C---:B------:R-:W-:Y:S01]  /*7860*/  ISETP.GT.U32.AND P5, PT, R5.reuse, R140, PT ;  /* 0x0000008c0500720c */ /* 0x040fe20003fa4070 */
[--C-:B------:R-:W-:Y:S01]  /*7870*/  @!P4 IMAD.IADD R136, R136, 0x1, -R5.reuse ;  /* 0x000000018888c824 */ /* 0x100fe200078e0a05 */
[----:B------:R-:W-:Y:S01]  /*7880*/  ISETP.GT.U32.AND P6, PT, R5, R139, PT ;  /* 0x0000008b0500720c */ /* 0x000fe20003fc4070 */
[----:B------:R-:W-:Y:S01]  /*7890*/  @!P1 IMAD.IADD R138, R138, 0x1, -R5 ;  /* 0x000000018a8a9824 */ /* 0x000fe200078e0a05 */
[----:B------:R-:W-:Y:S01]  /*78a0*/  ISETP.GE.AND P1, PT, R10, RZ, PT ;  /* 0x000000ff0a00720c */ /* 0x000fe20003f26270 */
[----:B------:R-:W-:Y:S01]  /*78b0*/  IMAD.HI.U32 R7, R2, R141, RZ ;  /* 0x0000008d02077227 */ /* 0x000fe200078e00ff */
[----:B------:R-:W-:-:S02]  /*78c0*/  ISETP.GE.AND P4, PT, R143, RZ, PT ;  /* 0x000000ff8f00720c */ /* 0x000fc40003f86270 */
[C---:B------:R-:W-:Y:S01]  /*78d0*/  ISETP.GT.U32.AND P3, PT, R5.reuse, R138, PT ;  /* 0x0000008a0500720c */ /* 0x040fe20003f64070 */
[----:B------:R-:W-:Y:S01]  /*78e0*/  IMAD.MOV R10, RZ, RZ, -R7 ;  /* 0x000000ffff0a7224 */ /* 0x000fe200078e0a07 */
[----:B------:R-:W-:Y:S01]  /*78f0*/  LOP3.LUT R7, R0, 0xe2, RZ, 0xfc, !PT ;  /* 0x000000e200077812 */ /* 0x000fe200078efcff */
[----:B------:R-:W-:Y:S01]  /*7900*/  @!P0 IMAD.MOV R136, RZ, RZ, -R136 ;  /* 0x000000ffff888224 */ /* 0x000fe200078e0a88 */
[----:B------:R-:W-:Y:S01]  /*7910*/  ISETP.GE.AND P0, PT, R144, RZ, PT ;  /* 0x000000ff9000720c */ /* 0x000fe20003f06270 */
[----:B------:R-:W-:Y:S01]  /*7920*/  IMAD R141, R5, R10, R141 ;  /* 0x0000000a058d7224 */ /* 0x000fe200078e028d */
[----:B------:R-:W-:Y:S01]  /*7930*/  IABS R142, R7 ;  /* 0x00000007008e7213 */ /* 0x000fe20000000000 */
[--C-:B------:R-:W-:Y:S01]  /*7940*/  @!P6 IMAD.IADD R139, R139, 0x1, -R5.reuse ;  /* 0x000000018b8be824 */ /* 0x100fe200078e0a05 */
[----:B------:R-:W-:Y:S01]  /*7950*/  ISETP.GE.AND P6, PT, R7, RZ, PT ;  /* 0x000000ff0700720c */ /* 0x000fe20003fc6270 */
[----:B------:R-:W-:Y:S02]  /*7960*/  @!P5 IMAD.IADD R140, R140, 0x1, -R5 ;  /* 0x000000018c8cd824 */ /* 0x000fe400078e0a05 */
[----:B------:R-:W-:Y:S01]  /*7970*/  @!P1 IMAD.MOV R139, RZ, RZ, -R139 ;  /* 0x000000ffff8b9224 */ /* 0x000fe200078e0a8b */
[C---:B------:R-:W-:Y:S01]  /*7980*/  ISETP.GT.U32.AND P1, PT, R5.reuse, R141, PT ;  /* 0x0000008d0500720c */ /* 0x040fe20003f24070 */
[----:B------:R-:W-:Y:S01]  /*7990*/  @!P4 IMAD.MOV R137, RZ, RZ, -R137 ;  /* 0x000000ffff89c224 */ /* 0x000fe200078e0a89 */
[----:B------:R-:W-:Y:S01]  /*79a0*/  ISETP.GT.U32.AND P5, PT, R5, R140, PT ;  /* 0x0000008c0500720c */ /* 0x000fe20003fa4070 */
[----:B------:R-:W-:Y:S01]  /*79b0*/  IMAD.HI.U32 R7, R2, R142, RZ ;  /* 0x0000008e02077227 */ /* 0x000fe200078e00ff */
[----:B------:R-:W-:-:S03]  /*79c0*/  ISETP.GE.AND P4, PT, R8, RZ, PT ;  /* 0x000000ff0800720c */ /* 0x000fc60003f86270 */
[----:B------:R-:W-:Y:S02]  /*79d0*/  VIADD R8, R4, 0xde ;  /* 0x000000de04087836 */ /* 0x000fe40000000000 */
[----:B------:R-:W-:Y:S02]  /*79e0*/  @!P3 IMAD.IADD R138, R138, 0x1, -R5 ;  /* 0x000000018a8ab824 */ /* 0x000fe400078e0a05 */
[----:B------:R-:W-:Y:S01]  /*79f0*/  IMAD.MOV R7, RZ, RZ, -R7 ;  /* 0x000000ffff077224 */ /* 0x000fe200078e0a07 */
[----:B------:R-:W-:Y:S01]  /*7a00*/  ISETP.GE.AND P3, PT, R8, RZ, PT ;  /* 0x000000ff0800720c */ /* 0x000fe20003f66270 */
[--C-:B------:R-:W-:Y:S01]  /*7a10*/  @!P1 IMAD.IADD R141, R141, 0x1, -R5.reuse ;  /* 0x000000018d8d9824 */ /* 0x100fe200078e0a05 */
[----:B------:R-:W-:Y:S01]  /*7a20*/  IABS R145, R8 ;  /* 0x0000000800917213 */ /* 0x000fe20000000000 */
[----:B------:R-:W-:Y:S01]  /*7a30*/  @!P5 IMAD.IADD R140, R140, 0x1, -R5 ;  /* 0x000000018c8cd824 */ /* 0x000fe200078e0a05 */
[----:B------:R-:W-:Y:S01]  /*7a40*/  LOP3.LUT R8, R0, 0xe0, RZ, 0xfc, !PT ;  /* 0x000000e000087812 */ /* 0x000fe200078efcff */
[C---:B------:R-:W-:Y:S01]  /*7a50*/  IMAD R142, R5.reuse, R7, R142 ;  /* 0x00000007058e7224 */ /* 0x040fe200078e028e */
[C---:B------:R-:W-:Y:S01]  /*7a60*/  ISETP.GT.U32.AND P1, PT, R5.reuse, R141, PT ;  /* 0x0000008d0500720c */ /* 0x040fe20003f24070 */
[----:B------:R-:W-:Y:S01]  /*7a70*/  @!P2 IMAD.MOV R138, RZ, RZ, -R138 ;  /* 0x000000ffff8aa224 */ /* 0x000fe200078e0a8a */
[----:B------:R-:W-:Y:S01]  /*7a80*/  IABS R143, R8 ;  /* 0x00000008008f7213 */ /* 0x000fe20000000000 */
[----:B------:R-:W-:Y:S01]  /*7a90*/  @!P0 IMAD.MOV R140, RZ, RZ, -R140 ;  /* 0x000000ffff8c8224 */ /* 0x000fe200078e0a8c */
[----:B------:R-:W-:Y:S01]  /*7aa0*/  ISETP.GE.AND P2, PT, R8, RZ, PT ;  /* 0x000000ff0800720c */ /* 0x000fe20003f46270 */
[----:B------:R-:W-:Y:S01]  /*7ab0*/  IMAD.HI.U32 R8, R2, R145, RZ ;  /* 0x0000009102087227 */ /* 0x000fe200078e00ff */
[----:B------:R-:W-:-:S02]  /*7ac0*/  ISETP.GT.U32.AND P0, PT, R5, R142, PT ;  /* 0x0000008e0500720c */ /* 0x000fc40003f04070 */
[----:B------:R-:W-:Y:S01]  /*7ad0*/  ISETP.GE.AND P5, PT, R9, RZ, PT ;  /* 0x000000ff0900720c */ /* 0x000fe20003fa6270 */
[----:B------:R-:W-:-:S04]  /*7ae0*/  IMAD.HI.U32 R7, R2, R143, RZ ;  /* 0x0000008f02077227 */ /* 0x000fc800078e00ff */
[----:B------:R-:W-:Y:S02]  /*7af0*/  IMAD.MOV R144, RZ, RZ, -R7 ;  /* 0x000000ffff907224 */ /* 0x000fe400078e0a07 */
[----:B------:R-:W-:Y:S02]  /*7b00*/  IMAD.MOV R8, RZ, RZ, -R8 ;  /* 0x000000ffff087224 */ /* 0x000fe400078e0a08 */
[C---:B------:R-:W-:Y:S02]  /*7b10*/  IMAD R143, R5.reuse, R144, R143 ;  /* 0x00000090058f7224 */ /* 0x040fe400078e028f */
[----:B------:R-:W-:Y:S02]  /*7b20*/  IMAD R144, R5, R8, R145 ;  /* 0x0000000805907224 */ /* 0x000fe400078e0291 */
[--C-:B------:R-:W-:Y:S01]  /*7b30*/  @!P1 IMAD.IADD R141, R141, 0x1, -R5.reuse ;  /* 0x000000018d8d9824 */ /* 0x100fe200078e0a05 */
[C---:B------:R-:W-:Y:S01]  /*7b40*/  ISETP.GT.U32.AND P1, PT, R5.reuse, R143, PT ;  /* 0x0000008f0500720c */ /* 0x040fe20003f24070 */
[----:B------:R-:W-:Y:S01]  /*7b50*/  @!P0 IMAD.IADD R142, R142, 0x1, -R5 ;  /* 0x000000018e8e8824 */ /* 0x000fe200078e0a05 */
[----:B------:R-:W-:Y:S01]  /*7b60*/  ISETP.GT.U32.AND P0, PT, R5, R144, PT ;  /* 0x000000900500720c */ /* 0x000fe20003f04070 */
[----:B------:R-:W-:-:S04]  /*7b70*/  IMAD.HI.U32 R9, R2, R146, RZ ;  /* 0x0000009202097227 */ /* 0x000fc800078e00ff */
[----:B------:R-:W-:-:S04]  /*7b80*/  IMAD.HI.U32 R10, R2, R147, RZ ;  /* 0x00000093020a7227 */ /* 0x000fc800078e00ff */
[----:B------:R-:W-:Y:S02]  /*7b90*/  IMAD.MOV R9, RZ, RZ, -R9 ;  /* 0x000000ffff097224 */ /* 0x000fe400078e0a09 */
[----:B------:R-:W-:Y:S01]  /*7ba0*/  @!P4 IMAD.MOV R141, RZ, RZ, -R141 ;  /* 0x000000ffff8dc224 */ /* 0x000fe200078e0a8d */
[C---:B------:R-:W-:Y:S01]  /*7bb0*/  ISETP.GT.U32.AND P4, PT, R5.reuse, R142, PT ;  /* 0x0000008e0500720c */ /* 0x040fe20003f84070 */
[----:B------:R-:W-:Y:S02]  /*7bc0*/  IMAD.MOV R10, RZ, RZ, -R10 ;  /* 0x000000ffff0a7224 */ /* 0x000fe400078e0a0a */
[C---:B------:R-:W-:Y:S02]  /*7bd0*/  IMAD R145, R5.reuse, R9, R146 ;  /* 0x0000000905917224 */ /* 0x040fe400078e0292 */
[----:B------:R-:W-:Y:S01]  /*7be0*/  IMAD R146, R5, R10, R147 ;  /* 0x0000000a05927224 */ /* 0x000fe200078e0293 */
[----:B------:R-:W-:Y:S01]  /*7bf0*/  IABS R147, R154 ;  /* 0x0000009a00937213 */ /* 0x000fe20000000000 */
[----:B------:R-:W-:-:S02]  /*7c00*/  @!P1 IMAD.IADD R143, R143, 0x1, -R5 ;  /* 0x000000018f8f9824 */ /* 0x000fc400078e0a05 */
[--C-:B------:R-:W-:Y:S02]  /*7c10*/  @!P0 IMAD.IADD R144, R144, 0x1, -R5.reuse ;  /* 0x0000000190908824 */ /* 0x100fe400078e0a05 */
[----:B------:R-:W-:Y:S01]  /*7c20*/  IMAD.HI.U32 R7, R2, R147, RZ ;  /* 0x0000009302077227 */ /* 0x000fe200078e00ff */
[C---:B------:R-:W-:Y:S02]  /*7c30*/  ISETP.GT.U32.AND P1, PT, R5.reuse, R143, PT ;  /* 0x0000008f0500720c */ /* 0x040fe40003f24070 */
[C---:B------:R-:W-:Y:S01]  /*7c40*/  ISETP.GT.U32.AND P0, PT, R5.reuse, R144, PT ;  /* 0x000000900500720c */ /* 0x040fe20003f04070 */
[----:B------:R-:W-:Y:S01]  /*7c50*/  @!P4 IMAD.IADD R142, R142, 0x1, -R5 ;  /* 0x000000018e8ec824 */ /* 0x000fe200078e0a05 */
[----:B------:R-:W-:Y:S01]  /*7c60*/  ISETP.GT.U32.AND P4, PT, R5, R145, PT ;  /* 0x000000910500720c */ /* 0x000fe20003f84070 */
[----:B------:R-:W-:Y:S02]  /*7c70*/  IMAD.MOV R8, RZ, RZ, -R7 ;  /* 0x000000ffff087224 */ /* 0x000fe400078e0a07 */
[----:B------:R-:W-:-:S04]  /*7c80*/  IMAD.HI.U32 R7, R2, R148, RZ ;  /* 0x0000009402077227 */ /* 0x000fc800078e00ff */
[----:B------:R-:W-:Y:S02]  /*7c90*/  IMAD R147, R5, R8, R147 ;  /* 0x0000000805937224 */ /* 0x000fe400078e0293 */
[----:B------:R-:W-:Y:S02]  /*7ca0*/  IMAD.MOV R9, RZ, RZ, -R7 ;  /* 0x000000ffff097224 */ /* 0x000fe400078e0a07 */
[--C-:B------:R-:W-:Y:S01]  /*7cb0*/  @!P1 IMAD.IADD R143, R143, 0x1, -R5.reuse ;  /* 0x000000018f8f9824 */ /* 0x100fe200078e0a05 */
[C---:B------:R-:W-:Y:S01]  /*7cc0*/  ISETP.GT.U32.AND P1, PT, R5.reuse, R146, PT ;  /* 0x000000920500720c */ /* 0x040fe20003f24070 */
[C---:B------:R-:W-:Y:S01]  /*7cd0*/  IMAD R148, R5.reuse, R9, R148 ;  /* 0x0000000905947224 */ /* 0x040fe200078e0294 */
[----:B------:R-:W-:Y:S01]  /*7ce0*/  LOP3.LUT R9, R0, 0xd0, RZ, 0xfc, !PT ;  /* 0x000000d000097812 */ /* 0x000fe200078efcff */
[--C-:B------:R-:W-:Y:S01]  /*7cf0*/  @!P0 IMAD.IADD R144, R144, 0x1, -R5.reuse ;  /* 0x0000000190908824 */ /* 0x100fe200078e0a05 */
[----:B------:R-:W-:Y:S01]  /*7d00*/  ISETP.GT.U32.AND P0, PT, R5, R147, PT ;  /* 0x000000930500720c */ /* 0x000fe20003f04070 */
[----:B------:R-:W-:Y:S01]  /*7d10*/  @!P4 IMAD.IADD R145, R145, 0x1, -R5 ;  /* 0x000000019191c824 */ /* 0x000fe200078e0a05 */
[----:B------:R-:W-:Y:S01]  /*7d20*/  ISETP.GT.U32.AND P4, PT, R5, R148, PT ;  /* 0x000000940500720c */ /* 0x000fe20003f84070 */
[----:B------:R-:W-:Y:S01]  /*7d30*/  IMAD.HI.U32 R7, R2, R149, RZ ;  /* 0x0000009502077227 */ /* 0x000fe200078e00ff */
[----:B------:R-:W-:-:S03]  /*7d40*/  IABS R151, R9 ;  /* 0x0000000900977213 */ /* 0x000fc60000000000 */
[----:B------:R-:W-:Y:S02]  /*7d50*/  IMAD.MOV R10, RZ, RZ, -R7 ;  /* 0x000000ffff0a7224 */ /* 0x000fe400078e0a07 */
[----:B------:R-:W-:Y:S02]  /*7d60*/  VIADD R7, R4, 0xce ;  /* 0x000000ce04077836 */ /* 0x000fe40000000000 */
[--C-:B------:R-:W-:Y:S02]  /*7d70*/  @!P1 IMAD.IADD R146, R146, 0x1, -R5.reuse ;  /* 0x0000000192929824 */ /* 0x100fe400078e0a05 */
[----:B------:R-:W-:Y:S01]  /*7d80*/  @!P0 IMAD.IADD R147, R147, 0x1, -R5 ;  /* 0x0000000193938824 */ /* 0x000fe200078e0a05 */
[----:B------:R-:W-:Y:S01]  /*7d90*/  ISETP.GT.U32.AND P0, PT, R5, R145, PT ;  /* 0x000000910500720c */ /* 0x000fe20003f04070 */
[----:B------:R-:W-:Y:S01]  /*7da0*/  IMAD.HI.U32 R8, R2, R150, RZ ;  /* 0x0000009602087227 */ /* 0x000fe200078e00ff */
[----:B------:R-:W-:Y:S02]  /*7db0*/  ISETP.GE.AND P1, PT, R7, RZ, PT ;  /* 0x000000ff0700720c */ /* 0x000fe40003f26270 */
[----:B------:R-:W-:Y:S01]  /*7dc0*/  IABS R152, R7 ;  /* 0x0000000700987213 */ /* 0x000fe20000000000 */
[C---:B------:R-:W-:Y:S01]  /*7dd0*/  IMAD R149, R5.reuse, R10, R149 ;  /* 0x0000000a05957224 */ /* 0x040fe200078e0295 */
[----:B------:R-:W-:Y:S01]  /*7de0*/  LOP3.LUT R10, R0, 0xcc, RZ, 0xfc, !PT ;  /* 0x000000cc000a7812 */ /* 0x000fe200078efcff */
[----:B------:R-:W-:Y:S01]  /*7df0*/  @!P6 IMAD.MOV R142, RZ, RZ, -R142 ;  /* 0x000000ffff8ee224 */ /* 0x000fe200078e0a8e */
[C---:B------:R-:W-:Y:S01]  /*7e00*/  ISETP.GT.U32.AND P6, PT, R5.reuse, R146, PT ;  /* 0x000000920500720c */ /* 0x040fe20003fc4070 */
[----:B------:R-:W-:Y:S01]  /*7e10*/  @!P4 IMAD.IADD R148, R148, 0x1, -R5 ;  /* 0x000000019494c824 */ /* 0x000fe200078e0a05 */
[----:B------:R-:W-:Y:S01]  /*7e20*/  ISETP.GT.U32.AND P4, PT, R5, R147, PT ;  /* 0x000000930500720c */ /* 0x000fe20003f84070 */
[----:B------:R-:W-:-:S02]  /*7e30*/  IMAD.MOV R8, RZ, RZ, -R8 ;  /* 0x000000ffff087224 */ /* 0x000fc400078e0a08 */
[----:B------:R-:W-:Y:S01]  /*7e40*/  @!P3 IMAD.MOV R144, RZ, RZ, -R144 ;  /* 0x000000ffff90b224 */ /* 0x000fe200078e0a90 */
[----:B------:R-:W-:Y:S01]  /*7e50*/  ISETP.GT.U32.AND P3, PT, R5, R149, PT ;  /* 0x000000950500720c */ /* 0x000fe20003f64070 */
[----:B------:R-:W-:-:S04]  /*7e60*/  IMAD.HI.U32 R7, R2, R151, RZ ;  /* 0x0000009702077227 */ /* 0x000fc800078e00ff */
[----:B------:R-:W-:Y:S02]  /*7e70*/  IMAD R150, R5, R8, R150 ;  /* 0x0000000805967224 */ /* 0x000fe400078e0296 */
[----:B------:R-:W-:Y:S02]  /*7e80*/  IMAD.MOV R8, RZ, RZ, -R7 ;  /* 0x000000ffff087224 */ /* 0x000fe400078e0a07 */
[----:B------:R-:W-:Y:S01]  /*7e90*/  @!P0 IMAD.IADD R145, R145, 0x1, -R5 ;  /* 0x0000000191918824 */ /* 0x000fe200078e0a05 */
[C---:B------:R-:W-:Y:S01]  /*7ea0*/  ISETP.GT.U32.AND P0, PT, R5.reuse, R150, PT ;  /* 0x000000960500720c */ /* 0x040fe20003f04070 */
[C---:B------:R-:W-:Y:S02]  /*7eb0*/  IMAD R151, R5.reuse, R8, R151 ;  /* 0x0000000805977224 */ /* 0x040fe400078e0297 */
[----:B------:R-:W-:Y:S01]  /*7ec0*/  @!P2 IMAD.MOV R143, RZ, RZ, -R143 ;  /* 0x000000ffff8fa224 */ /* 0x000fe200078e0a8f */
[----:B------:R-:W-:Y:S01]  /*7ed0*/  ISETP.GT.U32.AND P2, PT, R5, R148, PT ;  /* 0x000000940500720c */ /* 0x000fe20003f44070 */
[--C-:B------:R-:W-:Y:S01]  /*7ee0*/  @!P6 IMAD.IADD R146, R146, 0x1, -R5.reuse ;  /* 0x000000019292e824 */ /* 0x100fe200078e0a05 */
[----:B------:R-:W-:Y:S01]  /*7ef0*/  ISETP.GE.AND P6, PT, R153, RZ, PT ;  /* 0x000000ff9900720c */ /* 0x000fe20003fc6270 */
[--C-:B------:R-:W-:Y:S01]  /*7f00*/  @!P4 IMAD.IADD R147, R147, 0x1, -R5.reuse ;  /* 0x000000019393c824 */ /* 0x100fe200078e0a05 */
[----:B------:R-:W-:Y:S01]  /*7f10*/  ISETP.GT.U32.AND P4, PT, R5, R151, PT ;  /* 0x000000970500720c */ /* 0x000fe20003f84070 */
[----:B------:R-:W-:Y:S01]  /*7f20*/  @!P3 IMAD.IADD R149, R149, 0x1, -R5 ;  /* 0x000000019595b824 */ /* 0x000fe200078e0a05 */
[----:B------:R-:W-:Y:S01]  /*7f30*/  ISETP.GE.AND P3, PT, R155, RZ, PT ;  /* 0x000000ff9b00720c */ /* 0x000fe20003f66270 */
[----:B------:R-:W-:Y:S01]  /*7f40*/  IMAD.HI.U32 R7, R2, R152, RZ ;  /* 0x0000009802077227 */ /* 0x000fe200078e00ff */
[----:B------:R-:W-:-:S02]  /*7f50*/  IABS R153, R10 ;  /* 0x0000000a00997213 */ /* 0x000fc40000000000 */
[----:B------:R-:W-:Y:S01]  /*7f60*/  LOP3.LUT R155, R0, 0xca, RZ, 0xfc, !PT ;  /* 0x000000ca009b7812 */ /* 0x000fe200078efcff */
[----:B------:R-:W-:Y:S02]  /*7f70*/  IMAD.MOV R7, RZ, RZ, -R7 ;  /* 0x000000ffff077224 */ /* 0x000fe400078e0a07 */
[--C-:B------:R-:W-:Y:S01]  /*7f80*/  @!P0 IMAD.IADD R150, R150, 0x1, -R5.reuse ;  /* 0x0000000196968824 */ /* 0x100fe200078e0a05 */
[----:B------:R-:W-:Y:S01]  /*7f90*/  ISETP.GE.AND P0, PT, R156, RZ, PT ;  /* 0x000000ff9c00720c */ /* 0x000fe20003f06270 */
[--C-:B------:R-:W-:Y:S01]  /*7fa0*/  @!P2 IMAD.IADD R148, R148, 0x1, -R5.reuse ;  /* 0x000000019494a824 */ /* 0x100fe200078e0a05 */
[----:B------:R-:W-:Y:S01]  /*7fb0*/  ISETP.GE.AND P2, PT, R154, RZ, PT ;  /* 0x000000ff9a00720c */ /* 0x000fe20003f46270 */
[----:B------:R-:W-:Y:S01]  /*7fc0*/  IMAD R152, R5, R7, R152 ;  /* 0x0000000705987224 */ /* 0x000fe200078e0298 */
[----:B------:R-:W-:Y:S01]  /*7fd0*/  IABS R154, R155 ;  /* 0x0000009b009a7213 */ /* 0x000fe20000000000 */
[----:B------:R-:W-:Y:S01]  /*7fe0*/  @!P4 IMAD.IADD R151, R151, 0x1, -R5 ;  /* 0x000000019797c824 */ /* 0x000fe200078e0a05 */
[C---:B------:R-:W-:Y:S01]  /*7ff0*/  ISETP.GT.U32.AND P4, PT, R5.reuse, R149, PT ;  /* 0x000000950500720c */ /* 0x040fe20003f84070 */
[----:B------:R-:W-:Y:S01]  /*8000*/  @!P6 IMAD.MOV R146, RZ, RZ, -R146 ;  /* 0x000000ffff92e224 */ /* 0x000fe200078e0a92 */
[C---:B------:R-:W-:Y:S01]  /*8010*/  ISETP.GT.U32.AND P6, PT, R5.reuse, R150, PT ;  /* 0x000000960500720c */ /* 0x040fe20003fc4070 */
[----:B------:R-:W-:Y:S01]  /*8020*/  @!P3 IMAD.MOV R148, RZ, RZ, -R148 ;  /* 0x000000ffff94b224 */ /* 0x000fe200078e0a94 */
[C---:B------:R-:W-:Y:S01]  /*8030*/  ISETP.GT.U32.AND P3, PT, R5.reuse, R152, PT ;  /* 0x000000980500720c */ /* 0x040fe20003f64070 */
[----:B------:R-:W-:Y:S01]  /*8040*/  @!P5 IMAD.MOV R145, RZ, RZ, -R145 ;  /* 0x000000ffff91d224 */ /* 0x000fe200078e0a91 */
[----:B------:R-:W-:Y:S01]  /*8050*/  ISETP.GT.U32.AND P5, PT, R5, R151, PT ;  /* 0x000000970500720c */ /* 0x000fe20003fa4070 */
[----:B------:R-:W-:Y:S01]  /*8060*/  IMAD.HI.U32 R7, R2, R153, RZ ;  /* 0x0000009902077227 */ /* 0x000fe200078e00ff */
[----:B------:R-:W-:-:S03]  /*8070*/  IABS R156, R160 ;  /* 0x000000a0009c7213 */ /* 0x000fc60000000000 */
[----:B------:R-:W-:Y:S02]  /*8080*/  IMAD.MOV R8, RZ, RZ, -R7 ;  /* 0x000000ffff087224 */ /* 0x000fe400078e0a07 */
[--C-:B------:R-:W-:Y:S01]  /*8090*/  @!P4 IMAD.IADD R149, R149, 0x1, -R5.reuse ;  /* 0x000000019595c824 */ /* 0x100fe200078e0a05 */
[----:B------:R-:W-:Y:S01]  /*80a0*/  ISETP.GE.AND P4, PT, R9, RZ, PT ;  /* 0x000000ff0900720c */ /* 0x000fe20003f86270 */
[----:B------:R-:W-:Y:S01]  /*80b0*/  @!P6 IMAD.IADD R150, R150, 0x1, -R5 ;  /* 0x000000019696e824 */ /* 0x000fe200078e0a05 */
[----:B------:R-:W-:Y:S01]  /*80c0*/  ISETP.GE.AND P6, PT, R10, RZ, PT ;  /* 0x000000ff0a00720c */ /* 0x000fe20003fc6270 */
[----:B------:R-:W-:Y:S01]  /*80d0*/  IMAD R153, R5, R8, R153 ;  /* 0x0000000805997224 */ /* 0x000fe200078e0299 */
[----:B------:R-:W-:Y:S01]  /*80e0*/  LOP3.LUT R10, R0, 0xc8, RZ, 0xfc, !PT ;  /* 0x000000c8000a7812 */ /* 0x000fe200078efcff */
[----:B------:R-:W-:Y:S02]  /*80f0*/  @!P3 IMAD.IADD R152, R152, 0x1, -R5 ;  /* 0x000000019898b824 */ /* 0x000fe400078e0a05 */
[----:B------:R-:W-:-:S03]  /*8100*/  IMAD.HI.U32 R7, R2, R154, RZ ;  /* 0x0000009a02077227 */ /* 0x000fc600078e00ff */
[----:B------:R-:W-:Y:S01]  /*8110*/  ISETP.GT.U32.AND P3, PT, R5, R152, PT ;  /* 0x000000980500720c */ /* 0x000fe20003f64070 */
[----:B------:R-:W-:Y:S01]  /*8120*/  @!P0 IMAD.MOV R149, RZ, RZ, -R149 ;  /* 0x000000ffff958224 */ /* 0x000fe200078e0a95 */
[----:B------:R-:W-:Y:S01]  /*8130*/  ISETP.GE.AND P0, PT, R155, RZ, PT ;  /* 0x000000ff9b00720c */ /* 0x000fe20003f06270 */
        /* <DEDUP_REMOVED lines=8> */
[----:B------:R-:W-:-:S04]  /*81c0*/  IMAD.HI.U32 R7, R2, R155, RZ ;  /* 0x0000009b02077227 */ /* 0x000fc800078e00ff */
[----:B------:R-:W-:Y:S02]  /*81d0*/  IMAD.MOV R8, RZ, RZ, -R7 ;  /* 0x000000ffff087224 */ /* 0x000fe400078e0a07 */
[----:B------:R-:W-:-:S04]  /*81e0*/  IMAD.HI.U32 R7, R2, R156, RZ ;  /* 0x0000009c02077227 */ /* 0x000fc800078e00ff */
[--C-:B------:R-:W-:Y:S02]  /*81f0*/  @!P5 IMAD.IADD R153, R153, 0x1, -R5.reuse ;  /* 0x000000019999d824 */ /* 0x100fe400078e0a05 */
[----:B------:R-:W-:Y:S01]  /*8200*/  @!P3 IMAD.IADD R152, R152, 0x1, -R5 ;  /* 0x000000019898b824 */ /* 0x000fe200078e0a05 */
[C---:B------:R-:W-:Y:S01]  /*8210*/  ISETP.GT.U32.AND P3, PT, R5.reuse, R154, PT ;  /* 0x0000009a0500720c */ /* 0x040fe20003f64070 */
[C---:B------:R-:W-:Y:S01]  /*8220*/  IMAD R155, R5.reuse, R8, R155 ;  /* 0x00000008059b7224 */ /* 0x040fe200078e029b */
[----:B------:R-:W-:Y:S01]  /*8230*/  ISETP.GT.U32.AND P5, PT, R5, R153, PT ;  /* 0x000000990500720c */ /* 0x000fe20003fa4070 */
[----:B------:R-:W-:-:S04]  /*8240*/  IMAD.HI.U32 R8, R2, R157, RZ ;  /* 0x0000009d02087227 */ /* 0x000fc800078e00ff */
[----:B------:R-:W-:Y:S02]  /*8250*/  IMAD.MOV R7, RZ, RZ, -R7 ;  /* 0x000000ffff077224 */ /* 0x000fe400078e0a07 */
[----:B------:R-:W-:Y:S02]  /*8260*/  IMAD.MOV R8, RZ, RZ, -R8 ;  /* 0x000000ffff087224 */ /* 0x000fe400078e0a08 */
[C---:B------:R-:W-:Y:S02]  /*8270*/  IMAD R156, R5.reuse, R7, R156 ;  /* 0x00000007059c7224 */ /* 0x040fe400078e029c */
[C---:B------:R-:W-:Y:S02]  /*8280*/  IMAD R157, R5.reuse, R8, R157 ;  /* 0x00000008059d7224 */ /* 0x040fe400078e029d */
[----:B------:R-:W-:Y:S01]  /*8290*/  @!P4 IMAD.MOV R151, RZ, RZ, -R151 ;  /* 0x000000ffff97c224 */ /* 0x000fe200078e0a97 */
[C---:B------:R-:W-:Y:S01]  /*82a0*/  ISETP.GT.U32.AND P4, PT, R5.reuse, R156, PT ;  /* 0x0000009c0500720c */ /* 0x040fe20003f84070 */
[----:B------:R-:W-:Y:S01]  /*82b0*/  @!P1 IMAD.MOV R152, RZ, RZ, -R152 ;  /* 0x000000ffff989224 */ /* 0x000fe200078e0a98 */
[----:B------:R-:W-:Y:S01]  /*82c0*/  ISETP.GT.U32.AND P1, PT, R5, R157, PT ;  /* 0x0000009d0500720c */ /* 0x000fe20003f24070 */
[--C-:B------:R-:W-:Y:S01]  /*82d0*/  @!P3 IMAD.IADD R154, R154, 0x1, -R5.reuse ;  /* 0x000000019a9ab824 */ /* 0x100fe200078e0a05 */
[----:B------:R-:W-:Y:S01]  /*82e0*/  ISETP.GE.AND P3, PT, R10, RZ, PT ;  /* 0x000000ff0a00720c */ /* 0x000fe20003f66270 */
[----:B------:R-:W-:Y:S01]  /*82f0*/  @!P5 IMAD.IADD R153, R153, 0x1, -R5 ;  /* 0x000000019999d824 */ /* 0x000fe200078e0a05 */
[C---:B------:R-:W-:Y:S01]  /*8300*/  ISETP.GT.U32.AND P5, PT, R5.reuse, R155, PT ;  /* 0x0000009b0500720c */ /* 0x040fe20003fa4070 */
[----:B------:R-:W-:Y:S01]  /*8310*/  @!P2 IMAD.MOV R150, RZ, RZ, -R150 ;  /* 0x000000ffff96a224 */ /* 0x000fe200078e0a96 */
[----:B------:R-:W-:Y:S01]  /*8320*/  ISETP.GT.U32.AND P2, PT, R5, R154, PT ;  /* 0x0000009a0500720c */ /* 0x000fe20003f44070 */
[----:B------:R-:W-:-:S04]  /*8330*/  IMAD.HI.U32 R9, R2, R158, RZ ;  /* 0x0000009e02097227 */ /* 0x000fc800078e00ff */
[----:B------:R-:W-:Y:S01]  /*8340*/  @!P4 IMAD.IADD R156, R156, 0x1, -R5 ;  /* 0x000000019c9cc824 */ /* 0x000fe200078e0a05 */
[----:B------:R-:W-:Y:S01]  /*8350*/  ISETP.GE.AND P4, PT, R161, RZ, PT ;  /* 0x000000ffa100720c */ /* 0x000fe20003f86270 */
[----:B------:R-:W-:Y:S02]  /*8360*/  IMAD.MOV R9, RZ, RZ, -R9 ;  /* 0x000000ffff097224 */ /* 0x000fe400078e0a09 */
[----:B------:R-:W-:Y:S01]  /*8370*/  @!P1 IMAD.IADD R157, R157, 0x1, -R5 ;  /* 0x000000019d9d9824 */ /* 0x000fe200078e0a05 */
[C---:B------:R-:W-:Y:S01]  /*8380*/  ISETP.GT.U32.AND P1, PT, R5.reuse, R156, PT ;  /* 0x0000009c0500720c */ /* 0x040fe20003f24070 */
[----:B------:R-:W-:Y:S02]  /*8390*/  VIADD R8, R4, 0xbe ;  /* 0x000000be04087836 */ /* 0x000fe40000000000 */
[----:B------:R-:W-:Y:S01]  /*83a0*/  IMAD R158, R5, R9, R158 ;  /* 0x00000009059e7224 */ /* 0x000fe200078e029e */
[----:B------:R-:W-:Y:S01]  /*83b0*/  LOP3.LUT R9, R0, 0xbc, RZ, 0xfc, !PT ;  /* 0x000000bc00097812 */ /* 0x000fe200078efcff */
[----:B------:R-:W-:-:S03]  /*83c0*/  IMAD.HI.U32 R7, R2, R159, RZ ;  /* 0x0000009f02077227 */ /* 0x000fc600078e00ff */
[----:B------:R-:W-:Y:S01]  /*83d0*/  IABS R161, R9 ;  /* 0x0000000900a17213 */ /* 0x000fe20000000000 */
[----:B------:R-:W-:Y:S01]  /*83e0*/  @!P6 IMAD.MOV R153, RZ, RZ, -R153 ;  /* 0x000000ffff99e224 */ /* 0x000fe200078e0a99 */
[----:B------:R-:W-:Y:S01]  /*83f0*/  ISETP.GE.AND P6, PT, R160, RZ, PT ;  /* 0x000000ffa000720c */ /* 0x000fe20003fc6270 */
[--C-:B------:R-:W-:Y:S01]  /*8400*/  @!P5 IMAD.IADD R155, R155, 0x1, -R5.reuse ;  /* 0x000000019b9bd824 */ /* 0x100fe200078e0a05 */
[----:B------:R-:W-:Y:S01]  /*8410*/  IABS R160, R8 ;  /* 0x0000000800a07213 */ /* 0x000fe20000000000 */
[----:B------:R-:W-:Y:S01]  /*8420*/  @!P2 IMAD.IADD R154, R154, 0x1, -R5 ;  /* 0x000000019a9aa824 */ /* 0x000fe200078e0a05 */
[C---:B------:R-:W-:Y:S01]  /*8430*/  ISETP.GT.U32.AND P2, PT, R5.reuse, R158, PT ;  /* 0x0000009e0500720c */ /* 0x040fe20003f44070 */
[----:B------:R-:W-:Y:S01]  /*8440*/  IMAD.MOV R10, RZ, RZ, -R7 ;  /* 0x000000ffff0a7224 */ /* 0x000fe200078e0a07 */
[C---:B------:R-:W-:Y:S01]  /*8450*/  ISETP.GT.U32.AND P5, PT, R5.reuse, R155, PT ;  /* 0x0000009b0500720c */ /* 0x040fe20003fa4070 */
[----:B------:R-:W-:Y:S01]  /*8460*/  @!P0 IMAD.MOV R154, RZ, RZ, -R154 ;  /* 0x000000ffff9a8224 */ /* 0x000fe200078e0a9a */
[C---:B------:R-:W-:Y:S01]  /*8470*/  ISETP.GT.U32.AND P0, PT, R5.reuse, R157, PT ;  /* 0x0000009d0500720c */ /* 0x040fe20003f04070 */
[----:B------:R-:W-:Y:S01]  /*8480*/  IMAD R159, R5, R10, R159 ;  /* 0x0000000a059f7224 */ /* 0x000fe200078e029f */
[----:B------:R-:W-:Y:S01]  /*8490*/  LOP3.LUT R10, R0, 0xba, RZ, 0xfc, !PT ;  /* 0x000000ba000a7812 */ /* 0x000fe200078efcff */
[----:B------:R-:W-:-:S04]  /*84a0*/  IMAD.HI.U32 R7, R2, R160, RZ ;  /* 0x000000a002077227 */ /* 0x000fc800078e00ff */
[----:B------:R-:W-:Y:S01]  /*84b0*/  @!P1 IMAD.IADD R156, R156, 0x1, -R5 ;  /* 0x000000019c9c9824 */ /* 0x000fe200078e0a05 */
[C---:B------:R-:W-:Y:S01]  /*84c0*/  ISETP.GT.U32.AND P1, PT, R5.reuse, R159, PT ;  /* 0x0000009f0500720c */ /* 0x040fe20003f24070 */
[----:B------:R-:W-:Y:S02]  /*84d0*/  IMAD.MOV R7, RZ, RZ, -R7 ;  /* 0x000000ffff077224 */ /* 0x000fe400078e0a07 */
[--C-:B------:R-:W-:Y:S02]  /*84e0*/  @!P2 IMAD.IADD R158, R158, 0x1, -R5.reuse ;  /* 0x000000019e9ea824 */ /* 0x100fe400078e0a05 */
[----:B------:R-:W-:Y:S02]  /*84f0*/  IMAD R160, R5, R7, R160 ;  /* 0x0000000705a07224 */ /* 0x000fe400078e02a0 */
[--C-:B------:R-:W-:Y:S01]  /*8500*/  @!P5 IMAD.IADD R155, R155, 0x1, -R5.reuse ;  /* 0x000000019b9bd824 */ /* 0x100fe200078e0a05 */
[----:B------:R-:W-:Y:S01]  /*8510*/  ISETP.GT.U32.AND P2, PT, R5, R158, PT ;  /* 0x0000009e0500720c */ /* 0x000fe20003f44070 */
[----:B------:R-:W-:Y:S01]  /*8520*/  @!P0 IMAD.IADD R157, R157, 0x1, -R5 ;  /* 0x000000019d9d8824 */ /* 0x000fe200078e0a05 */
[----:B------:R-:W-:Y:S01]  /*8530*/  ISETP.GT.U32.AND P0, PT, R5, R160, PT ;  /* 0x000000a00500720c */ /* 0x000fe20003f04070 */
[----:B------:R-:W-:Y:S01]  /*8540*/  @!P3 IMAD.MOV R155, RZ, RZ, -R155 ;  /* 0x000000ffff9bb224 */ /* 0x000fe200078e0a9b */
[----:B------:R-:W-:Y:S01]  /*8550*/  ISETP.GE.AND P3, PT, R162, RZ, PT ;  /* 0x000000ffa200720c */ /* 0x000fe20003f66270 */
[----:B------:R-:W-:Y:S01]  /*8560*/  @!P1 IMAD.IADD R159, R159, 0x1, -R5 ;  /* 0x000000019f9f9824 */ /* 0x000fe200078e0a05 */
[----:B------:R-:W-:Y:S01]  /*8570*/  IABS R162, R10 ;  /* 0x0000000a00a27213 */ /* 0x000fe20000000000 */
[----:B------:R-:W-:Y:S01]  /*8580*/  IMAD.HI.U32 R7, R2, R161, RZ ;  /* 0x000000a102077227 */ /* 0x000fe200078e00ff */
[----:B------:R-:W-:-:S02]  /*8590*/  ISETP.GE.AND P5, PT, R8, RZ, PT ;  /* 0x000000ff0800720c */ /* 0x000fc40003fa6270 */
[----:B------:R-:W-:Y:S01]  /*85a0*/  ISETP.GE.AND P1, PT, R9, RZ, PT ;  /* 0x000000ff0900720c */ /* 0x000fe20003f26270 */
[----:B------:R-:W-:Y:S01]  /*85b0*/  @!P6 IMAD.MOV R156, RZ, RZ, -R156 ;  /* 0x000000ffff9ce224 */ /* 0x000fe200078e0a9c */
[----:B------:R-:W-:Y:S01]  /*85c0*/  ISETP.GT.U32.AND P6, PT, R5, R159, PT ;  /* 0x0000009f0500720c */ /* 0x000fe20003fc4070 */
[----:B------:R-:W-:Y:S01]  /*85d0*/  IMAD.MOV R8, RZ, RZ, -R7 ;  /* 0x000000ffff087224 */ /* 0x000fe200078e0a07 */
[----:B------:R-:W-:Y:S01]  /*85e0*/  LOP3.LUT R9, R0, 0xb6, RZ, 0xfc, !PT ;  /* 0x000000b600097812 */ /* 0x000fe200078efcff */
[----:B------:R-:W-:-:S04]  /*85f0*/  IMAD.HI.U32 R7, R2, R162, RZ ;  /* 0x000000a202077227 */ /* 0x000fc800078e00ff */
[----:B------:R-:W-:Y:S02]  /*8600*/  IMAD R161, R5, R8, R161 ;  /* 0x0000000805a17224 */ /* 0x000fe400078e02a1 */
[--C-:B------:R-:W-:Y:S02]  /*8610*/  @!P0 IMAD.IADD R160, R160, 0x1, -R5.reuse ;  /* 0x00000001a0a08824 */ /* 0x100fe400078e0a05 */
[----:B------:R-:W-:Y:S01]  /*8620*/  @!P2 IMAD.IADD R158, R158, 0x1, -R5 ;  /* 0x000000019e9ea824 */ /* 0x000fe200078e0a05 */
[----:B------:R-:W-:Y:S01]  /*8630*/  ISETP.GE.AND P2, PT, R163, RZ, PT ;  /* 0x000000ffa300720c */ /* 0x000fe20003f46270 */
[----:B------:R-:W-:Y:S01]  /*8640*/  IMAD.MOV R8, RZ, RZ, -R7 ;  /* 0x000000ffff087224 */ /* 0x000fe200078e0a07 */
[----:B------:R-:W-:Y:S01]  /*8650*/  IABS R163, R164 ;  /* 0x000000a400a37213 */ /* 0x000fe20000000000 */
[----:B------:R-:W-:Y:S01]  /*8660*/  @!P3 IMAD.MOV R158, RZ, RZ, -R158 ;  /* 0x000000ffff9eb224 */ /* 0x000fe200078e0a9e */
[C---:B------:R-:W-:Y:S01]  /*8670*/  ISETP.GT.U32.AND P0, PT, R5.reuse, R160, PT ;  /* 0x000000a00500720c */ /* 0x040fe20003f04070 */
[C---:B------:R-:W-:Y:S01]  /*8680*/  IMAD R162, R5.reuse, R8, R162 ;  /* 0x0000000805a27224 */ /* 0x040fe200078e02a2 */
[----:B------:R-:W-:Y:S01]  /*8690*/  ISETP.GT.U32.AND P3, PT, R5, R161, PT ;  /* 0x000000a10500720c */ /* 0x000fe20003f64070 */
[----:B------:R-:W-:-:S02]  /*86a0*/  @!P6 IMAD.IADD R159, R159, 0x1, -R5 ;  /* 0x000000019f9fe824 */ /* 0x000fc400078e0a05 */
[----:B------:R-:W-:Y:S01]  /*86b0*/  IMAD.HI.U32 R7, R2, R163, RZ ;  /* 0x000000a302077227 */ /* 0x000fe200078e00ff */
[----:B------:R-:W-:-:S03]  /*86c0*/  ISETP.GT.U32.AND P6, PT, R5, R162, PT ;  /* 0x000000a20500720c */ /* 0x000fc60003fc4070 */
[----:B------:R-:W-:Y:S02]  /*86d0*/  IMAD.MOV R8, RZ, RZ, -R7 ;  /* 0x000000ffff087224 */ /* 0x000fe400078e0a07 */
[----:B------:R-:W-:Y:S02]  /*86e0*/  @!P2 IMAD.MOV R159, RZ, RZ, -R159 ;  /* 0x000000ffff9fa224 */ /* 0x000fe400078e0a9f */
[----:B------:R-:W-:Y:S01]  /*86f0*/  @!P0 IMAD.IADD R160, R160, 0x1, -R5 ;  /* 0x00000001a0a08824 */ /* 0x000fe200078e0a05 */
[----:B------:R-:W-:Y:S01]  /*8700*/  ISETP.GE.AND P0, PT, R164, RZ, PT ;  /* 0x000000ffa400720c */ /* 0x000fe20003f06270 */
[----:B------:R-:W-:Y:S01]  /*8710*/  IMAD R163, R5, R8, R163 ;  /* 0x0000000805a37224 */ /* 0x000fe200078e02a3 */
[----:B------:R-:W-:Y:S01]  /*8720*/  IABS R164, R9 ;  /* 0x0000000900a47213 */ /* 0x000fe20000000000 */
[--C-:B------:R-:W-:Y:S02]  /*8730*/  @!P3 IMAD.IADD R161, R161, 0x1, -R5.reuse ;  /* 0x00000001a1a1b824 */ /* 0x100fe400078e0a05 */
[----:B------:R-:W-:Y:S01]  /*8740*/  @!P6 IMAD.IADD R162, R162, 0x1, -R5 ;  /* 0x00000001a2a2e824 */ /* 0x000fe200078e0a05 */
[C---:B------:R-:W-:Y:S01]  /*8750*/  ISETP.GT.U32.AND P3, PT, R5.reuse, R163, PT ;  /* 0x000000a30500720c */ /* 0x040fe20003f64070 */
[----:B------:R-:W-:Y:S01]  /*8760*/  IMAD.HI.U32 R7, R2, R164, RZ ;  /* 0x000000a402077227 */ /* 0x000fe200078e00ff */
[----:B------:R-:W-:-:S02]  /*8770*/  ISETP.GT.U32.AND P6, PT, R5, R161, PT ;  /* 0x000000a10500720c */ /* 0x000fc40003fc4070 */
[C---:B------:R-:W-:Y:S01]  /*8780*/  ISETP.GT.U32.AND P2, PT, R5.reuse, R162, PT ;  /* 0x000000a20500720c */ /* 0x040fe20003f44070 */
[----:B------:R-:W-:Y:S02]  /*8790*/  IMAD.MOV R7, RZ, RZ, -R7 ;  /* 0x000000ffff077224 */ /* 0x000fe400078e0a07 */
[----:B------:R-:W-:Y:S01]  /*87a0*/  @!P4 IMAD.MOV R157, RZ, RZ, -R157 ;  /* 0x000000ffff9dc224 */ /* 0x000fe200078e0a9d */
[----:B------:R-:W-:Y:S01]  /*87b0*/  ISETP.GE.AND P4, PT, R10, RZ, PT ;  /* 0x000000ff0a00720c */ /* 0x000fe20003f86270 */
[----:B------:R-:W-:Y:S02]  /*87c0*/  IMAD R164, R5, R7, R164 ;  /* 0x0000000705a47224 */ /* 0x000fe400078e02a4 */
[----:B------:R-:W-:-:S04]  /*87d0*/  IMAD.HI.U32 R8, R2, R166, RZ ;  /* 0x000000a602087227 */ /* 0x000fc800078e00ff */
[--C-:B------:R-:W-:Y:S02]  /*87e0*/  @!P3 IMAD.IADD R163, R163, 0x1, -R5.reuse ;  /* 0x00000001a3a3b824 */ /* 0x100fe400078e0a05 */
[--C-:B------:R-:W-:Y:S01]  /*87f0*/  @!P6 IMAD.IADD R161, R161, 0x1, -R5.reuse ;  /* 0x00000001a1a1e824 */ /* 0x100fe200078e0a05 */
[C---:B------:R-:W-:Y:S01]  /*8800*/  ISETP.GT.U32.AND P6, PT, R5.reuse, R164, PT ;  /* 0x000000a40500720c */ /* 0x040fe20003fc4070 */
[----:B------:R-:W-:Y:S01]  /*8810*/  IMAD.MOV R8, RZ, RZ, -R8 ;  /* 0x000000ffff087224 */ /* 0x000fe200078e0a08 */
[----:B------:R-:W-:Y:S01]  /*8820*/  ISETP.GT.U32.AND P3, PT, R5, R163, PT ;  /* 0x000000a30500720c */ /* 0x000fe20003f64070 */
[----:B------:R-:W-:Y:S01]  /*8830*/  @!P2 IMAD.IADD R162, R162, 0x1, -R5 ;  /* 0x00000001a2a2a824 */ /* 0x000fe200078e0a05 */
[----:B------:R-:W-:Y:S01]  /*8840*/  ISETP.GE.AND P2, PT, R167, RZ, PT ;  /* 0x000000ffa700720c */ /* 0x000fe20003f46270 */
[----:B------:R-:W-:Y:S02]  /*8850*/  IMAD R166, R5, R8, R166 ;  /* 0x0000000805a67224 */ /* 0x000fe400078e02a6 */
[----:B------:R-:W-:-:S04]  /*8860*/  IMAD.HI.U32 R7, R2, R165, RZ ;  /* 0x000000a502077227 */ /* 0x000fc800078e00ff */
[----:B------:R-:W-:Y:S01]  /*8870*/  @!P4 IMAD.MOV R162, RZ, RZ, -R162 ;  /* 0x000000ffffa2c224 */ /* 0x000fe200078e0aa2 */
[----:B------:R-:W-:Y:S01]  /*8880*/  ISETP.GT.U32.AND P4, PT, R5, R166, PT ;  /* 0x000000a60500720c */ /* 0x000fe20003f84070 */
[----:B------:R-:W-:Y:S02]  /*8890*/  IMAD.MOV R10, RZ, RZ, -R7 ;  /* 0x000000ffff0a7224 */ /* 0x000fe400078e0a07 */
[----:B------:R-:W-:Y:S01]  /*88a0*/  @!P5 IMAD.MOV R160, RZ, RZ, -R160 ;  /* 0x000000ffffa0d224 */ /* 0x000fe200078e0aa0 */
[----:B------:R-:W-:Y:S01]  /*88b0*/  ISETP.GE.AND P5, PT, R9, RZ, PT ;  /* 0x000000ff0900720c */ /* 0x000fe20003fa6270 */
[----:B------:R-:W-:Y:S01]  /*88c0*/  IMAD R165, R5, R10, R165 ;  /* 0x0000000a05a57224 */ /* 0x000fe200078e02a5 */
[----:B------:R-:W-:Y:S01]  /*88d0*/  LOP3.LUT R9, R0, 0xb0, RZ, 0xfc, !PT ;  /* 0x000000b000097812 */ /* 0x000fe200078efcff */
[--C-:B------:R-:W-:Y:S01]  /*88e0*/  @!P6 IMAD.IADD R164, R164, 0x1, -R5.reuse ;  /* 0x00000001a4a4e824 */ /* 0x100fe200078e0a05 */
[----:B------:R-:W-:Y:S01]  /*88f0*/  LOP3.LUT R10, R0, 0xac, RZ, 0xfc, !PT ;  /* 0x000000ac000a7812 */ /* 0x000fe200078efcff */
[----:B------:R-:W-:Y:S01]  /*8900*/  VIADD R7, R4, 0xae ;  /* 0x000000ae04077836 */ /* 0x000fe20000000000 */
[----:B------:R-:W-:Y:S01]  /*8910*/  IABS R167, R9 ;  /* 0x0000000900a77213 */ /* 0x000fe20000000000 */
[----:B------:R-:W-:Y:S01]  /*8920*/  @!P3 IMAD.IADD R163, R163, 0x1, -R5 ;  /* 0x00000001a3a3b824 */ /* 0x000fe200078e0a05 */
[C---:B------:R-:W-:Y:S01]  /*8930*/  ISETP.GT.U32.AND P3, PT, R5.reuse, R165, PT ;  /* 0x000000a50500720c */ /* 0x040fe20003f64070 */
[----:B------:R-:W-:Y:S01]  /*8940*/  @!P1 IMAD.MOV R161, RZ, RZ, -R161 ;  /* 0x000000ffffa19224 */ /* 0x000fe200078e0aa1 */
[----:B------:R-:W-:Y:S01]  /*8950*/  ISETP.GT.U32.AND P1, PT, R5, R164, PT ;  /* 0x000000a40500720c */ /* 0x000fe20003f24070 */
[----:B------:R-:W-:Y:S01]  /*8960*/  @!P4 IMAD.IADD R166, R166, 0x1, -R5 ;  /* 0x00000001a6a6c824 */ /* 0x000fe200078e0a05 */
[----:B------:R-:W-:Y:S01]  /*8970*/  ISETP.GE.AND P6, PT, R7, RZ, PT ;  /* 0x000000ff0700720c */ /* 0x000fe20003fc6270 */
[----:B------:R-:W-:Y:S01]  /*8980*/  @!P0 IMAD.MOV R163, RZ, RZ, -R163 ;  /* 0x000000ffffa38224 */ /* 0x000fe200078e0aa3 */
[----:B------:R-:W-:Y:S01]  /*8990*/  IABS R168, R7 ;  /* 0x0000000700a87213 */ /* 0x000fe20000000000 */
[----:B------:R-:W-:Y:S01]  /*89a0*/  IMAD.HI.U32 R7, R2, R167, RZ ;  /* 0x000000a702077227 */ /* 0x000fe200078e00ff */
[----:B------:R-:W-:-:S02]  /*89b0*/  ISETP.GT.U32.AND P4, PT, R5, R166, PT ;  /* 0x000000a60500720c */ /* 0x000fc40003f84070 */
[----:B------:R-:W-:Y:S01]  /*89c0*/  ISETP.GE.AND P0, PT, R169, RZ, PT ;  /* 0x000000ffa900720c */ /* 0x000fe20003f06270 */
[----:B------:R-:W-:Y:S01]  /*89d0*/  IMAD.MOV R8, RZ, RZ, -R7 ;  /* 0x000000ffff087224 */ /* 0x000fe200078e0a07 */
[----:B------:R-:W-:Y:S01]  /*89e0*/  IABS R169, R10 ;  /* 0x0000000a00a97213 */ /* 0x000fe20000000000 */
[----:B------:R-:W-:-:S04]  /*89f0*/  IMAD.HI.U32 R7, R2, R168, RZ ;  /* 0x000000a802077227 */ /* 0x000fc800078e00ff */
[--C-:B------:R-:W-:Y:S02]  /*8a00*/  @!P3 IMAD.IADD R165, R165, 0x1, -R5.reuse ;  /* 0x00000001a5a5b824 */ /* 0x100fe400078e0a05 */
[----:B------:R-:W-:Y:S01]  /*8a10*/  @!P1 IMAD.IADD R164, R164, 0x1, -R5 ;  /* 0x00000001a4a49824 */ /* 0x000fe200078e0a05 */
[----:B------:R-:W-:Y:S01]  /*8a20*/  ISETP.GE.AND P1, PT, R9, RZ, PT ;  /* 0x000000ff0900720c */ /* 0x000fe20003f26270 */
[C---:B------:R-:W-:Y:S01]  /*8a30*/  IMAD R167, R5.reuse, R8, R167 ;  /* 0x0000000805a77224 */ /* 0x040fe200078e02a7 */
[C---:B------:R-:W-:Y:S01]  /*8a40*/  ISETP.GT.U32.AND P3, PT, R5.reuse, R165, PT ;  /* 0x000000a50500720c */ /* 0x040fe20003f64070 */
[----:B------:R-:W-:Y:S01]  /*8a50*/  IMAD.MOV R7, RZ, RZ, -R7 ;  /* 0x000000ffff077224 */ /* 0x000fe200078e0a07 */
[----:B------:R-:W-:Y:S01]  /*8a60*/  LOP3.LUT R9, R0, 0xaa, RZ, 0xfc, !PT ;  /* 0x000000aa00097812 */ /* 0x000fe200078efcff */
[----:B------:R-:W-:Y:S01]  /*8a70*/  @!P5 IMAD.MOV R164, RZ, RZ, -R164 ;  /* 0x000000ffffa4d224 */ /* 0x000fe200078e0aa4 */
[C---:B------:R-:W-:Y:S01]  /*8a80*/  ISETP.GT.U32.AND P5, PT, R5.reuse, R167, PT ;  /* 0x000000a70500720c */ /* 0x040fe20003fa4070 */
[----:B------:R-:W-:Y:S01]  /*8a90*/  IMAD R168, R5, R7, R168 ;  /* 0x0000000705a87224 */ /* 0x000fe200078e02a8 */
[----:B------:R-:W-:Y:S01]  /*8aa0*/  IABS R170, R9 ;  /* 0x0000000900aa7213 */ /* 0x000fe20000000000 */
[----:B------:R-:W-:-:S02]  /*8ab0*/  @!P4 IMAD.IADD R166, R166, 0x1, -R5 ;  /* 0x00000001a6a6c824 */ /* 0x000fc400078e0a05 */
[----:B------:R-:W-:Y:S01]  /*8ac0*/  IMAD.HI.U32 R8, R2, R169, RZ ;  /* 0x000000a902087227 */ /* 0x000fe200078e00ff */
[----:B------:R-:W-:-:S03]  /*8ad0*/  ISETP.GT.U32.AND P4, PT, R5, R168, PT ;  /* 0x000000a80500720c */ /* 0x000fc60003f84070 */
[--C-:B------:R-:W-:Y:S01]  /*8ae0*/  @!P3 IMAD.IADD R165, R165, 0x1, -R5.reuse ;  /* 0x00000001a5a5b824 */ /* 0x100fe200078e0a05 */
[----:B------:R-:W-:Y:S01]  /*8af0*/  ISETP.GE.AND P3, PT, R10, RZ, PT ;  /* 0x000000ff0a00720c */ /* 0x000fe20003f66270 */
[----:B------:R-:W-:Y:S01]  /*8b00*/  IMAD.MOV R8, RZ, RZ, -R8 ;  /* 0x000000ffff087224 */ /* 0x000fe200078e0a08 */
[----:B------:R-:W-:Y:S01]  /*8b10*/  LOP3.LUT R10, R0, 0xa8, RZ, 0xfc, !PT ;  /* 0x000000a8000a7812 */ /* 0x000fe200078efcff */
[----:B------:R-:W-:Y:S02]  /*8b20*/  @!P5 IMAD.IADD R167, R167, 0x1, -R5 ;  /* 0x00000001a7a7d824 */ /* 0x000fe400078e0a05 */
[C---:B------:R-:W-:Y:S01]  /*8b30*/  IMAD R169, R5.reuse, R8, R169 ;  /* 0x0000000805a97224 */ /* 0x040fe200078e02a9 */
[----:B------:R-:W-:Y:S01]  /*8b40*/  IABS R171, R10 ;  /* 0x0000000a00ab7213 */ /* 0x000fe20000000000 */
[----:B------:R-:W-:Y:S01]  /*8b50*/  @!P2 IMAD.MOV R165, RZ, RZ, -R165 ;  /* 0x000000ffffa5a224 */ /* 0x000fe200078e0aa5 */
[C---:B------:R-:W-:Y:S01]  /*8b60*/  ISETP.GT.U32.AND P5, PT, R5.reuse, R167, PT ;  /* 0x000000a70500720c */ /* 0x040fe20003fa4070 */
[----:B------:R-:W-:Y:S01]  /*8b70*/  @!P4 IMAD.IADD R168, R168, 0x1, -R5 ;  /* 0x00000001a8a8c824 */ /* 0x000fe200078e0a05 */
[----:B------:R-:W-:Y:S01]  /*8b80*/  ISETP.GT.U32.AND P2, PT, R5, R169, PT ;  /* 0x000000a90500720c */ /* 0x000fe20003f44070 */
[----:B------:R-:W-:-:S03]  /*8b90*/  IMAD.HI.U32 R8, R2, R171, RZ ;  /* 0x000000ab02087227 */ /* 0x000fc600078e00ff */
[----:B------:R-:W-:Y:S01]  /*8ba0*/  ISETP.GT.U32.AND P4, PT, R5, R168, PT ;  /* 0x000000a80500720c */ /* 0x000fe20003f84070 */
[----:B------:R-:W-:Y:S01]  /*8bb0*/  @!P0 IMAD.MOV R166, RZ, RZ, -R166 ;  /* 0x000000ffffa68224 */ /* 0x000fe200078e0aa6 */
[----:B------:R-:W-:Y:S01]  /*8bc0*/  ISETP.GE.AND P0, PT, R9, RZ, PT ;  /* 0x000000ff0900720c */ /* 0x000fe20003f06270 */
[----:B------:R-:W-:-:S04]  /*8bd0*/  IMAD.HI.U32 R9, R2, R172, RZ ;  /* 0x000000ac02097227 */ /* 0x000fc800078e00ff */
[----:B------:R-:W-:Y:S02]  /*8be0*/  IMAD.MOV R8, RZ, RZ, -R8 ;  /* 0x000000ffff087224 */ /* 0x000fe400078e0a08 */
[----:B------:R-:W-:-:S04]  /*8bf0*/  IMAD.HI.U32 R7, R2, R170, RZ ;  /* 0x000000aa02077227 */ /* 0x000fc800078e00ff */
[----:B------:R-:W-:Y:S01]  /*8c00*/  @!P5 IMAD.IADD R167, R167, 0x1, -R5 ;  /* 0x00000001a7a7d824 */ /* 0x000fe200078e0a05 */
[----:B------:R-:W-:Y:S01]  /*8c10*/  ISETP.GE.AND P5, PT, R10, RZ, PT ;  /* 0x000000ff0a00720c */ /* 0x000fe20003fa6270 */
[----:B------:R-:W-:Y:S01]  /*8c20*/  IMAD.MOV R9, RZ, RZ, -R9 ;  /* 0x000000ffff097224 */ /* 0x000fe200078e0a09 */
[C---:B------:R-:W-:Y:S01]  /*8c30*/  LOP3.LUT R10, R0.reuse, 0xa4, RZ, 0xfc, !PT ;  /* 0x000000a4000a7812 */ /* 0x040fe200078efcff */
[----:B------:R-:W-:Y:S02]  /*8c40*/  IMAD R171, R5, R8, R171 ;  /* 0x0000000805ab7224 */ /* 0x000fe400078e02ab */
[----:B------:R-:W-:Y:S01]  /*8c50*/  IMAD.MOV R7, RZ, RZ, -R7 ;  /* 0x000000ffff077224 */ /* 0x000fe200078e0a07 */
[----:B------:R-:W-:Y:S01]  /*8c60*/  IABS R173, R10 ;  /* 0x0000000a00ad7213 */ /* 0x000fe20000000000 */
[--C-:B------:R-:W-:Y:S02]  /*8c70*/  @!P2 IMAD.IADD R169, R169, 0x1, -R5.reuse ;  /* 0x00000001a9a9a824 */ /* 0x100fe400078e0a05 */
[C---:B------:R-:W-:Y:S01]  /*8c80*/  IMAD R172, R5.reuse, R9, R172 ;  /* 0x0000000905ac7224 */ /* 0x040fe200078e02ac */
[----:B------:R-:W-:Y:S01]  /*8c90*/  LOP3.LUT R9, R0, 0xa2, RZ, 0xfc, !PT ;  /* 0x000000a200097812 */ /* 0x000fe200078efcff */
[----:B------:R-:W-:Y:S01]  /*8ca0*/  @!P4 IMAD.IADD R168, R168, 0x1, -R5 ;  /* 0x00000001a8a8c824 */ /* 0x000fe200078e0a05 */
[C---:B------:R-:W-:Y:S01]  /*8cb0*/  ISETP.GT.U32.AND P2, PT, R5.reuse, R169, PT ;  /* 0x000000a90500720c */ /* 0x040fe20003f44070 */
[----:B------:R-:W-:Y:S01]  /*8cc0*/  @!P1 IMAD.MOV R167, RZ, RZ, -R167 ;  /* 0x000000ffffa79224 */ /* 0x000fe200078e0aa7 */
[C---:B------:R-:W-:Y:S01]  /*8cd0*/  ISETP.GT.U32.AND P1, PT, R5.reuse, R171, PT ;  /* 0x000000ab0500720c */ /* 0x040fe20003f24070 */
[C---:B------:R-:W-:Y:S01]  /*8ce0*/  IMAD R170, R5.reuse, R7, R170 ;  /* 0x0000000705aa7224 */ /* 0x040fe200078e02aa */
[----:B------:R-:W-:Y:S01]  /*8cf0*/  IABS R174, R9 ;  /* 0x0000000900ae7213 */ /* 0x000fe20000000000 */
[----:B------:R-:W-:Y:S01]  /*8d00*/  @!P6 IMAD.MOV R168, RZ, RZ, -R168 ;  /* 0x000000ffffa8e224 */ /* 0x000fe200078e0aa8 */
[C---:B------:R-:W-:Y:S01]  /*8d10*/  ISETP.GT.U32.AND P6, PT, R5.reuse, R172, PT ;  /* 0x000000ac0500720c */ /* 0x040fe20003fc4070 */
[----:B------:R-:W-:Y:S01]  /*8d20*/  IMAD.HI.U32 R7, R2, R173, RZ ;  /* 0x000000ad02077227 */ /* 0x000fe200078e00ff */
[----:B------:R-:W-:-:S03]  /*8d30*/  ISETP.GT.U32.AND P4, PT, R5, R170, PT ;  /* 0x000000aa0500720c */ /* 0x000fc60003f84070 */
[----:B------:R-:W-:-:S04]  /*8d40*/  IMAD.HI.U32 R8, R2, R174, RZ ;  /* 0x000000ae02087227 */ /* 0x000fc800078e00ff */
[--C-:B------:R-:W-:Y:S02]  /*8d50*/  @!P1 IMAD.IADD R171, R171, 0x1, -R5.reuse ;  /* 0x00000001abab9824 */ /* 0x100fe400078e0a05 */
[--C-:B------:R-:W-:Y:S01]  /*8d60*/  @!P2 IMAD.IADD R169, R169, 0x1, -R5.reuse ;  /* 0x00000001a9a9a824 */ /* 0x100fe200078e0a05 */
[----:B------:R-:W-:Y:S01]  /*8d70*/  ISETP.GE.AND P2, PT, R175, RZ, PT ;  /* 0x000000ffaf00720c */ /* 0x000fe20003f46270 */
[--C-:B------:R-:W-:Y:S01]  /*8d80*/  @!P6 IMAD.IADD R172, R172, 0x1, -R5.reuse ;  /* 0x00000001acace824 */ /* 0x100fe200078e0a05 */
[C---:B------:R-:W-:Y:S01]  /*8d90*/  ISETP.GT.U32.AND P1, PT, R5.reuse, R171, PT ;  /* 0x000000ab0500720c */ /* 0x040fe20003f24070 */
[----:B------:R-:W-:Y:S01]  /*8da0*/  @!P4 IMAD.IADD R170, R170, 0x1, -R5 ;  /* 0x00000001aaaac824 */ /* 0x000fe200078e0a05 */
[----:B------:R-:W-:Y:S01]  /*8db0*/  IABS R175, R180 ;  /* 0x000000b400af7213 */ /* 0x000fe20000000000 */
[----:B------:R-:W-:Y:S01]  /*8dc0*/  @!P3 IMAD.MOV R169, RZ, RZ, -R169 ;  /* 0x000000ffffa9b224 */ /* 0x000fe200078e0aa9 */
[----:B------:R-:W-:Y:S01]  /*8dd0*/  ISETP.GE.AND P3, PT, R10, RZ, PT ;  /* 0x000000ff0a00720c */ /* 0x000fe20003f66270 */
[----:B------:R-:W-:Y:S01]  /*8de0*/  IMAD.MOV R10, RZ, RZ, -R7 ;  /* 0x000000ffff0a7224 */ /* 0x000fe200078e0a07 */
[C---:B------:R-:W-:Y:S01]  /*8df0*/  ISETP.GT.U32.AND P6, PT, R5.reuse, R172, PT ;  /* 0x000000ac0500720c */ /* 0x040fe20003fc4070 */
[----:B------:R-:W-:Y:S01]  /*8e00*/  IMAD.MOV R8, RZ, RZ, -R8 ;  /* 0x000000ffff087224 */ /* 0x000fe200078e0a08 */
[C---:B------:R-:W-:Y:S01]  /*8e10*/  ISETP.GT.U32.AND P4, PT, R5.reuse, R170, PT ;  /* 0x000000aa0500720c */ /* 0x040fe20003f84070 */
[C---:B------:R-:W-:Y:S01]  /*8e20*/  IMAD R173, R5.reuse, R10, R173 ;  /* 0x0000000a05ad7224 */ /* 0x040fe200078e02ad */
[----:B------:R-:W-:Y:S01]  /*8e30*/  LOP3.LUT R10, R0, 0x9c, RZ, 0xfc, !PT ;  /* 0x0000009c000a7812 */ /* 0x000fe200078efcff */
[----:B------:R-:W-:-:S02]  /*8e40*/  IMAD R174, R5, R8, R174 ;  /* 0x0000000805ae7224 */ /* 0x000fc400078e02ae */
[----:B------:R-:W-:Y:S01]  /*8e50*/  @!P1 IMAD.IADD R171, R171, 0x1, -R5 ;  /* 0x00000001abab9824 */ /* 0x000fe200078e0a05 */
[C---:B------:R-:W-:Y:S01]  /*8e60*/  ISETP.GT.U32.AND P1, PT, R5.reuse, R173, PT ;  /* 0x000000ad0500720c */ /* 0x040fe20003f24070 */
[----:B------:R-:W-:Y:S01]  /*8e70*/  VIADD R7, R4, 0x9e ;  /* 0x0000009e04077836 */ /* 0x000fe20000000000 */
[----:B------:R-:W-:Y:S01]  /*8e80*/  IABS R177, R10 ;  /* 0x0000000a00b17213 */ /* 0x000fe20000000000 */
[----:B------:R-:W-:Y:S02]  /*8e90*/  @!P5 IMAD.MOV R171, RZ, RZ, -R171 ;  /* 0x000000ffffabd224 */ /* 0x000fe400078e0aab */
[--C-:B------:R-:W-:Y:S01]  /*8ea0*/  @!P6 IMAD.IADD R172, R172, 0x1, -R5.reuse ;  /* 0x00000001acace824 */ /* 0x100fe200078e0a05 */
[----:B------:R-:W-:Y:S01]  /*8eb0*/  ISETP.GT.U32.AND P6, PT, R5, R174, PT ;  /* 0x000000ae0500720c */ /* 0x000fe20003fc4070 */
[----:B------:R-:W-:Y:S01]  /*8ec0*/  @!P4 IMAD.IADD R170, R170, 0x1, -R5 ;  /* 0x00000001aaaac824 */ /* 0x000fe200078e0a05 */
[----:B------:R-:W-:Y:S01]  /*8ed0*/  ISETP.GE.AND P4, PT, R7, RZ, PT ;  /* 0x000000ff0700720c */ /* 0x000fe20003f86270 */
[----:B------:R-:W-:Y:S01]  /*8ee0*/  @!P2 IMAD.MOV R172, RZ, RZ, -R172 ;  /* 0x000000ffffaca224 */ /* 0x000fe200078e0aac */
[----:B------:R-:W-:Y:S01]  /*8ef0*/  IABS R176, R7 ;  /* 0x0000000700b07213 */ /* 0x000fe20000000000 */
[----:B------:R-:W-:-:S04]  /*8f00*/  IMAD.HI.U32 R7, R2, R175, RZ ;  /* 0x000000af02077227 */ /* 0x000fc800078e00ff */
[----:B------:R-:W-:Y:S02]  /*8f10*/  IMAD.MOV R8, RZ, RZ, -R7 ;  /* 0x000000ffff087224 */ /* 0x000fe400078e0a07 */
[----:B------:R-:W-:Y:S02]  /*8f20*/  @!P1 IMAD.IADD R173, R173, 0x1, -R5 ;  /* 0x00000001adad9824 */ /* 0x000fe400078e0a05 */
[----:B------:R-:W-:Y:S02]  /*8f30*/  IMAD R175, R5, R8, R175 ;  /* 0x0000000805af7224 */ /* 0x000fe400078e02af */
[----:B------:R-:W-:-:S03]  /*8f40*/  IMAD.HI.U32 R8, R2, R177, RZ ;  /* 0x000000b102087227 */ /* 0x000fc600078e00ff */
[C---:B------:R-:W-:Y:S01]  /*8f50*/  ISETP.GT.U32.AND P1, PT, R5.reuse, R175, PT ;  /* 0x000000af0500720c */ /* 0x040fe20003f24070 */
[----:B------:R-:W-:Y:S01]  /*8f60*/  @!P6 IMAD.IADD R174, R174, 0x1, -R5 ;  /* 0x00000001aeaee824 */ /* 0x000fe200078e0a05 */
[----:B------:R-:W-:Y:S01]  /*8f70*/  ISETP.GT.U32.AND P6, PT, R5, R173, PT ;  /* 0x000000ad0500720c */ /* 0x000fe20003fc4070 */
[----:B------:R-:W-:-:S03]  /*8f80*/  IMAD.HI.U32 R7, R2, R176, RZ ;  /* 0x000000b002077227 */ /* 0x000fc600078e00ff */
[C---:B------:R-:W-:Y:S01]  /*8f90*/  ISETP.GT.U32.AND P5, PT, R5.reuse, R174, PT ;  /* 0x000000ae0500720c */ /* 0x040fe20003fa4070 */
[----:B------:R-:W-:Y:S02]  /*8fa0*/  IMAD.MOV R8, RZ, RZ, -R8 ;  /* 0x000000ffff087224 */ /* 0x000fe400078e0a08 */
[----:B------:R-:W-:Y:S02]  /*8fb0*/  IMAD.MOV R7, RZ, RZ, -R7 ;  /* 0x000000ffff077224 */ /* 0x000fe400078e0a07 */
[C---:B------:R-:W-:Y:S02]  /*8fc0*/  IMAD R177, R5.reuse, R8, R177 ;  /* 0x0000000805b17224 */ /* 0x040fe400078e02b1 */
[C---:B------:R-:W-:Y:S02]  /*8fd0*/  IMAD R176, R5.reuse, R7, R176 ;  /* 0x0000000705b07224 */ /* 0x040fe400078e02b0 */
[----:B------:R-:W-:Y:S01]  /*8fe0*/  IMAD.HI.U32 R7, R2, R178, RZ ;  /* 0x000000b202077227 */ /* 0x000fe200078e00ff */
[----:B------:R-:W-:-:S03]  /*8ff0*/  ISETP.GT.U32.AND P2, PT, R5, R177, PT ;  /* 0x000000b10500720c */ /* 0x000fc60003f44070 */
[----:B------:R-:W-:Y:S01]  /*9000*/  @!P6 IMAD.IADD R173, R173, 0x1, -R5 ;  /* 0x00000001adade824 */ /* 0x000fe200078e0a05 */
[----:B------:R-:W-:Y:S01]  /*9010*/  ISETP.GT.U32.AND P6, PT, R5, R176, PT ;  /* 0x000000b00500720c */ /* 0x000fe20003fc4070 */
[----:B------:R-:W-:Y:S02]  /*9020*/  IMAD.MOV R7, RZ, RZ, -R7 ;  /* 0x000000ffff077224 */ /* 0x000fe400078e0a07 */
[----:B------:R-:W-:Y:S01]  /*9030*/  @!P0 IMAD.MOV R170, RZ, RZ, -R170 ;  /* 0x000000ffffaa8224 */ /* 0x000fe200078e0aaa */
[----:B------:R-:W-:Y:S01]  /*9040*/  ISETP.GE.AND P0, PT, R9, RZ, PT ;  /* 0x000000ff0900720c */ /* 0x000fe20003f06270 */
[----:B------:R-:W-:Y:S01]  /*9050*/  IMAD R178, R5, R7, R178 ;  /* 0x0000000705b27224 */ /* 0x000fe200078e02b2 */
[----:B------:R-:W-:Y:S01]  /*9060*/  LOP3.LUT R9, R0, 0x94, RZ, 0xfc, !PT ;  /* 0x0000009400097812 */ /* 0x000fe200078efcff */
[--C-:B------:R-:W-:Y:S02]  /*9070*/  @!P5 IMAD.IADD R174, R174, 0x1, -R5.reuse ;  /* 0x00000001aeaed824 */ /* 0x100fe400078e0a05 */
[----:B------:R-:W-:Y:S01]  /*9080*/  @!P2 IMAD.IADD R177, R177, 0x1, -R5 ;  /* 0x00000001b1b1a824 */ /* 0x000fe200078e0a05 */
[----:B------:R-:W-:Y:S01]  /*9090*/  ISETP.GT.U32.AND P5, PT, R5, R178, PT ;  /* 0x000000b20500720c */ /* 0x000fe20003fa4070 */
[----:B------:R-:W-:-:S04]  /*90a0*/  IMAD.HI.U32 R7, R2, R179, RZ ;  /* 0x000000b302077227 */ /* 0x000fc800078e00ff */
[----:B------:R-:W-:Y:S01]  /*90b0*/  @!P6 IMAD.IADD R176, R176, 0x1, -R5 ;  /* 0x00000001b0b0e824 */ /* 0x000fe200078e0a05 */
[----:B------:R-:W-:Y:S01]  /*90c0*/  ISETP.GE.AND P6, PT, R181, RZ, PT ;  /* 0x000000ffb500720c */ /* 0x000fe20003fc6270 */
[----:B------:R-:W-:Y:S01]  /*90d0*/  @!P0 IMAD.MOV R174, RZ, RZ, -R174 ;  /* 0x000000ffffae8224 */ /* 0x000fe200078e0aae */
[C---:B------:R-:W-:Y:S01]  /*90e0*/  ISETP.GT.U32.AND P0, PT, R5.reuse, R177, PT ;  /* 0x000000b10500720c */ /* 0x040fe20003f04070 */
[----:B------:R-:W-:Y:S01]  /*90f0*/  IMAD.MOV R8, RZ, RZ, -R7 ;  /* 0x000000ffff087224 */ /* 0x000fe200078e0a07 */
[C---:B------:R-:W-:Y:S01]  /*9100*/  ISETP.GT.U32.AND P2, PT, R5.reuse, R176, PT ;  /* 0x000000b00500720c */ /* 0x040fe20003f44070 */
[----:B------:R-:W-:Y:S01]  /*9110*/  @!P3 IMAD.MOV R173, RZ, RZ, -R173 ;  /* 0x000000ffffadb224 */ /* 0x000fe200078e0aad */
[----:B------:R-:W-:Y:S01]  /*9120*/  LOP3.LUT R7, R0, 0x96, RZ, 0xfc, !PT ;  /* 0x0000009600077812 */ /* 0x000fe200078efcff */
[----:B------:R-:W-:Y:S01]  /*9130*/  @!P5 IMAD.IADD R178, R178, 0x1, -R5 ;  /* 0x00000001b2b2d824 */ /* 0x000fe200078e0a05 */
[----:B------:R-:W-:Y:S01]  /*9140*/  ISETP.GE.AND P3, PT, R180, RZ, PT ;  /* 0x000000ffb400720c */ /* 0x000fe20003f66270 */
[----:B------:R-:W-:Y:S01]  /*9150*/  IMAD R179, R5, R8, R179 ;  /* 0x0000000805b37224 */ /* 0x000fe200078e02b3 */
[----:B------:R-:W-:Y:S01]  /*9160*/  IABS R180, R7 ;  /* 0x0000000700b47213 */ /* 0x000fe20000000000 */
[----:B------:R-:W-:Y:S01]  /*9170*/  @!P1 IMAD.IADD R175, R175, 0x1, -R5 ;  /* 0x00000001afaf9824 */ /* 0x000fe200078e0a05 */
[----:B------:R-:W-:-:S02]  /*9180*/  ISETP.GT.U32.AND P5, PT, R5, R178, PT ;  /* 0x000000b20500720c */ /* 0x000fc40003fa4070 */
[----:B------:R-:W-:Y:S01]  /*9190*/  IABS R181, R9 ;  /* 0x0000000900b57213 */ /* 0x000fe20000000000 */
[--C-:B------:R-:W-:Y:S01]  /*91a0*/  @!P0 IMAD.IADD R177, R177, 0x1, -R5.reuse ;  /* 0x00000001b1b18824 */ /* 0x100fe200078e0a05 */
[----:B------:R-:W-:Y:S01]  /*91b0*/  ISETP.GE.AND P0, PT, R7, RZ, PT ;  /* 0x000000ff0700720c */ /* 0x000fe20003f06270 */
[----:B------:R-:W-:Y:S01]  /*91c0*/  @!P2 IMAD.IADD R176, R176, 0x1, -R5 ;  /* 0x00000001b0b0a824 */ /* 0x000fe200078e0a05 */
[C---:B------:R-:W-:Y:S01]  /*91d0*/  ISETP.GT.U32.AND P2, PT, R5.reuse, R179, PT ;  /* 0x000000b30500720c */ /* 0x040fe20003f44070 */
[----:B------:R-:W-:Y:S01]  /*91e0*/  IMAD.HI.U32 R7, R2, R180, RZ ;  /* 0x000000b402077227 */ /* 0x000fe200078e00ff */
[----:B------:R-:W-:-:S03]  /*91f0*/  ISETP.GT.U32.AND P1, PT, R5, R175, PT ;  /* 0x000000af0500720c */ /* 0x000fc60003f24070 */
[----:B------:R-:W-:Y:S02]  /*9200*/  IMAD.MOV R7, RZ, RZ, -R7 ;  /* 0x000000ffff077224 */ /* 0x000fe400078e0a07 */
[--C-:B------:R-:W-:Y:S01]  /*9210*/  @!P5 IMAD.IADD R178, R178, 0x1, -R5.reuse ;  /* 0x00000001b2b2d824 */ /* 0x100fe200078e0a05 */
[----:B------:R-:W-:Y:S01]  /*9220*/  ISETP.GE.AND P5, PT, R9, RZ, PT ;  /* 0x000000ff0900720c */ /* 0x000fe20003fa6270 */
[----:B------:R-:W-:Y:S02]  /*9230*/  IMAD R180, R5, R7, R180 ;  /* 0x0000000705b47224 */ /* 0x000fe400078e02b4 */
[----:B------:R-:W-:Y:S02]  /*9240*/  @!P6 IMAD.MOV R178, RZ, RZ, -R178 ;  /* 0x000000ffffb2e224 */ /* 0x000fe400078e0ab2 */
[--C-:B------:R-:W-:Y:S01]  /*9250*/  @!P2 IMAD.IADD R179, R179, 0x1, -R5.reuse ;  /* 0x00000001b3b3a824 */ /* 0x100fe200078e0a05 */
[----:B------:R-:W-:Y:S01]  /*9260*/  ISETP.GT.U32.AND P6, PT, R5, R180, PT ;  /* 0x000000b40500720c */ /* 0x000fe20003fc4070 */
[----:B------:R-:W-:Y:S01]  /*9270*/  @!P1 IMAD.IADD R175, R175, 0x1, -R5 ;  /* 0x00000001afaf9824 */ /* 0x000fe200078e0a05 */
[----:B------:R-:W-:Y:S01]  /*9280*/  ISETP.GE.AND P1, PT, R10, RZ, PT ;  /* 0x000000ff0a00720c */ /* 0x000fe20003f26270 */
[----:B------:R-:W-:Y:S01]  /*9290*/  IMAD.HI.U32 R8, R2, R181, RZ ;  /* 0x000000b502087227 */ /* 0x000fe200078e00ff */
[----:B------:R-:W-:-:S03]  /*92a0*/  LOP3.LUT R10, R0, 0x92, RZ, 0xfc, !PT ;  /* 0x00000092000a7812 */ /* 0x000fc600078efcff */
[----:B------:R-:W-:Y:S01]  /*92b0*/  @!P4 IMAD.MOV R176, RZ, RZ, -R176 ;  /* 0x000000ffffb0c224 */ /* 0x000fe200078e0ab0 */
[C---:B------:R-:W-:Y:S01]  /*92c0*/  ISETP.GT.U32.AND P4, PT, R5.reuse, R179, PT ;  /* 0x000000b30500720c */ /* 0x040fe20003f84070 */
[----:B------:R-:W-:Y:S01]  /*92d0*/  @!P3 IMAD.MOV R175, RZ, RZ, -R175 ;  /* 0x000000ffffafb224 */ /* 0x000fe200078e0aaf */
[----:B------:R-:W-:Y:S01]  /*92e0*/  ISETP.GE.AND P3, PT, R182, RZ, PT ;  /* 0x000000ffb600720c */ /* 0x000fe20003f66270 */
[----:B------:R-:W-:Y:S01]  /*92f0*/  IMAD.MOV R8, RZ, RZ, -R8 ;  /* 0x000000ffff087224 */ /* 0x000fe200078e0a08 */
[----:B------:R-:W-:Y:S01]  /*9300*/  IABS R182, R10 ;  /* 0x0000000a00b67213 */ /* 0x000fe20000000000 */
[----:B------:R-:W-:Y:S01]  /*9310*/  @!P6 IMAD.IADD R180, R180, 0x1, -R5 ;  /* 0x00000001b4b4e824 */ /* 0x000fe200078e0a05 */
[----:B------:R-:W-:Y:S01]  /*9320*/  ISETP.GE.AND P2, PT, R10, RZ, PT ;  /* 0x000000ff0a00720c */ /* 0x000fe20003f46270 */
[C---:B------:R-:W-:Y:S01]  /*9330*/  IMAD R181, R5.reuse, R8, R181 ;  /* 0x0000000805b57224 */ /* 0x040fe200078e02b5 */
[----:B------:R-:W-:Y:S01]  /*9340*/  LOP3.LUT R8, R0, 0x90, RZ, 0xfc, !PT ;  /* 0x0000009000087812 */ /* 0x000fe200078efcff */
[----:B------:R-:W-:Y:S01]  /*9350*/  IMAD.HI.U32 R7, R2, R182, RZ ;  /* 0x000000b602077227 */ /* 0x000fe200078e00ff */
[----:B------:R-:W-:-:S02]  /*9360*/  ISETP.GT.U32.AND P6, PT, R5, R180, PT ;  /* 0x000000b40500720c */ /* 0x000fc40003fc4070 */
[----:B------:R-:W-:Y:S01]  /*9370*/  IABS R183, R8 ;  /* 0x0000000800b77213 */ /* 0x000fe20000000000 */
[----:B------:R-:W-:Y:S02]  /*9380*/  IMAD.MOV R7, RZ, RZ, -R7 ;  /* 0x000000ffff077224 */ /* 0x000fe400078e0a07 */
[----:B------:R-:W-:Y:S02]  /*9390*/  @!P4 IMAD.IADD R179, R179, 0x1, -R5 ;  /* 0x00000001b3b3c824 */ /* 0x000fe400078e0a05 */
[----:B------:R-:W-:Y:S02]  /*93a0*/  IMAD R182, R5, R7, R182 ;  /* 0x0000000705b67224 */ /* 0x000fe400078e02b6 */
[----:B------:R-:W-:-:S04]  /*93b0*/  IMAD.HI.U32 R7, R2, R183, RZ ;  /* 0x000000b702077227 */ /* 0x000fc800078e00ff */
[----:B------:R-:W-:Y:S01]  /*93c0*/  @!P3 IMAD.MOV R179, RZ, RZ, -R179 ;  /* 0x000000ffffb3b224 */ /* 0x000fe200078e0ab3 */
[C---:B------:R-:W-:Y:S01]  /*93d0*/  ISETP.GT.U32.AND P3, PT, R5.reuse, R181, PT ;  /* 0x000000b50500720c */ /* 0x040fe20003f64070 */
[----:B------:R-:W-:Y:S02]  /*93e0*/  IMAD.MOV R10, RZ, RZ, -R7 ;  /* 0x000000ffff0a7224 */ /* 0x000fe400078e0a07 */
[----:B------:R-:W-:Y:S02]  /*93f0*/  VIADD R9, R4, 0x8e ;  /* 0x0000008e04097836 */ /* 0x000fe40000000000 */
[C---:B------:R-:W-:Y:S02]  /*9400*/  IMAD R183, R5.reuse, R10, R183 ;  /* 0x0000000a05b77224 */ /* 0x040fe400078e02b7 */
[----:B------:R-:W-:Y:S01]  /*9410*/  @!P6 IMAD.IADD R180, R180, 0x1, -R5 ;  /* 0x00000001b4b4e824 */ /* 0x000fe200078e0a05 */
[----:B------:R-:W-:Y:S01]  /*9420*/  ISETP.GT.U32.AND P6, PT, R5, R182, PT ;  /* 0x000000b60500720c */ /* 0x000fe20003fc4070 */
[----:B------:R-:W-:Y:S01]  /*9430*/  @!P1 IMAD.MOV R177, RZ, RZ, -R177 ;  /* 0x000000ffffb19224 */ /* 0x000fe200078e0ab1 */
[----:B------:R-:W-:Y:S01]  /*9440*/  ISETP.GE.AND P4, PT, R9, RZ, PT ;  /* 0x000000ff0900720c */ /* 0x000fe20003f86270 */
[----:B------:R-:W-:Y:S01]  /*9450*/  @!P0 IMAD.MOV R180, RZ, RZ, -R180 ;  /* 0x000000ffffb48224 */ /* 0x000fe200078e0ab4 */
[----:B------:R-:W-:Y:S01]  /*9460*/  IABS R184, R9 ;  /* 0x0000000900b87213 */ /* 0x000fe20000000000 */
[----:B------:R-:W-:Y:S01]  /*9470*/  @!P3 IMAD.IADD R181, R181, 0x1, -R5 ;  /* 0x00000001b5b5b824 */ /* 0x000fe200078e0a05 */
[----:B------:R-:W-:-:S02]  /*9480*/  ISETP.GT.U32.AND P0, PT, R5, R183, PT ;  /* 0x000000b70500720c */ /* 0x000fc40003f04070 */
[----:B------:R-:W-:Y:S02]  /*9490*/  LOP3.LUT R9, R0, 0x8c, RZ, 0xfc, !PT ;  /* 0x0000008c00097812 */ /* 0x000fe400078efcff */
[----:B------:R-:W-:Y:S01]  /*94a0*/  ISETP.GE.AND P1, PT, R8, RZ, PT ;  /* 0x000000ff0800720c */ /* 0x000fe20003f26270 */
[----:B------:R-:W-:Y:S01]  /*94b0*/  IMAD.HI.U32 R8, R2, R184, RZ ;  /* 0x000000b802087227 */ /* 0x000fe200078e00ff */
[----:B------:R-:W-:Y:S02]  /*94c0*/  IABS R185, R9 ;  /* 0x0000000900b97213 */ /* 0x000fe40000000000 */
[----:B------:R-:W-:Y:S01]  /*94d0*/  ISETP.GT.U32.AND P3, PT, R5, R181, PT ;  /* 0x000000b50500720c */ /* 0x000fe20003f64070 */
[----:B------:R-:W-:Y:S02]  /*94e0*/  IMAD.MOV R8, RZ, RZ, -R8 ;  /* 0x000000ffff087224 */ /* 0x000fe400078e0a08 */
[----:B------:R-:W-:Y:S02]  /*94f0*/  @!P6 IMAD.IADD R182, R182, 0x1, -R5 ;  /* 0x00000001b6b6e824 */ /* 0x000fe400078e0a05 */
[----:B------:R-:W-:-:S04]  /*9500*/  IMAD.HI.U32 R7, R2, R185, RZ ;  /* 0x000000b902077227 */ /* 0x000fc800078e00ff */
[----:B------:R-:W-:Y:S02]  /*9510*/  IMAD R184, R5, R8, R184 ;  /* 0x0000000805b87224 */ /* 0x000fe400078e02b8 */
[----:B------:R-:W-:Y:S01]  /*9520*/  @!P0 IMAD.IADD R183, R183, 0x1, -R5 ;  /* 0x00000001b7b78824 */ /* 0x000fe200078e0a05 */
[----:B------:R-:W-:Y:S01]  /*9530*/  ISETP.GT.U32.AND P0, PT, R5, R182, PT ;  /* 0x000000b60500720c */ /* 0x000fe20003f04070 */
[----:B------:R-:W-:Y:S02]  /*9540*/  IMAD.MOV R8, RZ, RZ, -R7 ;  /* 0x000000ffff087224 */ /* 0x000fe400078e0a07 */
[----:B------:R-:W-:-:S04]  /*9550*/  IMAD.HI.U32 R7, R2, R186, RZ ;  /* 0x000000ba02077227 */ /* 0x000fc800078e00ff */
[----:B------:R-:W-:Y:S02]  /*9560*/  IMAD.MOV R7, RZ, RZ, -R7 ;  /* 0x000000ffff077224 */ /* 0x000fe400078e0a07 */
[----:B------:R-:W-:Y:S01]  /*9570*/  @!P3 IMAD.IADD R181, R181, 0x1, -R5 ;  /* 0x00000001b5b5b824 */ /* 0x000fe200078e0a05 */
[C---:B------:R-:W-:Y:S01]  /*9580*/  ISETP.GT.U32.AND P3, PT, R5.reuse, R184, PT ;  /* 0x000000b80500720c */ /* 0x040fe20003f64070 */
[C---:B------:R-:W-:Y:S02]  /*9590*/  IMAD R186, R5.reuse, R7, R186 ;  /* 0x0000000705ba7224 */ /* 0x040fe400078e02ba */
[C---:B------:R-:W-:Y:S02]  /*95a0*/  IMAD R185, R5.reuse, R8, R185 ;  /* 0x0000000805b97224 */ /* 0x040fe400078e02b9 */
[----:B------:R-:W-:Y:S01]  /*95b0*/  @!P0 IMAD.IADD R182, R182, 0x1, -R5 ;  /* 0x00000001b6b68824 */ /* 0x000fe200078e0a05 */
[C---:B------:R-:W-:Y:S01]  /*95c0*/  ISETP.GT.U32.AND P0, PT, R5.reuse, R186, PT ;  /* 0x000000ba0500720c */ /* 0x040fe20003f04070 */
[----:B------:R-:W-:Y:S01]  /*95d0*/  IMAD.HI.U32 R7, R2, R188, RZ ;  /* 0x000000bc02077227 */ /* 0x000fe200078e00ff */
[----:B------:R-:W-:-:S03]  /*95e0*/  ISETP.GT.U32.AND P6, PT, R5, R185, PT ;  /* 0x000000b90500720c */ /* 0x000fc60003fc4070 */
[----:B------:R-:W-:-:S04]  /*95f0*/  IMAD.HI.U32 R8, R2, R187, RZ ;  /* 0x000000bb02087227 */ /* 0x000fc800078e00ff */
[----:B------:R-:W-:Y:S01]  /*9600*/  @!P3 IMAD.IADD R184, R184, 0x1, -R5 ;  /* 0x00000001b8b8b824 */ /* 0x000fe200078e0a05 */
[C---:B------:R-:W-:Y:S01]  /*9610*/  ISETP.GT.U32.AND P3, PT, R5.reuse, R183, PT ;  /* 0x000000b70500720c */ /* 0x040fe20003f64070 */
[----:B------:R-:W-:Y:S02]  /*9620*/  @!P5 IMAD.MOV R181, RZ, RZ, -R181 ;  /* 0x000000ffffb5d224 */ /* 0x000fe400078e0ab5 */
[----:B------:R-:W-:Y:S01]  /*9630*/  IMAD.MOV R7, RZ, RZ, -R7 ;  /* 0x000000ffff077224 */ /* 0x000fe200078e0a07 */
[----:B------:R-:W-:Y:S01]  /*9640*/  ISETP.GT.U32.AND P5, PT, R5, R184, PT ;  /* 0x000000b80500720c */ /* 0x000fe20003fa4070 */
[----:B------:R-:W-:Y:S02]  /*9650*/  IMAD.MOV R8, RZ, RZ, -R8 ;  /* 0x000000ffff087224 */ /* 0x000fe400078e0a08 */
[----:B------:R-:W-:Y:S01]  /*9660*/  @!P0 IMAD.IADD R186, R186, 0x1, -R5 ;  /* 0x00000001baba8824 */ /* 0x000fe200078e0a05 */
[----:B------:R-:W-:Y:S01]  /*9670*/  ISETP.GE.AND P0, PT, R191, RZ, PT ;  /* 0x000000ffbf00720c */ /* 0x000fe20003f06270 */
[----:B------:R-:W-:-:S02]  /*9680*/  IMAD R188, R5, R7, R188 ;  /* 0x0000000705bc7224 */ /* 0x000fc400078e02bc */
[----:B------:R-:W-:Y:S02]  /*9690*/  IMAD R187, R5, R8, R187 ;  /* 0x0000000805bb7224 */ /* 0x000fe400078e02bb */
[----:B------:R-:W-:-:S04]  /*96a0*/  IMAD.HI.U32 R7, R2, R189, RZ ;  /* 0x000000bd02077227 */ /* 0x000fc800078e00ff */
[--C-:B------:R-:W-:Y:S02]  /*96b0*/  @!P6 IMAD.IADD R185, R185, 0x1, -R5.reuse ;  /* 0x00000001b9b9e824 */ /* 0x100fe400078e0a05 */
[----:B------:R-:W-:Y:S01]  /*96c0*/  @!P2 IMAD.MOV R182, RZ, RZ, -R182 ;  /* 0x000000ffffb6a224 */ /* 0x000fe200078e0ab6 */
[----:B------:R-:W-:Y:S01]  /*96d0*/  ISETP.GT.U32.AND P2, PT, R5, R186, PT ;  /* 0x000000ba0500720c */ /* 0x000fe20003f44070 */
[----:B------:R-:W-:Y:S01]  /*96e0*/  @!P3 IMAD.IADD R183, R183, 0x1, -R5 ;  /* 0x00000001b7b7b824 */ /* 0x000fe200078e0a05 */
[C---:B------:R-:W-:Y:S01]  /*96f0*/  ISETP.GT.U32.AND P3, PT, R5.reuse, R187, PT ;  /* 0x000000bb0500720c */ /* 0x040fe20003f64070 */
[----:B------:R-:W-:Y:S01]  /*9700*/  IMAD.HI.U32 R8, R2, R190, RZ ;  /* 0x000000be02087227 */ /* 0x000fe200078e00ff */
[----:B------:R-:W-:-:S03]  /*9710*/  ISETP.GT.U32.AND P6, PT, R5, R185, PT ;  /* 0x000000b90500720c */ /* 0x000fc60003fc4070 */
        /* <DEDUP_REMOVED lines=9> */
[C---:B------:R-:W-:Y:S01]  /*97b0*/  ISETP.GT.U32.AND P4, PT, R5.reuse, R189, PT ;  /* 0x000000bd0500720c */ /* 0x040fe20003f84070 */
[--C-:B------:R-:W-:Y:S01]  /*97c0*/  @!P2 IMAD.IADD R186, R186, 0x1, -R5.reuse ;  /* 0x00000001babaa824 */ /* 0x100fe200078e0a05 */
[----:B------:R-:W-:Y:S01]  /*97d0*/  ISETP.GT.U32.AND P2, PT, R5, R190, PT ;  /* 0x000000be0500720c */ /* 0x000fe20003f44070 */
[----:B------:R-:W-:-:S02]  /*97e0*/  @!P3 IMAD.IADD R187, R187, 0x1, -R5 ;  /* 0x00000001bbbbb824 */ /* 0x000fc400078e0a05 */
[----:B------:R-:W-:Y:S01]  /*97f0*/  @!P6 IMAD.IADD R185, R185, 0x1, -R5 ;  /* 0x00000001b9b9e824 */ /* 0x000fe200078e0a05 */
[C---:B------:R-:W-:Y:S01]  /*9800*/  ISETP.GT.U32.AND P6, PT, R5.reuse, R188, PT ;  /* 0x000000bc0500720c */ /* 0x040fe20003fc4070 */
[----:B------:R-:W-:Y:S02]  /*9810*/  VIADD R7, R4, 0x7e ;  /* 0x0000007e04077836 */ /* 0x000fe40000000000 */
[----:B------:R-:W-:Y:S01]  /*9820*/  @!P1 IMAD.MOV R183, RZ, RZ, -R183 ;  /* 0x000000ffffb79224 */ /* 0x000fe200078e0ab7 */
        /* <DEDUP_REMOVED lines=8> */
[----:B------:R-:W-:Y:S01]  /*98b0*/  @!P2 IMAD.IADD R190, R190, 0x1, -R5 ;  /* 0x00000001bebea824 */ /* 0x000fe200078e0a05 */
[----:B------:R-:W-:Y:S01]  /*98c0*/  ISETP.GT.U32.AND P2, PT, R5, R189, PT ;  /* 0x000000bd0500720c */ /* 0x000fe20003f44070 */
[----:B------:R-:W-:-:S04]  /*98d0*/  IMAD.HI.U32 R8, R2, R192, RZ ;  /* 0x000000c002087227 */ /* 0x000fc800078e00ff */
[----:B------:R-:W-:Y:S02]  /*98e0*/  IMAD.MOV R10, RZ, RZ, -R7 ;  /* 0x000000ffff0a7224 */ /* 0x000fe400078e0a07 */
[--C-:B------:R-:W-:Y:S02]  /*98f0*/  @!P6 IMAD.IADD R188, R188, 0x1, -R5.reuse ;  /* 0x00000001bcbce824 */ /* 0x100fe400078e0a05 */
[----:B------:R-:W-:Y:S01]  /*9900*/  @!P1 IMAD.IADD R187, R187, 0x1, -R5 ;  /* 0x00000001bbbb9824 */ /* 0x000fe200078e0a05 */
[----:B------:R-:W-:Y:S01]  /*9910*/  ISETP.GE.AND P1, PT, R194, RZ, PT ;  /* 0x000000ffc200720c */ /* 0x000fe20003f26270 */
[----:B------:R-:W-:Y:S01]  /*9920*/  IMAD.MOV R8, RZ, RZ, -R8 ;  /* 0x000000ffff087224 */ /* 0x000fe200078e0a08 */
[C---:B------:R-:W-:Y:S01]  /*9930*/  ISETP.GT.U32.AND P6, PT, R5.reuse, R188, PT ;  /* 0x000000bc0500720c */ /* 0x040fe20003fc4070 */
        /* <DEDUP_REMOVED lines=8> */
[----:B------:R-:W-:Y:S01]  /*99c0*/  @!P2 IMAD.IADD R189, R189, 0x1, -R5 ;  /* 0x00000001bdbda824 */ /* 0x000fe200078e0a05 */
[----:B------:R-:W-:Y:S01]  /*99d0*/  ISETP.GT.U32.AND P2, PT, R5, R192, PT ;  /* 0x000000c00500720c */ /* 0x000fe20003f44070 */
[----:B------:R-:W-:Y:S01]  /*99e0*/  IMAD.HI.U32 R7, R2, R193, RZ ;  /* 0x000000c102077227 */ /* 0x000fe200078e00ff */
[----:B------:R-:W-:-:S03]  /*99f0*/  LOP3.LUT R8, R0, 0x7a, RZ, 0xfc, !PT ;  /* 0x0000007a00087812 */ /* 0x000fc600078efcff */
[--C-:B------:R-:W-:Y:S01]  /*9a00*/  @!P6 IMAD.IADD R188, R188, 0x1, -R5.reuse ;  /* 0x00000001bcbce824 */ /* 0x100fe200078e0a05 */
[----:B------:R-:W-:Y:S01]  /*9a10*/  ISETP.GE.AND P6, PT, R195, RZ, PT ;  /* 0x000000ffc300720c */ /* 0x000fe20003fc6270 */
[----:B------:R-:W-:Y:S01]  /*9a20*/  @!P0 IMAD.IADD R190, R190, 0x1, -R5 ;  /* 0x00000001bebe8824 */ /* 0x000fe200078e0a05 */
[----:B------:R-:W-:Y:S01]  /*9a30*/  ISETP.GE.AND P0, PT, R10, RZ, PT ;  /* 0x000000ff0a00720c */ /* 0x000fe20003f06270 */
[----:B------:R-:W-:Y:S01]  /*9a40*/  IMAD.MOV R10, RZ, RZ, -R7 ;  /* 0x000000ffff0a7224 */ /* 0x000fe200078e0a07 */
[----:B------:R-:W-:Y:S01]  /*9a50*/  IABS R194, R8 ;  /* 0x0000000800c27213 */ /* 0x000fe20000000000 */
[--C-:B------:R-:W-:Y:S02]  /*9a60*/  @!P5 IMAD.IADD R191, R191, 0x1, -R5.reuse ;  /* 0x00000001bfbfd824 */ /* 0x100fe400078e0a05 */
[----:B------:R-:W-:Y:S01]  /*9a70*/  @!P1 IMAD.MOV R188, RZ, RZ, -R188 ;  /* 0x000000ffffbc9224 */ /* 0x000fe200078e0abc */
[----:B------:R-:W-:Y:S01]  /*9a80*/  ISETP.GE.AND P1, PT, R9, RZ, PT ;  /* 0x000000ff0900720c */ /* 0x000fe20003f26270 */
[----:B------:R-:W-:Y:S01]  /*9a90*/  @!P2 IMAD.IADD R192, R192, 0x1, -R5 ;  /* 0x00000001c0c0a824 */ /* 0x000fe200078e0a05 */
[----:B------:R-:W-:Y:S01]  /*9aa0*/  LOP3.LUT R9, R0, 0x78, RZ, 0xfc, !PT ;  /* 0x0000007800097812 */ /* 0x000fe200078efcff */
[C---:B------:R-:W-:Y:S01]  /*9ab0*/  IMAD R193, R5.reuse, R10, R193 ;  /* 0x0000000a05c17224 */ /* 0x040fe200078e02c1 */
[C---:B------:R-:W-:Y:S01]  /*9ac0*/  ISETP.GT.U32.AND P5, PT, R5.reuse, R191, PT ;  /* 0x000000bf0500720c */ /* 0x040fe20003fa4070 */
[----:B------:R-:W-:Y:S01]  /*9ad0*/  @!P4 IMAD.MOV R190, RZ, RZ, -R190 ;  /* 0x000000ffffbec224 */ /* 0x000fe200078e0abe */
[----:B------:R-:W-:Y:S01]  /*9ae0*/  IABS R195, R9 ;  /* 0x0000000900c37213 */ /* 0x000fe20000000000 */
[----:B------:R-:W-:Y:S01]  /*9af0*/  IMAD.HI.U32 R7, R2, R194, RZ ;  /* 0x000000c202077227 */ /* 0x000fe200078e00ff */
[----:B------:R-:W-:-:S02]  /*9b00*/  ISETP.GT.U32.AND P2, PT, R5, R192, PT ;  /* 0x000000c00500720c */ /* 0x000fc40003f44070 */
[----:B------:R-:W-:Y:S01]  /*9b10*/  ISETP.GT.U32.AND P4, PT, R5, R193, PT ;  /* 0x000000c10500720c */ /* 0x000fe20003f84070 */
[----:B------:R-:W-:Y:S01]  /*9b20*/  @!P6 IMAD.MOV R189, RZ, RZ, -R189 ;  /* 0x000000ffffbde224 */ /* 0x000fe200078e0abd */
[----:B------:R-:W-:Y:S01]  /*9b30*/  ISETP.GE.AND P6, PT, R8, RZ, PT ;  /* 0x000000ff0800720c */ /* 0x000fe20003fc6270 */
[----:B------:R-:W-:Y:S01]  /*9b40*/  IMAD.HI.U32 R8, R2, R195, RZ ;  /* 0x000000c302087227 */ /* 0x000fe200078e00ff */
[----:B------:R-:W-:-:S03]  /*9b50*/  LOP3.LUT R10, R0, 0x76, RZ, 0xfc, !PT ;  /* 0x00000076000a7812 */ /* 0x000fc600078efcff */
[----:B------:R-:W-:Y:S01]  /*9b60*/  IMAD.MOV R7, RZ, RZ, -R7 ;  /* 0x000000ffff077224 */ /* 0x000fe200078e0a07 */
[----:B------:R-:W-:Y:S01]  /*9b70*/  IABS R196, R10 ;  /* 0x0000000a00c47213 */ /* 0x000fe20000000000 */
[--C-:B------:R-:W-:Y:S01]  /*9b80*/  @!P5 IMAD.IADD R191, R191, 0x1, -R5.reuse ;  /* 0x00000001bfbfd824 */ /* 0x100fe200078e0a05 */
[----:B------:R-:W-:Y:S01]  /*9b90*/  ISETP.GE.AND P5, PT, R9, RZ, PT ;  /* 0x000000ff0900720c */ /* 0x000fe20003fa6270 */
[----:B------:R-:W-:Y:S01]  /*9ba0*/  IMAD.MOV R8, RZ, RZ, -R8 ;  /* 0x000000ffff087224 */ /* 0x000fe200078e0a08 */
[----:B------:R-:W-:Y:S01]  /*9bb0*/  LOP3.LUT R9, R0, 0x74, RZ, 0xfc, !PT ;  /* 0x0000007400097812 */ /* 0x000fe200078efcff */
[C---:B------:R-:W-:Y:S02]  /*9bc0*/  IMAD R194, R5.reuse, R7, R194 ;  /* 0x0000000705c27224 */ /* 0x040fe400078e02c2 */
[----:B------:R-:W-:Y:S01]  /*9bd0*/  @!P2 IMAD.IADD R192, R192, 0x1, -R5 ;  /* 0x00000001c0c0a824 */ /* 0x000fe200078e0a05 */
[----:B------:R-:W-:Y:S01]  /*9be0*/  IABS R197, R9 ;  /* 0x0000000900c57213 */ /* 0x000fe20000000000 */
[----:B------:R-:W-:Y:S01]  /*9bf0*/  IMAD R195, R5, R8, R195 ;  /* 0x0000000805c37224 */ /* 0x000fe200078e02c3 */
[----:B------:R-:W-:Y:S01]  /*9c00*/  ISETP.GE.AND P2, PT, R10, RZ, PT ;  /* 0x000000ff0a00720c */ /* 0x000fe20003f46270 */
[----:B------:R-:W-:-:S02]  /*9c10*/  @!P4 IMAD.IADD R193, R193, 0x1, -R5 ;  /* 0x00000001c1c1c824 */ /* 0x000fc400078e0a05 */
[----:B------:R-:W-:Y:S01]  /*9c20*/  @!P1 IMAD.MOV R191, RZ, RZ, -R191 ;  /* 0x000000ffffbf9224 */ /* 0x000fe200078e0abf */
[C---:B------:R-:W-:Y:S01]  /*9c30*/  ISETP.GT.U32.AND P1, PT, R5.reuse, R194, PT ;  /* 0x000000c20500720c */ /* 0x040fe20003f24070 */
[----:B------:R-:W-:Y:S01]  /*9c40*/  @!P3 IMAD.MOV R192, RZ, RZ, -R192 ;  /* 0x000000ffffc0b224 */ /* 0x000fe200078e0ac0 */
[C---:B------:R-:W-:Y:S01]  /*9c50*/  ISETP.GT.U32.AND P4, PT, R5.reuse, R193, PT ;  /* 0x000000c10500720c */ /* 0x040fe20003f84070 */
[----:B------:R-:W-:Y:S01]  /*9c60*/  IMAD.HI.U32 R7, R2, R196, RZ ;  /* 0x000000c402077227 */ /* 0x000fe200078e00ff */
[----:B------:R-:W-:-:S03]  /*9c70*/  ISETP.GT.U32.AND P3, PT, R5, R195, PT ;  /* 0x000000c30500720c */ /* 0x000fc60003f64070 */
[----:B------:R-:W-:Y:S02]  /*9c80*/  IMAD.MOV R8, RZ, RZ, -R7 ;  /* 0x000000ffff087224 */ /* 0x000fe400078e0a07 */
[----:B------:R-:W-:-:S04]  /*9c90*/  IMAD.HI.U32 R7, R2, R197, RZ ;  /* 0x000000c502077227 */ /* 0x000fc800078e00ff */
[----:B------:R-:W-:Y:S02]  /*9ca0*/  IMAD R196, R5, R8, R196 ;  /* 0x0000000805c47224 */ /* 0x000fe400078e02c4 */
[--C-:B------:R-:W-:Y:S02]  /*9cb0*/  @!P1 IMAD.IADD R194, R194, 0x1, -R5.reuse ;  /* 0x00000001c2c29824 */ /* 0x100fe400078e0a05 */
[--C-:B------:R-:W-:Y:S01]  /*9cc0*/  @!P4 IMAD.IADD R193, R193, 0x1, -R5.reuse ;  /* 0x00000001c1c1c824 */ /* 0x100fe200078e0a05 */
[----:B------:R-:W-:Y:S01]  /*9cd0*/  ISETP.GT.U32.AND P4, PT, R5, R196, PT ;  /* 0x000000c40500720c */ /* 0x000fe20003f84070 */
[----:B------:R-:W-:Y:S01]  /*9ce0*/  @!P3 IMAD.IADD R195, R195, 0x1, -R5 ;  /* 0x00000001c3c3b824 */ /* 0x000fe200078e0a05 */
[----:B------:R-:W-:Y:S01]  /*9cf0*/  ISETP.GT.U32.AND P3, PT, R5, R194, PT ;  /* 0x000000c20500720c */ /* 0x000fe20003f64070 */
[----:B------:R-:W-:Y:S02]  /*9d00*/  IMAD.MOV R10, RZ, RZ, -R7 ;  /* 0x000000ffff0a7224 */ /* 0x000fe400078e0a07 */
[----:B------:R-:W-:-:S04]  /*9d10*/  IMAD.HI.U32 R7, R2, R198, RZ ;  /* 0x000000c602077227 */ /* 0x000fc800078e00ff */
[C---:B------:R-:W-:Y:S01]  /*9d20*/  IMAD R197, R5.reuse, R10, R197 ;  /* 0x0000000a05c57224 */ /* 0x040fe200078e02c5 */
[----:B------:R-:W-:Y:S01]  /*9d30*/  LOP3.LUT R10, R0, 0x70, RZ, 0xfc, !PT ;  /* 0x00000070000a7812 */ /* 0x000fe200078efcff */
[----:B------:R-:W-:Y:S02]  /*9d40*/  IMAD.MOV R7, RZ, RZ, -R7 ;  /* 0x000000ffff077224 */ /* 0x000fe400078e0a07 */
[----:B------:R-:W-:Y:S01]  /*9d50*/  VIADD R8, R4, 0x6e ;  /* 0x0000006e04087836 */ /* 0x000fe20000000000 */
[----:B------:R-:W-:Y:S01]  /*9d60*/  IABS R199, R10 ;  /* 0x0000000a00c77213 */ /* 0x000fe20000000000 */
[--C-:B------:R-:W-:Y:S01]  /*9d70*/  @!P4 IMAD.IADD R196, R196, 0x1, -R5.reuse ;  /* 0x00000001c4c4c824 */ /* 0x100fe200078e0a05 */
[C---:B------:R-:W-:Y:S01]  /*9d80*/  ISETP.GT.U32.AND P4, PT, R5.reuse, R195, PT ;  /* 0x000000c30500720c */ /* 0x040fe20003f84070 */
[----:B------:R-:W-:Y:S01]  /*9d90*/  @!P3 IMAD.IADD R194, R194, 0x1, -R5 ;  /* 0x00000001c2c2b824 */ /* 0x000fe200078e0a05 */
[C---:B------:R-:W-:Y:S01]  /*9da0*/  ISETP.GT.U32.AND P3, PT, R5.reuse, R197, PT ;  /* 0x000000c50500720c */ /* 0x040fe20003f64070 */
[----:B------:R-:W-:Y:S01]  /*9db0*/  IMAD R198, R5, R7, R198 ;  /* 0x0000000705c67224 */ /* 0x000fe200078e02c6 */
[----:B------:R-:W-:Y:S01]  /*9dc0*/  ISETP.GE.AND P1, PT, R8, RZ, PT ;  /* 0x000000ff0800720c */ /* 0x000fe20003f26270 */
[----:B------:R-:W-:Y:S01]  /*9dd0*/  IMAD.HI.U32 R7, R2, R199, RZ ;  /* 0x000000c702077227 */ /* 0x000fe200078e00ff */
[----:B------:R-:W-:-:S03]  /*9de0*/  IABS R200, R8 ;  /* 0x0000000800c87213 */ /* 0x000fc60000000000 */
[----:B------:R-:W-:Y:S02]  /*9df0*/  IMAD.MOV R8, RZ, RZ, -R7 ;  /* 0x000000ffff087224 */ /* 0x000fe400078e0a07 */
[----:B------:R-:W-:Y:S01]  /*9e00*/  @!P0 IMAD.MOV R193, RZ, RZ, -R193 ;  /* 0x000000ffffc18224 */ /* 0x000fe200078e0ac1 */
[C---:B------:R-:W-:Y:S01]  /*9e10*/  ISETP.GT.U32.AND P0, PT, R5.reuse, R196, PT ;  /* 0x000000c40500720c */ /* 0x040fe20003f04070 */
[----:B------:R-:W-:Y:S02]  /*9e20*/  IMAD R199, R5, R8, R199 ;  /* 0x0000000805c77224 */ /* 0x000fe400078e02c7 */
[--C-:B------:R-:W-:Y:S01]  /*9e30*/  @!P4 IMAD.IADD R195, R195, 0x1, -R5.reuse ;  /* 0x00000001c3c3c824 */ /* 0x100fe200078e0a05 */
[----:B------:R-:W-:Y:S01]  /*9e40*/  ISETP.GT.U32.AND P4, PT, R5, R198, PT ;  /* 0x000000c60500720c */ /* 0x000fe20003f84070 */
[----:B------:R-:W-:Y:S01]  /*9e50*/  @!P3 IMAD.IADD R197, R197, 0x1, -R5 ;  /* 0x00000001c5c5b824 */ /* 0x000fe200078e0a05 */
[----:B------:R-:W-:Y:S01]  /*9e60*/  ISETP.GT.U32.AND P3, PT, R5, R199, PT ;  /* 0x000000c70500720c */ /* 0x000fe20003f64070 */
[----:B------:R-:W-:-:S04]  /*9e70*/  IMAD.HI.U32 R7, R2, R200, RZ ;  /* 0x000000c802077227 */ /* 0x000fc800078e00ff */
[----:B------:R-:W-:-:S04]  /*9e80*/  IMAD.HI.U32 R8, R2, R201, RZ ;  /* 0x000000c902087227 */ /* 0x000fc800078e00ff */
[--C-:B------:R-:W-:Y:S01]  /*9e90*/  @!P0 IMAD.IADD R196, R196, 0x1, -R5.reuse ;  /* 0x00000001c4c48824 */ /* 0x100fe200078e0a05 */
[----:B------:R-:W-:Y:S01]  /*9ea0*/  ISETP.GE.AND P0, PT, R9, RZ, PT ;  /* 0x000000ff0900720c */ /* 0x000fe20003f06270 */
[--C-:B------:R-:W-:Y:S01]  /*9eb0*/  @!P4 IMAD.IADD R198, R198, 0x1, -R5.reuse ;  /* 0x00000001c6c6c824 */ /* 0x100fe200078e0a05 */
[----:B------:R-:W-:Y:S01]  /*9ec0*/  ISETP.GE.AND P4, PT, R203, RZ, PT ;  /* 0x000000ffcb00720c */ /* 0x000fe20003f86270 */
[----:B------:R-:W-:Y:S01]  /*9ed0*/  @!P3 IMAD.IADD R199, R199, 0x1, -R5 ;  /* 0x00000001c7c7b824 */ /* 0x000fe200078e0a05 */
[C---:B------:R-:W-:Y:S01]  /*9ee0*/  ISETP.GT.U32.AND P3, PT, R5.reuse, R197, PT ;  /* 0x000000c50500720c */ /* 0x040fe20003f64070 */
[----:B------:R-:W-:Y:S01]  /*9ef0*/  @!P6 IMAD.MOV R194, RZ, RZ, -R194 ;  /* 0x000000ffffc2e224 */ /* 0x000fe200078e0ac2 */
[----:B------:R-:W-:Y:S01]  /*9f00*/  ISETP.GT.U32.AND P6, PT, R5, R198, PT ;  /* 0x000000c60500720c */ /* 0x000fe20003fc4070 */
[----:B------:R-:W-:Y:S01]  /*9f10*/  IMAD.MOV R9, RZ, RZ, -R7 ;  /* 0x000000ffff097224 */ /* 0x000fe200078e0a07 */
[----:B------:R-:W-:Y:S01]  /*9f20*/  IABS R203, R208 ;  /* 0x000000d000cb7213 */ /* 0x000fe20000000000 */
[----:B------:R-:W-:-:S02]  /*9f30*/  IMAD.MOV R8, RZ, RZ, -R8 ;  /* 0x000000ffff087224 */ /* 0x000fc400078e0a08 */
[----:B------:R-:W-:-:S04]  /*9f40*/  IMAD.HI.U32 R7, R2, R202, RZ ;  /* 0x000000ca02077227 */ /* 0x000fc800078e00ff */
[----:B------:R-:W-:Y:S02]  /*9f50*/  IMAD R201, R5, R8, R201 ;  /* 0x0000000805c97224 */ /* 0x000fe400078e02c9 */
[----:B------:R-:W-:Y:S02]  /*9f60*/  IMAD.MOV R7, RZ, RZ, -R7 ;  /* 0x000000ffff077224 */ /* 0x000fe400078e0a07 */
[--C-:B------:R-:W-:Y:S01]  /*9f70*/  @!P3 IMAD.IADD R197, R197, 0x1, -R5.reuse ;  /* 0x00000001c5c5b824 */ /* 0x100fe200078e0a05 */
[C---:B------:R-:W-:Y:S01]  /*9f80*/  ISETP.GT.U32.AND P3, PT, R5.reuse, R201, PT ;  /* 0x000000c90500720c */ /* 0x040fe20003f64070 */
[C---:B------:R-:W-:Y:S02]  /*9f90*/  IMAD R202, R5.reuse, R7, R202 ;  /* 0x0000000705ca7224 */ /* 0x040fe400078e02ca */
[----:B------:R-:W-:Y:S02]  /*9fa0*/  @!P6 IMAD.IADD R198, R198, 0x1, -R5 ;  /* 0x00000001c6c6e824 */ /* 0x000fe400078e0a05 */
[C---:B------:R-:W-:Y:S01]  /*9fb0*/  IMAD R200, R5.reuse, R9, R200 ;  /* 0x0000000905c87224 */ /* 0x040fe200078e02c8 */
[----:B------:R-:W-:Y:S01]  /*9fc0*/  ISETP.GT.U32.AND P6, PT, R5, R202, PT ;  /* 0x000000ca0500720c */ /* 0x000fe20003fc4070 */
[----:B------:R-:W-:Y:S01]  /*9fd0*/  IMAD.HI.U32 R7, R2, R203, RZ ;  /* 0x000000cb02077227 */ /* 0x000fe200078e00ff */
[----:B------:R-:W-:-:S03]  /*9fe0*/  LOP3.LUT R9, R0, 0x66, RZ, 0xfc, !PT ;  /* 0x0000006600097812 */ /* 0x000fc600078efcff */
[----:B------:R-:W-:Y:S01]  /*9ff0*/  IMAD.MOV R8, RZ, RZ, -R7 ;  /* 0x000000ffff087224 */ /* 0x000fe200078e0a07 */
[----:B------:R-:W-:Y:S01]  /*a000*/  IABS R204, R9 ;  /* 0x0000000900cc7213 */ /* 0x000fe20000000000 */
[----:B------:R-:W-:Y:S02]  /*a010*/  @!P3 IMAD.IADD R201, R201, 0x1, -R5 ;  /* 0x00000001c9c9b824 */ /* 0x000fe400078e0a05 */
[----:B------:R-:W-:Y:S01]  /*a020*/  @!P5 IMAD.MOV R195, RZ, RZ, -R195 ;  /* 0x000000ffffc3d224 */ /* 0x000fe200078e0ac3 */
[----:B------:R-:W-:Y:S01]  /*a030*/  ISETP.GT.U32.AND P5, PT, R5, R199, PT ;  /* 0x000000c70500720c */ /* 0x000fe20003fa4070 */
[----:B------:R-:W-:-:S04]  /*a040*/  IMAD.HI.U32 R7, R2, R204, RZ ;  /* 0x000000cc02077227 */ /* 0x000fc800078e00ff */
[----:B------:R-:W-:Y:S01]  /*a050*/  @!P6 IMAD.IADD R202, R202, 0x1, -R5 ;  /* 0x00000001cacae824 */ /* 0x000fe200078e0a05 */
[C---:B------:R-:W-:Y:S01]  /*a060*/  ISETP.GT.U32.AND P6, PT, R5.reuse, R201, PT ;  /* 0x000000c90500720c */ /* 0x040fe20003fc4070 */
[----:B------:R-:W-:Y:S02]  /*a070*/  IMAD.MOV R7, RZ, RZ, -R7 ;  /* 0x000000ffff077224 */ /* 0x000fe400078e0a07 */
[----:B------:R-:W-:Y:S01]  /*a080*/  @!P2 IMAD.MOV R196, RZ, RZ, -R196 ;  /* 0x000000ffffc4a224 */ /* 0x000fe200078e0ac4 */
[C---:B------:R-:W-:Y:S01]  /*a090*/  ISETP.GT.U32.AND P2, PT, R5.reuse, R200, PT ;  /* 0x000000c80500720c */ /* 0x040fe20003f44070 */
[C---:B------:R-:W-:Y:S02]  /*a0a0*/  IMAD R204, R5.reuse, R7, R204 ;  /* 0x0000000705cc7224 */ /* 0x040fe400078e02cc */
[----:B------:R-:W-:Y:S01]  /*a0b0*/  @!P0 IMAD.MOV R197, RZ, RZ, -R197 ;  /* 0x000000ffffc58224 */ /* 0x000fe200078e0ac5 */
[----:B------:R-:W-:Y:S01]  /*a0c0*/  ISETP.GT.U32.AND P0, PT, R5, R202, PT ;  /* 0x000000ca0500720c */ /* 0x000fe20003f04070 */
[----:B------:R-:W-:Y:S01]  /*a0d0*/  @!P5 IMAD.IADD R199, R199, 0x1, -R5 ;  /* 0x00000001c7c7d824 */ /* 0x000fe200078e0a05 */
[----:B------:R-:W-:Y:S01]  /*a0e0*/  ISETP.GE.AND P5, PT, R10, RZ, PT ;  /* 0x000000ff0a00720c */ /* 0x000fe20003fa6270 */
[----:B------:R-:W-:Y:S01]  /*a0f0*/  IMAD.HI.U32 R7, R2, R205, RZ ;  /* 0x000000cd02077227 */ /* 0x000fe200078e00ff */
[----:B------:R-:W-:-:S03]  /*a100*/  LOP3.LUT R10, R0, 0x62, RZ, 0xfc, !PT ;  /* 0x00000062000a7812 */ /* 0x000fc600078efcff */
[--C-:B------:R-:W-:Y:S01]  /*a110*/  @!P6 IMAD.IADD R201, R201, 0x1, -R5.reuse ;  /* 0x00000001c9c9e824 */ /* 0x100fe200078e0a05 */
[C---:B------:R-:W-:Y:S01]  /*a120*/  ISETP.GT.U32.AND P6, PT, R5.reuse, R204, PT ;  /* 0x000000cc0500720c */ /* 0x040fe20003fc4070 */
[----:B------:R-:W-:Y:S01]  /*a130*/  @!P2 IMAD.IADD R200, R200, 0x1, -R5 ;  /* 0x00000001c8c8a824 */ /* 0x000fe200078e0a05 */
[----:B------:R-:W-:Y:S01]  /*a140*/  ISETP.GE.AND P2, PT, R206, RZ, PT ;  /* 0x000000ffce00720c */ /* 0x000fe20003f46270 */
[C---:B------:R-:W-:Y:S01]  /*a150*/  IMAD R203, R5.reuse, R8, R203 ;  /* 0x0000000805cb7224 */ /* 0x040fe200078e02cb */
[----:B------:R-:W-:Y:S01]  /*a160*/  IABS R206, R10 ;  /* 0x0000000a00ce7213 */ /* 0x000fe20000000000 */
[----:B------:R-:W-:Y:S01]  /*a170*/  IMAD.MOV R8, RZ, RZ, -R7 ;  /* 0x000000ffff087224 */ /* 0x000fe200078e0a07 */
[----:B------:R-:W-:Y:S01]  /*a180*/  ISETP.GT.U32.AND P3, PT, R5, R200, PT ;  /* 0x000000c80500720c */ /* 0x000fe20003f64070 */
[----:B------:R-:W-:Y:S01]  /*a190*/  @!P0 IMAD.IADD R202, R202, 0x1, -R5 ;  /* 0x00000001caca8824 */ /* 0x000fe200078e0a05 */
[----:B------:R-:W-:Y:S01]  /*a1a0*/  ISETP.GE.AND P0, PT, R9, RZ, PT ;  /* 0x000000ff0900720c */ /* 0x000fe20003f06270 */
[----:B------:R-:W-:-:S04]  /*a1b0*/  IMAD.HI.U32 R7, R2, R206, RZ ;  /* 0x000000ce02077227 */ /* 0x000fc800078e00ff */
[----:B------:R-:W-:Y:S02]  /*a1c0*/  @!P6 IMAD.IADD R204, R204, 0x1, -R5 ;  /* 0x00000001cccce824 */ /* 0x000fe400078e0a05 */
[----:B------:R-:W-:Y:S02]  /*a1d0*/  IMAD.MOV R9, RZ, RZ, -R7 ;  /* 0x000000ffff097224 */ /* 0x000fe400078e0a07 */
[----:B------:R-:W-:Y:S01]  /*a1e0*/  @!P4 IMAD.MOV R198, RZ, RZ, -R198 ;  /* 0x000000ffffc6c224 */ /* 0x000fe200078e0ac6 */
[C---:B------:R-:W-:Y:S01]  /*a1f0*/  ISETP.GT.U32.AND P6, PT, R5.reuse, R204, PT ;  /* 0x000000cc0500720c */ /* 0x040fe20003fc4070 */
[C---:B------:R-:W-:Y:S01]  /*a200*/  IMAD R206, R5.reuse, R9, R206 ;  /* 0x0000000905ce7224 */ /* 0x040fe200078e02ce */
[----:B------:R-:W-:Y:S01]  /*a210*/  ISETP.GT.U32.AND P4, PT, R5, R203, PT ;  /* 0x000000cb0500720c */ /* 0x000fe20003f84070 */
[----:B------:R-:W-:Y:S01]  /*a220*/  @!P5 IMAD.MOV R199, RZ, RZ, -R199 ;  /* 0x000000ffffc7d224 */ /* 0x000fe200078e0ac7 */
[----:B------:R-:W-:Y:S01]  /*a230*/  ISETP.GE.AND P5, PT, R207, RZ, PT ;  /* 0x000000ffcf00720c */ /* 0x000fe20003fa6270 */
[----:B------:R-:W-:Y:S01]  /*a240*/  IMAD R205, R5, R8, R205 ;  /* 0x0000000805cd7224 */ /* 0x000fe200078e02cd */
[----:B------:R-:W-:Y:S01]  /*a250*/  IABS R207, R210 ;  /* 0x000000d200cf7213 */ /* 0x000fe20000000000 */
[----:B------:R-:W-:-:S02]  /*a260*/  @!P2 IMAD.MOV R201, RZ, RZ, -R201 ;  /* 0x000000ffffc9a224 */ /* 0x000fc400078e0ac9 */
[----:B------:R-:W-:Y:S01]  /*a270*/  @!P3 IMAD.IADD R200, R200, 0x1, -R5 ;  /* 0x00000001c8c8b824 */ /* 0x000fe200078e0a05 */
[----:B------:R-:W-:Y:S01]  /*a280*/  ISETP.GT.U32.AND P2, PT, R5, R205, PT ;  /* 0x000000cd0500720c */ /* 0x000fe20003f44070 */
[----:B------:R-:W-:Y:S01]  /*a290*/  IMAD.HI.U32 R7, R2, R207, RZ ;  /* 0x000000cf02077227 */ /* 0x000fe200078e00ff */
[----:B------:R-:W-:-:S03]  /*a2a0*/  ISETP.GE.AND P3, PT, R208, RZ, PT ;  /* 0x000000ffd000720c */ /* 0x000fc60003f66270 */
[--C-:B------:R-:W-:Y:S01]  /*a2b0*/  @!P6 IMAD.IADD R204, R204, 0x1, -R5.reuse ;  /* 0x00000001cccce824 */ /* 0x100fe200078e0a05 */
[----:B------:R-:W-:Y:S01]  /*a2c0*/  ISETP.GT.U32.AND P6, PT, R5, R206, PT ;  /* 0x000000ce0500720c */ /* 0x000fe20003fc4070 */
[----:B------:R-:W-:Y:S01]  /*a2d0*/  @!P4 IMAD.IADD R203, R203, 0x1, -R5 ;  /* 0x00000001cbcbc824 */ /* 0x000fe200078e0a05 */
[----:B------:R-:W-:Y:S01]  /*a2e0*/  ISETP.GE.AND P4, PT, R209, RZ, PT ;  /* 0x000000ffd100720c */ /* 0x000fe20003f86270 */
[----:B------:R-:W-:Y:S01]  /*a2f0*/  @!P5 IMAD.MOV R202, RZ, RZ, -R202 ;  /* 0x000000ffffcad224 */ /* 0x000fe200078e0aca */
[----:B------:R-:W-:Y:S01]  /*a300*/  ISETP.GE.AND P5, PT, R10, RZ, PT ;  /* 0x000000ff0a00720c */ /* 0x000fe20003fa6270 */
[----:B------:R-:W-:Y:S01]  /*a310*/  @!P1 IMAD.MOV R200, RZ, RZ, -R200 ;  /* 0x000000ffffc89224 */ /* 0x000fe200078e0ac8 */
[----:B------:R-:W-:Y:S01]  /*a320*/  ISETP.GT.U32.AND P1, PT, R5, R203, PT ;  /* 0x000000cb0500720c */ /* 0x000fe20003f24070 */
[----:B------:R-:W-:Y:S01]  /*a330*/  IMAD.MOV R10, RZ, RZ, -R7 ;  /* 0x000000ffff0a7224 */ /* 0x000fe200078e0a07 */
[----:B------:R-:W-:Y:S01]  /*a340*/  LOP3.LUT R7, R0, 0x5c, RZ, 0xfc, !PT ;  /* 0x0000005c00077812 */ /* 0x000fe200078efcff */
[----:B------:R-:W-:-:S02]  /*a350*/  @!P2 IMAD.IADD R205, R205, 0x1, -R5 ;  /* 0x00000001cdcda824 */ /* 0x000fc400078e0a05 */
[C---:B------:R-:W-:Y:S02]  /*a360*/  IMAD R207, R5.reuse, R10, R207 ;  /* 0x0000000a05cf7224 */ /* 0x040fe400078e02cf */
[--C-:B------:R-:W-:Y:S01]  /*a370*/  @!P6 IMAD.IADD R206, R206, 0x1, -R5.reuse ;  /* 0x00000001cecee824 */ /* 0x100fe200078e0a05 */
[C---:B------:R-:W-:Y:S01]  /*a380*/  ISETP.GT.U32.AND P2, PT, R5.reuse, R205, PT ;  /* 0x000000cd0500720c */ /* 0x040fe20003f44070 */
[----:B------:R-:W-:Y:S02]  /*a390*/  VIADD R8, R4, 0x5e ;  /* 0x0000005e04087836 */ /* 0x000fe40000000000 */
[----:B------:R-:W-:Y:S01]  /*a3a0*/  @!P0 IMAD.MOV R204, RZ, RZ, -R204 ;  /* 0x000000ffffcc8224 */ /* 0x000fe200078e0acc */
[----:B------:R-:W-:Y:S01]  /*a3b0*/  ISETP.GT.U32.AND P6, PT, R5, R206, PT ;  /* 0x000000ce0500720c */ /* 0x000fe20003fc4070 */
[----:B------:R-:W-:Y:S01]  /*a3c0*/  @!P1 IMAD.IADD R203, R203, 0x1, -R5 ;  /* 0x00000001cbcb9824 */ /* 0x000fe200078e0a05 */
[----:B------:R-:W-:Y:S01]  /*a3d0*/  ISETP.GE.AND P1, PT, R8, RZ, PT ;  /* 0x000000ff0800720c */ /* 0x000fe20003f26270 */
[----:B------:R-:W-:Y:S01]  /*a3e0*/  IMAD.HI.U32 R10, R2, R213, RZ ;  /* 0x000000d5020a7227 */ /* 0x000fe200078e00ff */
[----:B------:R-:W-:-:S02]  /*a3f0*/  IABS R208, R8 ;  /* 0x0000000800d07213 */ /* 0x000fc40000000000 */
[----:B------:R-:W-:Y:S01]  /*a400*/  LOP3.LUT R8, R0, 0x5a, RZ, 0xfc, !PT ;  /* 0x0000005a00087812 */ /* 0x000fe200078efcff */
[----:B------:R-:W-:Y:S01]  /*a410*/  @!P3 IMAD.MOV R203, RZ, RZ, -R203 ;  /* 0x000000ffffcbb224 */ /* 0x000fe200078e0acb */
[----:B------:R-:W-:Y:S01]  /*a420*/  ISETP.GE.AND P3, PT, R210, RZ, PT ;  /* 0x000000ffd200720c */ /* 0x000fe20003f66270 */
[--C-:B------:R-:W-:Y:S01]  /*a430*/  @!P2 IMAD.IADD R205, R205, 0x1, -R5.reuse ;  /* 0x00000001cdcda824 */ /* 0x100fe200078e0a05 */
[----:B------:R-:W-:Y:S01]  /*a440*/  IABS R210, R7 ;  /* 0x0000000700d27213 */ /* 0x000fe20000000000 */
[----:B------:R-:W-:Y:S01]  /*a450*/  IMAD.MOV R10, RZ, RZ, -R10 ;  /* 0x000000ffff0a7224 */ /* 0x000fe200078e0a0a */
[----:B------:R-:W-:Y:S01]  /*a460*/  ISETP.GE.AND P0, PT, R7, RZ, PT ;  /* 0x000000ff0700720c */ /* 0x000fe20003f06270 */
[----:B------:R-:W-:Y:S01]  /*a470*/  @!P6 IMAD.IADD R206, R206, 0x1, -R5 ;  /* 0x00000001cecee824 */ /* 0x000fe200078e0a05 */
[----:B------:R-:W-:Y:S01]  /*a480*/  ISETP.GT.U32.AND P6, PT, R5, R207, PT ;  /* 0x000000cf0500720c */ /* 0x000fe20003fc4070 */
[----:B------:R-:W-:Y:S01]  /*a490*/  IMAD.HI.U32 R7, R2, R208, RZ ;  /* 0x000000d002077227 */ /* 0x000fe200078e00ff */
[----:B------:R-:W-:-:S02]  /*a4a0*/  ISETP.GE.AND P2, PT, R8, RZ, PT ;  /* 0x000000ff0800720c */ /* 0x000fc40003f46270 */
[----:B------:R-:W-:Y:S01]  /*a4b0*/  IABS R211, R8 ;  /* 0x0000000800d37213 */ /* 0x000fe20000000000 */
[----:B------:R-:W-:-:S04]  /*a4c0*/  IMAD.HI.U32 R8, R2, R210, RZ ;  /* 0x000000d202087227 */ /* 0x000fc800078e00ff */
[----:B------:R-:W-:Y:S02]  /*a4d0*/  IMAD.MOV R209, RZ, RZ, -R7 ;  /* 0x000000ffffd17224 */ /* 0x000fe400078e0a07 */
[----:B------:R-:W-:-:S04]  /*a4e0*/  IMAD.HI.U32 R9, R2, R211, RZ ;  /* 0x000000d302097227 */ /* 0x000fc800078e00ff */
[----:B------:R-:W-:Y:S02]  /*a4f0*/  @!P6 IMAD.IADD R207, R207, 0x1, -R5 ;  /* 0x00000001cfcfe824 */ /* 0x000fe400078e0a05 */
[----:B------:R-:W-:Y:S02]  /*a500*/  IMAD.MOV R8, RZ, RZ, -R8 ;  /* 0x000000ffff087224 */ /* 0x000fe400078e0a08 */
[C---:B------:R-:W-:Y:S01]  /*a510*/  IMAD R208, R5.reuse, R209, R208 ;  /* 0x000000d105d07224 */ /* 0x040fe200078e02d0 */
[C---:B------:R-:W-:Y:S01]  /*a520*/  ISETP.GT.U32.AND P6, PT, R5.reuse, R207, PT ;  /* 0x000000cf0500720c */ /* 0x040fe20003fc4070 */
[----:B------:R-:W-:Y:S02]  /*a530*/  IMAD.MOV R212, RZ, RZ, -R9 ;  /* 0x000000ffffd47224 */ /* 0x000fe400078e0a09 */
[C---:B------:R-:W-:Y:S02]  /*a540*/  IMAD R209, R5.reuse, R8, R210 ;  /* 0x0000000805d17224 */ /* 0x040fe400078e02d2 */
[----:B------:R-:W-:-:S02]  /*a550*/  IMAD R210, R5, R212, R211 ;  /* 0x000000d405d27224 */ /* 0x000fc400078e02d3 */
[----:B------:R-:W-:Y:S01]  /*a560*/  @!P5 IMAD.MOV R206, RZ, RZ, -R206 ;  /* 0x000000ffffced224 */ /* 0x000fe200078e0ace */
[C---:B------:R-:W-:Y:S01]  /*a570*/  ISETP.GT.U32.AND P5, PT, R5.reuse, R209, PT ;  /* 0x000000d10500720c */ /* 0x040fe20003fa4070 */
[----:B------:R-:W-:Y:S01]  /*a580*/  @!P4 IMAD.MOV R205, RZ, RZ, -R205 ;  /* 0x000000ffffcdc224 */ /* 0x000fe200078e0acd */
[C---:B------:R-:W-:Y:S01]  /*a590*/  ISETP.GT.U32.AND P4, PT, R5.reuse, R208, PT ;  /* 0x000000d00500720c */ /* 0x040fe20003f84070 */
[----:B------:R-:W-:Y:S01]  /*a5a0*/  IMAD R211, R5, R10, R213 ;  /* 0x0000000a05d37224 */ /* 0x000fe200078e02d5 */
[----:B------:R-:W-:Y:S01]  /*a5b0*/  IABS R213, R221 ;  /* 0x000000dd00d57213 */ /* 0x000fe20000000000 */
[----:B------:R-:W-:Y:S01]  /*a5c0*/  @!P6 IMAD.IADD R207, R207, 0x1, -R5 ;  /* 0x00000001cfcfe824 */ /* 0x000fe200078e0a05 */
[----:B------:R-:W-:Y:S01]  /*a5d0*/  ISETP.GT.U32.AND P6, PT, R5, R210, PT ;  /* 0x000000d20500720c */ /* 0x000fe20003fc4070 */
[----:B------:R-:W-:Y:S01]  /*a5e0*/  IMAD.HI.U32 R7, R2, R214, RZ ;  /* 0x000000d602077227 */ /* 0x000fe200078e00ff */
[----:B------:R-:W-:-:S03]  /*a5f0*/  LOP3.LUT R10, R0, 0x4a, RZ, 0xfc, !PT ;  /* 0x0000004a000a7812 */ /* 0x000fc600078efcff */
[----:B------:R-:W-:Y:S01]  /*a600*/  IMAD.MOV R7, RZ, RZ, -R7 ;  /* 0x000000ffff077224 */ /* 0x000fe200078e0a07 */
[----:B------:R-:W-:Y:S01]  /*a610*/  IABS R226, R10 ;  /* 0x0000000a00e27213 */ /* 0x000fe20000000000 */
[--C-:B------:R-:W-:Y:S02]  /*a620*/  @!P5 IMAD.IADD R209, R209, 0x1, -R5.reuse ;  /* 0x00000001d1d1d824 */ /* 0x100fe400078e0a05 */
[--C-:B------:R-:W-:Y:S01]  /*a630*/  @!P4 IMAD.IADD R208, R208, 0x1, -R5.reuse ;  /* 0x00000001d0d0c824 */ /* 0x100fe200078e0a05 */
[C---:B------:R-:W-:Y:S01]  /*a640*/  ISETP.GT.U32.AND P4, PT, R5.reuse, R211, PT ;  /* 0x000000d30500720c */ /* 0x040fe20003f84070 */
[C---:B------:R-:W-:Y:S01]  /*a650*/  IMAD R212, R5.reuse, R7, R214 ;  /* 0x0000000705d47224 */ /* 0x040fe200078e02d6 */
[----:B------:R-:W-:Y:S01]  /*a660*/  IABS R214, R220 ;  /* 0x000000dc00d67213 */ /* 0x000fe20000000000 */
[----:B------:R-:W-:Y:S01]  /*a670*/  @!P6 IMAD.IADD R210, R210, 0x1, -R5 ;  /* 0x00000001d2d2e824 */ /* 0x000fe200078e0a05 */
[C---:B------:R-:W-:Y:S01]  /*a680*/  ISETP.GT.U32.AND P6, PT, R5.reuse, R209, PT ;  /* 0x000000d10500720c */ /* 0x040fe20003fc4070 */
[----:B------:R-:W-:Y:S01]  /*a690*/  IMAD.HI.U32 R7, R2, R213, RZ ;  /* 0x000000d502077227 */ /* 0x000fe200078e00ff */
[----:B------:R-:W-:-:S03]  /*a6a0*/  ISETP.GT.U32.AND P5, PT, R5, R208, PT ;  /* 0x000000d00500720c */ /* 0x000fc60003fa4070 */
[----:B------:R-:W-:Y:S01]  /*a6b0*/  @!P3 IMAD.MOV R207, RZ, RZ, -R207 ;  /* 0x000000ffffcfb224 */ /* 0x000fe200078e0acf */
[----:B------:R-:W-:Y:S01]  /*a6c0*/  ISETP.GT.U32.AND P3, PT, R5, R210, PT ;  /* 0x000000d20500720c */ /* 0x000fe20003f64070 */
[----:B------:R-:W-:Y:S02]  /*a6d0*/  IMAD.MOV R8, RZ, RZ, -R7 ;  /* 0x000000ffff087224 */ /* 0x000fe400078e0a07 */
[----:B------:R-:W-:Y:S02]  /*a6e0*/  @!P4 IMAD.IADD R211, R211, 0x1, -R5 ;  /* 0x00000001d3d3c824 */ /* 0x000fe400078e0a05 */
[----:B------:R-:W-:Y:S02]  /*a6f0*/  IMAD R213, R5, R8, R213 ;  /* 0x0000000805d57224 */ /* 0x000fe400078e02d5 */
[----:B------:R-:W-:Y:S01]  /*a700*/  @!P6 IMAD.IADD R209, R209, 0x1, -R5 ;  /* 0x00000001d1d1e824 */ /* 0x000fe200078e0a05 */
[C---:B------:R-:W-:Y:S01]  /*a710*/  ISETP.GT.U32.AND P6, PT, R5.reuse, R212, PT ;  /* 0x000000d40500720c */ /* 0x040fe20003fc4070 */
[----:B------:R-:W-:Y:S01]  /*a720*/  IMAD.HI.U32 R8, R2, R215, RZ ;  /* 0x000000d702087227 */ /* 0x000fe200078e00ff */
[----:B------:R-:W-:-:S03]  /*a730*/  ISETP.GT.U32.AND P4, PT, R5, R211, PT ;  /* 0x000000d30500720c */ /* 0x000fc60003f84070 */
[----:B------:R-:W-:-:S04]  /*a740*/  IMAD.HI.U32 R7, R2, R214, RZ ;  /* 0x000000d602077227 */ /* 0x000fc800078e00ff */
[----:B------:R-:W-:Y:S02]  /*a750*/  IMAD.MOV R8, RZ, RZ, -R8 ;  /* 0x000000ffff087224 */ /* 0x000fe400078e0a08 */
[----:B------:R-:W-:Y:S02]  /*a760*/  IMAD.MOV R7, RZ, RZ, -R7 ;  /* 0x000000ffff077224 */ /* 0x000fe400078e0a07 */
[----:B------:R-:W-:Y:S01]  /*a770*/  @!P3 IMAD.IADD R210, R210, 0x1, -R5 ;  /* 0x00000001d2d2b824 */ /* 0x000fe200078e0a05 */
[C---:B------:R-:W-:Y:S01]  /*a780*/  ISETP.GT.U32.AND P3, PT, R5.reuse, R213, PT ;  /* 0x000000d50500720c */ /* 0x040fe20003f64070 */
[C---:B------:R-:W-:Y:S02]  /*a790*/  IMAD R215, R5.reuse, R8, R215 ;  /* 0x0000000805d77224 */ /* 0x040fe400078e02d7 */
[----:B------:R-:W-:Y:S02]  /*a7a0*/  IMAD R214, R5, R7, R214 ;  /* 0x0000000705d67224 */ /* 0x000fe400078e02d6 */
[----:B------:R-:W-:-:S02]  /*a7b0*/  VIADD R7, R4, 0x4e ;  /* 0x0000004e04077836 */ /* 0x000fc40000000000 */
[--C-:B------:R-:W-:Y:S01]  /*a7c0*/  @!P6 IMAD.IADD R212, R212, 0x1, -R5.reuse ;  /* 0x00000001d4d4e824 */ /* 0x100fe200078e0a05 */
[----:B------:R-:W-:Y:S01]  /*a7d0*/  ISETP.GT.U32.AND P6, PT, R5, R215, PT ;  /* 0x000000d70500720c */ /* 0x000fe20003fc4070 */
[--C-:B------:R-:W-:Y:S01]  /*a7e0*/  @!P4 IMAD.IADD R211, R211, 0x1, -R5.reuse ;  /* 0x00000001d3d3c824 */ /* 0x100fe200078e0a05 */
[----:B------:R-:W-:Y:S01]  /*a7f0*/  ISETP.GT.U32.AND P4, PT, R5, R214, PT ;  /* 0x000000d60500720c */ /* 0x000fe20003f84070 */
[--C-:B------:R-:W-:Y:S01]  /*a800*/  @!P5 IMAD.IADD R208, R208, 0x1, -R5.reuse ;  /* 0x00000001d0d0d824 */ /* 0x100fe200078e0a05 */
[----:B------:R-:W-:Y:S01]  /*a810*/  IABS R218, R7 ;  /* 0x0000000700da7213 */ /* 0x000fe20000000000 */
[----:B------:R-:W-:Y:S01]  /*a820*/  @!P3 IMAD.IADD R213, R213, 0x1, -R5 ;  /* 0x00000001d5d5b824 */ /* 0x000fe200078e0a05 */
[----:B------:R-:W-:Y:S01]  /*a830*/  ISETP.GE.AND P5, PT, R7, RZ, PT ;  /* 0x000000ff0700720c */ /* 0x000fe20003fa6270 */
[----:B------:R-:W-:Y:S01]  /*a840*/  IMAD.HI.U32 R8, R2, R224, RZ ;  /* 0x000000e002087227 */ /* 0x000fe200078e00ff */
[----:B------:R-:W-:-:S03]  /*a850*/  ISETP.GE.AND P3, PT, R217, RZ, PT ;  /* 0x000000ffd900720c */ /* 0x000fc60003f66270 */
[----:B------:R-:W-:-:S04]  /*a860*/  IMAD.HI.U32 R7, R2, R218, RZ ;  /* 0x000000da02077227 */ /* 0x000fc800078e00ff */
[----:B------:R-:W-:Y:S02]  /*a870*/  IMAD.MOV R7, RZ, RZ, -R7 ;  /* 0x000000ffff077224 */ /* 0x000fe400078e0a07 */
[--C-:B------:R-:W-:Y:S02]  /*a880*/  @!P6 IMAD.IADD R215, R215, 0x1, -R5.reuse ;  /* 0x00000001d7d7e824 */ /* 0x100fe400078e0a05 */
[----:B------:R-:W-:Y:S01]  /*a890*/  @!P4 IMAD.IADD R214, R214, 0x1, -R5 ;  /* 0x00000001d6d6c824 */ /* 0x000fe200078e0a05 */
[----:B------:R-:W-:Y:S01]  /*a8a0*/  ISETP.GE.AND P4, PT, R216, RZ, PT ;  /* 0x000000ffd800720c */ /* 0x000fe20003f86270 */
[C---:B------:R-:W-:Y:S02]  /*a8b0*/  IMAD R216, R5.reuse, R7, R218 ;  /* 0x0000000705d87224 */ /* 0x040fe400078e02da */
[----:B------:R-:W-:Y:S01]  /*a8c0*/  @!P2 IMAD.MOV R210, RZ, RZ, -R210 ;  /* 0x000000ffffd2a224 */ /* 0x000fe200078e0ad2 */
[C---:B------:R-:W-:Y:S01]  /*a8d0*/  ISETP.GT.U32.AND P2, PT, R5.reuse, R215, PT ;  /* 0x000000d70500720c */ /* 0x040fe20003f44070 */
[----:B------:R-:W-:Y:S01]  /*a8e0*/  IMAD.MOV R8, RZ, RZ, -R8 ;  /* 0x000000ffff087224 */ /* 0x000fe200078e0a08 */
[----:B------:R-:W-:Y:S01]  /*a8f0*/  ISETP.GT.U32.AND P6, PT, R5, R214, PT ;  /* 0x000000d60500720c */ /* 0x000fe20003fc4070 */
[----:B------:R-:W-:-:S04]  /*a900*/  IMAD.HI.U32 R7, R2, R219, RZ ;  /* 0x000000db02077227 */ /* 0x000fc800078e00ff */
[----:B------:R-:W-:-:S04]  /*a910*/  IMAD.HI.U32 R9, R2, R226, RZ ;  /* 0x000000e202097227 */ /* 0x000fc800078e00ff */
[----:B------:R-:W-:Y:S01]  /*a920*/  @!P3 IMAD.MOV R211, RZ, RZ, -R211 ;  /* 0x000000ffffd3b224 */ /* 0x000fe200078e0ad3 */
[C---:B------:R-:W-:Y:S01]  /*a930*/  ISETP.GT.U32.AND P3, PT, R5.reuse, R216, PT ;  /* 0x000000d80500720c */ /* 0x040fe20003f64070 */
[C---:B------:R-:W-:Y:S01]  /*a940*/  IMAD R217, R5.reuse, R8, R224 ;  /* 0x0000000805d97224 */ /* 0x040fe200078e02e0 */
[C---:B------:R-:W-:Y:S01]  /*a950*/  LOP3.LUT R224, R0.reuse, 0x42, RZ, 0xfc, !PT ;  /* 0x0000004200e07812 */ /* 0x040fe200078efcff */
[----:B------:R-:W-:Y:S02]  /*a960*/  IMAD.MOV R8, RZ, RZ, -R7 ;  /* 0x000000ffff087224 */ /* 0x000fe400078e0a07 */
[----:B------:R-:W-:Y:S02]  /*a970*/  IMAD.MOV R9, RZ, RZ, -R9 ;  /* 0x000000ffff097224 */ /* 0x000fe400078e0a09 */
[C---:B------:R-:W-:Y:S02]  /*a980*/  IMAD R219, R5.reuse, R8, R219 ;  /* 0x0000000805db7224 */ /* 0x040fe400078e02db */
[C---:B------:R-:W-:Y:S01]  /*a990*/  IMAD R218, R5.reuse, R9, R226 ;  /* 0x0000000905da7224 */ /* 0x040fe200078e02e2 */
[----:B------:R-:W-:Y:S01]  /*a9a0*/  LOP3.LUT R9, R0, 0x46, RZ, 0xfc, !PT ;  /* 0x0000004600097812 */ /* 0x000fe200078efcff */
[----:B------:R-:W-:Y:S01]  /*a9b0*/  @!P1 IMAD.MOV R208, RZ, RZ, -R208 ;  /* 0x000000ffffd09224 */ /* 0x000fe200078e0ad0 */
[----:B------:R-:W-:Y:S01]  /*a9c0*/  ISETP.GT.U32.AND P1, PT, R5, R212, PT ;  /* 0x000000d40500720c */ /* 0x000fe20003f24070 */
[--C-:B------:R-:W-:Y:S01]  /*a9d0*/  @!P2 IMAD.IADD R215, R215, 0x1, -R5.reuse ;  /* 0x00000001d7d7a824 */ /* 0x100fe200078e0a05 */
[C---:B------:R-:W-:Y:S01]  /*a9e0*/  ISETP.GT.U32.AND P2, PT, R5.reuse, R219, PT ;  /* 0x000000db0500720c */ /* 0x040fe20003f44070 */
[----:B------:R-:W-:Y:S01]  /*a9f0*/  @!P3 IMAD.IADD R216, R216, 0x1, -R5 ;  /* 0x00000001d8d8b824 */ /* 0x000fe200078e0a05 */
[----:B------:R-:W-:Y:S01]  /*aa00*/  IABS R7, R9 ;  /* 0x0000000900077213 */ /* 0x000fe20000000000 */
[----:B------:R-:W-:Y:S01]  /*aa10*/  @!P0 IMAD.MOV R209, RZ, RZ, -R209 ;  /* 0x000000ffffd18224 */ /* 0x000fe200078e0ad1 */
[----:B------:R-:W-:Y:S01]  /*aa20*/  ISETP.GE.AND P3, PT, R220, RZ, PT ;  /* 0x000000ffdc00720c */ /* 0x000fe20003f66270 */
[----:B------:R-:W-:Y:S01]  /*aa30*/  @!P6 IMAD.IADD R214, R214, 0x1, -R5 ;  /* 0x00000001d6d6e824 */ /* 0x000fe200078e0a05 */
[----:B------:R-:W-:Y:S01]  /*aa40*/  LOP3.LUT R226, R0, 0x44, RZ, 0xfc, !PT ;  /* 0x0000004400e27812 */ /* 0x000fe200078efcff */
[----:B------:R-:W-:Y:S01]  /*aa50*/  IMAD.MOV.U32 R8, RZ, RZ, R7 ;  /* 0x000000ffff087224 */ /* 0x000fe200078e0007 */
[----:B------:R-:W-:-:S02]  /*aa60*/  ISETP.GT.U32.AND P0, PT, R5, R213, PT ;  /* 0x000000d50500720c */ /* 0x000fc40003f04070 */
[----:B------:R-:W-:Y:S01]  /*aa70*/  ISETP.GE.AND P6, PT, R221, RZ, PT ;  /* 0x000000ffdd00720c */ /* 0x000fe20003fc6270 */
[----:B------:R-:W-:Y:S01]  /*aa80*/  IMAD.HI.U32 R7, R2, R8, RZ ;  /* 0x0000000802077227 */ /* 0x000fe200078e00ff */
[----:B------:R-:W-:-:S03]  /*aa90*/  IABS R221, R226 ;  /* 0x000000e200dd7213 */ /* 0x000fc60000000000 */
[--C-:B------:R-:W-:Y:S01]  /*aaa0*/  @!P1 IMAD.IADD R212, R212, 0x1, -R5.reuse ;  /* 0x00000001d4d49824 */ /* 0x100fe200078e0a05 */
[----:B------:R-:W-:Y:S01]  /*aab0*/  ISETP.GT.U32.AND P1, PT, R5, R217, PT ;  /* 0x000000d90500720c */ /* 0x000fe20003f24070 */
[----:B------:R-:W-:Y:S01]  /*aac0*/  @!P2 IMAD.IADD R219, R219, 0x1, -R5 ;  /* 0x00000001dbdba824 */ /* 0x000fe200078e0a05 */
[C---:B------:R-:W-:Y:S01]  /*aad0*/  ISETP.GT.U32.AND P2, PT, R5.reuse, R216, PT ;  /* 0x000000d80500720c */ /* 0x040fe20003f44070 */
[----:B------:R-:W-:Y:S02]  /*aae0*/  IMAD.MOV R7, RZ, RZ, -R7 ;  /* 0x000000ffff077224 */ /* 0x000fe400078e0a07 */
[----:B------:R-:W-:Y:S01]  /*aaf0*/  @!P3 IMAD.MOV R214, RZ, RZ, -R214 ;  /* 0x000000ffffd6b224 */ /* 0x000fe200078e0ad6 */
[C---:B------:R-:W-:Y:S01]  /*ab00*/  ISETP.GT.U32.AND P3, PT, R5.reuse, R219, PT ;  /* 0x000000db0500720c */ /* 0x040fe20003f64070 */
[----:B------:R-:W-:Y:S02]  /*ab10*/  IMAD R220, R5, R7, R8 ;  /* 0x0000000705dc7224 */ /* 0x000fe400078e0208 */
[----:B------:R-:W-:-:S04]  /*ab20*/  IMAD.HI.U32 R7, R2, R221, RZ ;  /* 0x000000dd02077227 */ /* 0x000fc800078e00ff */
[----:B------:R-:W-:Y:S02]  /*ab30*/  IMAD.MOV R8, RZ, RZ, -R7 ;  /* 0x000000ffff087224 */ /* 0x000fe400078e0a07 */
[--C-:B------:R-:W-:Y:S01]  /*ab40*/  @!P0 IMAD.IADD R213, R213, 0x1, -R5.reuse ;  /* 0x00000001d5d58824 */ /* 0x100fe200078e0a05 */
[----:B------:R-:W-:Y:S01]  /*ab50*/  ISETP.GT.U32.AND P0, PT, R5, R218, PT ;  /* 0x000000da0500720c */ /* 0x000fe20003f04070 */
[----:B------:R-:W-:Y:S01]  /*ab60*/  @!P1 IMAD.IADD R217, R217, 0x1, -R5 ;  /* 0x00000001d9d99824 */ /* 0x000fe200078e0a05 */
[----:B------:R-:W-:Y:S01]  /*ab70*/  ISETP.GE.AND P1, PT, R222, RZ, PT ;  /* 0x000000ffde00720c */ /* 0x000fe20003f26270 */
[C---:B------:R-:W-:Y:S01]  /*ab80*/  IMAD R221, R5.reuse, R8, R221 ;  /* 0x0000000805dd7224 */ /* 0x040fe200078e02dd */
[----:B------:R-:W-:Y:S01]  /*ab90*/  IABS R222, R224 ;  /* 0x000000e000de7213 */ /* 0x000fe20000000000 */
[----:B------:R-:W-:Y:S01]  /*aba0*/  @!P4 IMAD.MOV R212, RZ, RZ, -R212 ;  /* 0x000000ffffd4c224 */ /* 0x000fe200078e0ad4 */
[----:B------:R-:W-:Y:S01]  /*abb0*/  ISETP.GT.U32.AND P4, PT, R5, R217, PT ;  /* 0x000000d90500720c */ /* 0x000fe20003f84070 */
[--C-:B------:R-:W-:Y:S01]  /*abc0*/  @!P3 IMAD.IADD R219, R219, 0x1, -R5.reuse ;  /* 0x00000001dbdbb824 */ /* 0x100fe200078e0a05 */
[C---:B------:R-:W-:Y:S01]  /*abd0*/  ISETP.GT.U32.AND P3, PT, R5.reuse, R221, PT ;  /* 0x000000dd0500720c */ /* 0x040fe20003f64070 */
[----:B------:R-:W-:Y:S01]  /*abe0*/  @!P2 IMAD.IADD R216, R216, 0x1, -R5 ;  /* 0x00000001d8d8a824 */ /* 0x000fe200078e0a05 */
[----:B------:R-:W-:Y:S01]  /*abf0*/  ISETP.GT.U32.AND P2, PT, R5, R220, PT ;  /* 0x000000dc0500720c */ /* 0x000fe20003f44070 */
[----:B------:R-:W-:-:S04]  /*ac00*/  IMAD.HI.U32 R7, R2, R222, RZ ;  /* 0x000000de02077227 */ /* 0x000fc800078e00ff */
[----:B------:R-:W-:Y:S01]  /*ac10*/  @!P0 IMAD.IADD R218, R218, 0x1, -R5 ;  /* 0x00000001dada8824 */ /* 0x000fe200078e0a05 */
[----:B------:R-:W-:Y:S01]  /*ac20*/  ISETP.GE.AND P0, PT, R225, RZ, PT ;  /* 0x000000ffe100720c */ /* 0x000fe20003f06270 */
[----:B------:R-:W-:Y:S01]  /*ac30*/  @!P1 IMAD.MOV R215, RZ, RZ, -R215 ;  /* 0x000000ffffd79224 */ /* 0x000fe200078e0ad7 */
[----:B------:R-:W-:Y:S01]  /*ac40*/  ISETP.GE.AND P1, PT, R10, RZ, PT ;  /* 0x000000ff0a00720c */ /* 0x000fe20003f26270 */
[--C-:B------:R-:W-:Y:S01]  /*ac50*/  @!P4 IMAD.IADD R217, R217, 0x1, -R5.reuse ;  /* 0x00000001d9d9c824 */ /* 0x100fe200078e0a05 */
[----:B------:R-:W-:Y:S01]  /*ac60*/  LOP3.LUT R10, R0, 0x40, RZ, 0xfc, !PT ;  /* 0x00000040000a7812 */ /* 0x000fe200078efcff */
[----:B------:R-:W-:Y:S01]  /*ac70*/  @!P3 IMAD.IADD R221, R221, 0x1, -R5 ;  /* 0x00000001ddddb824 */ /* 0x000fe200078e0a05 */
[----:B------:R-:W-:Y:S01]  /*ac80*/  ISETP.GE.AND P4, PT, R223, RZ, PT ;  /* 0x000000ffdf00720c */ /* 0x000fe20003f86270 */
[----:B------:R-:W-:Y:S01]  /*ac90*/  IMAD.MOV R7, RZ, RZ, -R7 ;  /* 0x000000ffff077224 */ /* 0x000fe200078e0a07 */
[----:B------:R-:W-:Y:S01]  /*aca0*/  IABS R223, R10 ;  /* 0x0000000a00df7213 */ /* 0x000fe20000000000 */
[----:B------:R-:W-:Y:S01]  /*acb0*/  @!P2 IMAD.IADD R220, R220, 0x1, -R5 ;  /* 0x00000001dcdca824 */ /* 0x000fe200078e0a05 */
[C---:B------:R-:W-:Y:S01]  /*acc0*/  ISETP.GT.U32.AND P3, PT, R5.reuse, R221, PT ;  /* 0x000000dd0500720c */ /* 0x040fe20003f64070 */
[----:B------:R-:W-:Y:S01]  /*acd0*/  VIADD R8, R4, 0x3e ;  /* 0x0000003e04087836 */ /* 0x000fe20000000000 */
[----:B------:R-:W-:Y:S01]  /*ace0*/  ISETP.GE.AND P2, PT, R226, RZ, PT ;  /* 0x000000ffe200720c */ /* 0x000fe20003f46270 */
[----:B------:R-:W-:Y:S01]  /*acf0*/  @!P5 IMAD.MOV R216, RZ, RZ, -R216 ;  /* 0x000000ffffd8d224 */ /* 0x000fe200078e0ad8 */
[C---:B------:R-:W-:Y:S01]  /*ad00*/  ISETP.GT.U32.AND P5, PT, R5.reuse, R220, PT ;  /* 0x000000dc0500720c */ /* 0x040fe20003fa4070 */
[----:B------:R-:W-:Y:S01]  /*ad10*/  IMAD R222, R5, R7, R222 ;  /* 0x0000000705de7224 */ /* 0x000fe200078e02de */
[----:B------:R-:W-:Y:S01]  /*ad20*/  IABS R225, R8 ;  /* 0x0000000800e17213 */ /* 0x000fe20000000000 */
[----:B------:R-:W-:Y:S01]  /*ad30*/  IMAD.HI.U32 R7, R2, R223, RZ ;  /* 0x000000df02077227 */ /* 0x000fe200078e00ff */
[----:B------:R-:W-:-:S03]  /*ad40*/  IABS R226, R229 ;  /* 0x000000e500e27213 */ /* 0x000fc60000000000 */
[----:B------:R-:W-:Y:S01]  /*ad50*/  @!P0 IMAD.MOV R217, RZ, RZ, -R217 ;  /* 0x000000ffffd98224 */ /* 0x000fe200078e0ad9 */
[----:B------:R-:W-:Y:S01]  /*ad60*/  ISETP.GE.AND P0, PT, R8, RZ, PT ;  /* 0x000000ff0800720c */ /* 0x000fe20003f06270 */
[----:B------:R-:W-:Y:S02]  /*ad70*/  IMAD.MOV R8, RZ, RZ, -R7 ;  /* 0x000000ffff087224 */ /* 0x000fe400078e0a07 */
[----:B------:R-:W-:Y:S01]  /*ad80*/  @!P6 IMAD.MOV R213, RZ, RZ, -R213 ;  /* 0x000000ffffd5e224 */ /* 0x000fe200078e0ad5 */
[C---:B------:R-:W-:Y:S01]  /*ad90*/  ISETP.GT.U32.AND P6, PT, R5.reuse, R218, PT ;  /* 0x000000da0500720c */ /* 0x040fe20003fc4070 */
[----:B------:R-:W-:Y:S02]  /*ada0*/  IMAD R223, R5, R8, R223 ;  /* 0x0000000805df7224 */ /* 0x000fe400078e02df */
[--C-:B------:R-:W-:Y:S02]  /*adb0*/  @!P3 IMAD.IADD R221, R221, 0x1, -R5.reuse ;  /* 0x00000001ddddb824 */ /* 0x100fe400078e0a05 */
[----:B------:R-:W-:Y:S01]  /*adc0*/  @!P5 IMAD.IADD R220, R220, 0x1, -R5 ;  /* 0x00000001dcdcd824 */ /* 0x000fe200078e0a05 */
[C---:B------:R-:W-:Y:S01]  /*add0*/  ISETP.GT.U32.AND P3, PT, R5.reuse, R223, PT ;  /* 0x000000df0500720c */ /* 0x040fe20003f64070 */
[----:B------:R-:W-:Y:S01]  /*ade0*/  IMAD.HI.U32 R7, R2, R225, RZ ;  /* 0x000000e102077227 */ /* 0x000fe200078e00ff */
[----:B------:R-:W-:-:S03]  /*adf0*/  ISETP.GT.U32.AND P5, PT, R5, R222, PT ;  /* 0x000000de0500720c */ /* 0x000fc60003fa4070 */
[----:B------:R-:W-:-:S04]  /*ae00*/  IMAD.HI.U32 R8, R2, R227, RZ ;  /* 0x000000e302087227 */ /* 0x000fc800078e00ff */
[----:B------:R-:W-:Y:S01]  /*ae10*/  @!P6 IMAD.IADD R218, R218, 0x1, -R5 ;  /* 0x00000001dadae824 */ /* 0x000fe200078e0a05 */
[----:B------:R-:W-:Y:S01]  /*ae20*/  ISETP.GE.AND P6, PT, R9, RZ, PT ;  /* 0x000000ff0900720c */ /* 0x000fe20003fc6270 */
[----:B------:R-:W-:Y:S01]  /*ae30*/  IMAD.MOV R230, RZ, RZ, -R7 ;  /* 0x000000ffffe67224 */ /* 0x000fe200078e0a07 */
[----:B------:R-:W-:Y:S01]  /*ae40*/  LOP3.LUT R9, R0, 0x38, RZ, 0xfc, !PT ;  /* 0x0000003800097812 */ /* 0x000fe200078efcff */
[----:B------:R-:W-:Y:S02]  /*ae50*/  IMAD.MOV R8, RZ, RZ, -R8 ;  /* 0x000000ffff087224 */ /* 0x000fe400078e0a08 */
[--C-:B------:R-:W-:Y:S01]  /*ae60*/  @!P3 IMAD.IADD R223, R223, 0x1, -R5.reuse ;  /* 0x00000001dfdfb824 */ /* 0x100fe200078e0a05 */
[----:B------:R-:W-:Y:S01]  /*ae70*/  IABS R7, R9 ;  /* 0x0000000900077213 */ /* 0x000fe20000000000 */
[----:B------:R-:W-:Y:S01]  /*ae80*/  @!P5 IMAD.IADD R222, R222, 0x1, -R5 ;  /* 0x00000001deded824 */ /* 0x000fe200078e0a05 */
[----:B------:R-:W-:Y:S01]  /*ae90*/  ISETP.GE.AND P5, PT, R224, RZ, PT ;  /* 0x000000ffe000720c */ /* 0x000fe20003fa6270 */
[C---:B------:R-:W-:Y:S01]  /*aea0*/  IMAD R224, R5.reuse, R230, R225 ;  /* 0x000000e605e07224 */ /* 0x040fe200078e02e1 */
[C---:B------:R-:W-:Y:S01]  /*aeb0*/  ISETP.GT.U32.AND P3, PT, R5.reuse, R223, PT ;  /* 0x000000df0500720c */ /* 0x040fe20003f64070 */
[----:B------:R-:W-:-:S02]  /*aec0*/  IMAD R225, R5, R8, R227 ;  /* 0x0000000805e17224 */ /* 0x000fc400078e02e3 */
[----:B------:R-:W-:Y:S02]  /*aed0*/  IMAD.MOV.U32 R227, RZ, RZ, R7 ;  /* 0x000000ffffe37224 */ /* 0x000fe400078e0007 */
[----:B------:R-:W-:-:S04]  /*aee0*/  IMAD.HI.U32 R7, R2, R226, RZ ;  /* 0x000000e202077227 */ /* 0x000fc800078e00ff */
[----:B------:R-:W-:Y:S02]  /*aef0*/  IMAD.MOV R7, RZ, RZ, -R7 ;  /* 0x000000ffff077224 */ /* 0x000fe400078e0a07 */
[----:B------:R-:W-:Y:S01]  /*af00*/  @!P1 IMAD.MOV R218, RZ, RZ, -R218 ;  /* 0x000000ffffda9224 */ /* 0x000fe200078e0ada */
[C---:B------:R-:W-:Y:S01]  /*af10*/  ISETP.GT.U32.AND P1, PT, R5.reuse, R222, PT ;  /* 0x000000de0500720c */ /* 0x040fe20003f24070 */
[----:B------:R-:W-:Y:S01]  /*af20*/  @!P4 IMAD.MOV R219, RZ, RZ, -R219 ;  /* 0x000000ffffdbc224 */ /* 0x000fe200078e0adb */
[C---:B------:R-:W-:Y:S01]  /*af30*/  ISETP.GT.U32.AND P4, PT, R5.reuse, R224, PT ;  /* 0x000000e00500720c */ /* 0x040fe20003f84070 */
[C---:B------:R-:W-:Y:S02]  /*af40*/  IMAD R226, R5.reuse, R7, R226 ;  /* 0x0000000705e27224 */ /* 0x040fe400078e02e2 */
[----:B------:R-:W-:Y:S01]  /*af50*/  @!P2 IMAD.MOV R221, RZ, RZ, -R221 ;  /* 0x000000ffffdda224 */ /* 0x000fe200078e0add */
[----:B------:R-:W-:Y:S01]  /*af60*/  ISETP.GT.U32.AND P2, PT, R5, R225, PT ;  /* 0x000000e10500720c */ /* 0x000fe20003f44070 */
[----:B------:R-:W-:Y:S01]  /*af70*/  @!P3 IMAD.IADD R223, R223, 0x1, -R5 ;  /* 0x00000001dfdfb824 */ /* 0x000fe200078e0a05 */
        /* <DEDUP_REMOVED lines=8> */
[----:B------:R-:W-:Y:S01]  /*b000*/  IABS R228, R10 ;  /* 0x0000000a00e47213 */ /* 0x000fe20000000000 */
[--C-:B------:R-:W-:Y:S01]  /*b010*/  @!P2 IMAD.IADD R225, R225, 0x1, -R5.reuse ;  /* 0x00000001e1e1a824 */ /* 0x100fe200078e0a05 */
[----:B------:R-:W-:Y:S01]  /*b020*/  ISETP.GE.AND P4, PT, R229, RZ, PT ;  /* 0x000000ffe500720c */ /* 0x000fe20003f86270 */
[----:B------:R-:W-:Y:S01]  /*b030*/  @!P3 IMAD.IADD R226, R226, 0x1, -R5 ;  /* 0x00000001e2e2b824 */ /* 0x000fe200078e0a05 */
[C---:B------:R-:W-:Y:S01]  /*b040*/  ISETP.GT.U32.AND P2, PT, R5.reuse, R224, PT ;  /* 0x000000e00500720c */ /* 0x040fe20003f44070 */
[----:B------:R-:W-:Y:S01]  /*b050*/  @!P5 IMAD.MOV R222, RZ, RZ, -R222 ;  /* 0x000000ffffded224 */ /* 0x000fe200078e0ade */
[C---:B------:R-:W-:Y:S01]  /*b060*/  ISETP.GT.U32.AND P5, PT, R5.reuse, R225, PT ;  /* 0x000000e10500720c */ /* 0x040fe20003fa4070 */
[----:B------:R-:W-:Y:S01]  /*b070*/  IMAD.MOV R8, RZ, RZ, -R7 ;  /* 0x000000ffff087224 */ /* 0x000fe200078e0a07 */
[----:B------:R-:W-:Y:S01]  /*b080*/  ISETP.GT.U32.AND P3, PT, R5, R226, PT ;  /* 0x000000e20500720c */ /* 0x000fe20003f64070 */
[----:B------:R-:W-:Y:S01]  /*b090*/  IMAD.HI.U32 R7, R2, R228, RZ ;  /* 0x000000e402077227 */ /* 0x000fe200078e00ff */
[----:B------:R-:W-:-:S03]  /*b0a0*/  IABS R229, R231 ;  /* 0x000000e700e57213 */ /* 0x000fc60000000000 */
[C---:B------:R-:W-:Y:S01]  /*b0b0*/  IMAD R227, R5.reuse, R8, R227 ;  /* 0x0000000805e37224 */ /* 0x040fe200078e02e3 */
[C---:B------:R-:W-:Y:S01]  /*b0c0*/  LOP3.LUT R8, R0.reuse, 0x32, RZ, 0xfc, !PT ;  /* 0x0000003200087812 */ /* 0x040fe200078efcff */
[----:B------:R-:W-:Y:S02]  /*b0d0*/  IMAD.MOV R7, RZ, RZ, -R7 ;  /* 0x000000ffff077224 */ /* 0x000fe400078e0a07 */
[----:B------:R-:W-:Y:S01]  /*b0e0*/  @!P6 IMAD.MOV R223, RZ, RZ, -R223 ;  /* 0x000000ffffdfe224 */ /* 0x000fe200078e0adf */
[C---:B------:R-:W-:Y:S01]  /*b0f0*/  ISETP.GT.U32.AND P6, PT, R5.reuse, R227, PT ;  /* 0x000000e30500720c */ /* 0x040fe20003fc4070 */
[----:B------:R-:W-:Y:S01]  /*b100*/  IMAD R228, R5, R7, R228 ;  /* 0x0000000705e47224 */ /* 0x000fe200078e02e4 */
[----:B------:R-:W-:Y:S01]  /*b110*/  LOP3.LUT R7, R0, 0x30, RZ, 0xfc, !PT ;  /* 0x0000003000077812 */ /* 0x000fe200078efcff */
[--C-:B------:R-:W-:Y:S01]  /*b120*/  @!P2 IMAD.IADD R224, R224, 0x1, -R5.reuse ;  /* 0x00000001e0e0a824 */ /* 0x100fe200078e0a05 */
[----:B------:R-:W-:Y:S01]  /*b130*/  ISETP.GE.AND P2, PT, R9, RZ, PT ;  /* 0x000000ff0900720c */ /* 0x000fe20003f46270 */
[----:B------:R-:W-:Y:S01]  /*b140*/  @!P5 IMAD.IADD R225, R225, 0x1, -R5 ;  /* 0x00000001e1e1d824 */ /* 0x000fe200078e0a05 */
[----:B------:R-:W-:Y:S01]  /*b150*/  ISETP.GT.U32.AND P5, PT, R5, R228, PT ;  /* 0x000000e40500720c */ /* 0x000fe20003fa4070 */
[----:B------:R-:W-:Y:S01]  /*b160*/  IMAD.HI.U32 R9, R2, R229, RZ ;  /* 0x000000e502097227 */ /* 0x000fe200078e00ff */
[----:B------:R-:W-:-:S03]  /*b170*/  IABS R230, R8 ;  /* 0x0000000800e67213 */ /* 0x000fc60000000000 */
[----:B------:R-:W-:Y:S01]  /*b180*/  @!P3 IMAD.IADD R226, R226, 0x1, -R5 ;  /* 0x00000001e2e2b824 */ /* 0x000fe200078e0a05 */
[----:B------:R-:W-:Y:S01]  /*b190*/  ISETP.GE.AND P3, PT, R10, RZ, PT ;  /* 0x000000ff0a00720c */ /* 0x000fe20003f66270 */
[----:B------:R-:W-:Y:S01]  /*b1a0*/  IMAD.MOV R10, RZ, RZ, -R9 ;  /* 0x000000ffff0a7224 */ /* 0x000fe200078e0a09 */
[----:B------:R-:W-:Y:S01]  /*b1b0*/  IABS R9, R7 ;  /* 0x0000000700097213 */ /* 0x000fe20000000000 */
[----:B------:R-:W-:Y:S01]  /*b1c0*/  @!P6 IMAD.IADD R227, R227, 0x1, -R5 ;  /* 0x00000001e3e3e824 */ /* 0x000fe200078e0a05 */
[----:B------:R-:W-:Y:S01]  /*b1d0*/  ISETP.GE.AND P6, PT, R231, RZ, PT ;  /* 0x000000ffe700720c */ /* 0x000fe20003fc6270 */
[----:B------:R-:W-:Y:S02]  /*b1e0*/  IMAD R229, R5, R10, R229 ;  /* 0x0000000a05e57224 */ /* 0x000fe400078e02e5 */
[----:B------:R-:W-:Y:S02]  /*b1f0*/  IMAD.MOV.U32 R231, RZ, RZ, R9 ;  /* 0x000000ffffe77224 */ /* 0x000fe400078e0009 */
[----:B------:R-:W-:-:S04]  /*b200*/  IMAD.HI.U32 R9, R2, R230, RZ ;  /* 0x000000e602097227 */ /* 0x000fc800078e00ff */
[----:B------:R-:W-:Y:S01]  /*b210*/  @!P5 IMAD.IADD R228, R228, 0x1, -R5 ;  /* 0x00000001e4e4d824 */ /* 0x000fe200078e0a05 */
[C---:B------:R-:W-:Y:S01]  /*b220*/  ISETP.GT.U32.AND P5, PT, R5.reuse, R229, PT ;  /* 0x000000e50500720c */ /* 0x040fe20003fa4070 */
[----:B------:R-:W-:Y:S01]  /*b230*/  @!P0 IMAD.MOV R224, RZ, RZ, -R224 ;  /* 0x000000ffffe08224 */ /* 0x000fe200078e0ae0 */
[----:B------:R-:W-:Y:S01]  /*b240*/  ISETP.GT.U32.AND P0, PT, R5, R227, PT ;  /* 0x000000e30500720c */ /* 0x000fe20003f04070 */
[----:B------:R-:W-:Y:S02]  /*b250*/  IMAD.MOV R232, RZ, RZ, -R9 ;  /* 0x000000ffffe87224 */ /* 0x000fe400078e0a09 */
[----:B------:R-:W-:Y:S02]  /*b260*/  VIADD R10, R4, 0x2e ;  /* 0x0000002e040a7836 */ /* 0x000fe40000000000 */
[----:B------:R-:W-:-:S04]  /*b270*/  IMAD.HI.U32 R9, R2, R231, RZ ;  /* 0x000000e702097227 */ /* 0x000fc800078e00ff */
[----:B------:R-:W-:Y:S01]  /*b280*/  @!P1 IMAD.MOV R225, RZ, RZ, -R225 ;  /* 0x000000ffffe19224 */ /* 0x000fe200078e0ae1 */
[C---:B------:R-:W-:Y:S01]  /*b290*/  ISETP.GT.U32.AND P1, PT, R5.reuse, R228, PT ;  /* 0x000000e40500720c */ /* 0x040fe20003f24070 */
[----:B------:R-:W-:Y:S01]  /*b2a0*/  IMAD R230, R5, R232, R230 ;  /* 0x000000e805e67224 */ /* 0x000fe200078e02e6 */
[----:B------:R-:W-:Y:S01]  /*b2b0*/  IABS R232, R10 ;  /* 0x0000000a00e87213 */ /* 0x000fe20000000000 */
[----:B------:R-:W-:Y:S01]  /*b2c0*/  @!P4 IMAD.MOV R226, RZ, RZ, -R226 ;  /* 0x000000ffffe2c224 */ /* 0x000fe200078e0ae2 */
[----:B------:R-:W-:Y:S01]  /*b2d0*/  ISETP.GE.AND P4, PT, R10, RZ, PT ;  /* 0x000000ff0a00720c */ /* 0x000fe20003f86270 */
[----:B------:R-:W-:Y:S01]  /*b2e0*/  IMAD.MOV R10, RZ, RZ, -R9 ;  /* 0x000000ffff0a7224 */ /* 0x000fe200078e0a09 */
[----:B------:R-:W-:Y:S01]  /*b2f0*/  LOP3.LUT R9, R0, 0x2c, RZ, 0xfc, !PT ;  /* 0x0000002c00097812 */ /* 0x000fe200078efcff */
[--C-:B------:R-:W-:Y:S01]  /*b300*/  @!P0 IMAD.IADD R227, R227, 0x1, -R5.reuse ;  /* 0x00000001e3e38824 */ /* 0x100fe200078e0a05 */
[----:B------:R-:W-:Y:S01]  /*b310*/  ISETP.GT.U32.AND P0, PT, R5, R230, PT ;  /* 0x000000e60500720c */ /* 0x000fe20003f04070 */
[----:B------:R-:W-:Y:S01]  /*b320*/  @!P5 IMAD.IADD R229, R229, 0x1, -R5 ;  /* 0x00000001e5e5d824 */ /* 0x000fe200078e0a05 */
[----:B------:R-:W-:Y:S01]  /*b330*/  IABS R233, R9 ;  /* 0x0000000900e97213 */ /* 0x000fe20000000000 */
[----:B------:R-:W-:-:S02]  /*b340*/  IMAD R231, R5, R10, R231 ;  /* 0x0000000a05e77224 */ /* 0x000fc400078e02e7 */
[----:B------:R-:W-:Y:S01]  /*b350*/  @!P2 IMAD.MOV R227, RZ, RZ, -R227 ;  /* 0x000000ffffe3a224 */ /* 0x000fe200078e0ae3 */
[C---:B------:R-:W-:Y:S01]  /*b360*/  ISETP.GT.U32.AND P5, PT, R5.reuse, R229, PT ;  /* 0x000000e50500720c */ /* 0x040fe20003fa4070 */
[----:B------:R-:W-:Y:S01]  /*b370*/  @!P1 IMAD.IADD R228, R228, 0x1, -R5 ;  /* 0x00000001e4e49824 */ /* 0x000fe200078e0a05 */
[----:B------:R-:W-:Y:S01]  /*b380*/  ISETP.GT.U32.AND P2, PT, R5, R231, PT ;  /* 0x000000e70500720c */ /* 0x000fe20003f44070 */
[----:B------:R-:W-:Y:S01]  /*b390*/  VIADD R4, R4, 0xe ;  /* 0x0000000e04047836 */ /* 0x000fe20000000000 */
[----:B------:R-:W-:Y:S01]  /*b3a0*/  ISETP.GE.AND P1, PT, R8, RZ, PT ;  /* 0x000000ff0800720c */ /* 0x000fe20003f26270 */
[----:B------:R-:W-:-:S03]  /*b3b0*/  IMAD.HI.U32 R8, R2, R232, RZ ;  /* 0x000000e802087227 */ /* 0x000fc600078e00ff */
[----:B------:R-:W-:Y:S01]  /*b3c0*/  IABS R249, R4 ;  /* 0x0000000400f97213 */ /* 0x000fe20000000000 */
[----:B------:R-:W-:Y:S02]  /*b3d0*/  IMAD.MOV R8, RZ, RZ, -R8 ;  /* 0x000000ffff087224 */ /* 0x000fe400078e0a08 */
[--C-:B------:R-:W-:Y:S01]  /*b3e0*/  @!P0 IMAD.IADD R230, R230, 0x1, -R5.reuse ;  /* 0x00000001e6e68824 */ /* 0x100fe200078e0a05 */
[----:B------:R-:W-:Y:S01]  /*b3f0*/  ISETP.GE.AND P0, PT, R7, RZ, PT ;  /* 0x000000ff0700720c */ /* 0x000fe20003f06270 */
[--C-:B------:R-:W-:Y:S01]  /*b400*/  @!P5 IMAD.IADD R229, R229, 0x1, -R5.reuse ;  /* 0x00000001e5e5d824 */ /* 0x100fe200078e0a05 */
[----:B------:R-:W-:Y:S01]  /*b410*/  ISETP.GE.AND P5, PT, R9, RZ, PT ;  /* 0x000000ff0900720c */ /* 0x000fe20003fa6270 */
[----:B------:R-:W-:Y:S01]  /*b420*/  IMAD R232, R5, R8, R232 ;  /* 0x0000000805e87224 */ /* 0x000fe200078e02e8 */
[C---:B------:R-:W-:Y:S01]  /*b430*/  LOP3.LUT R8, R0.reuse, 0x2a, RZ, 0xfc, !PT ;  /* 0x0000002a00087812 */ /* 0x040fe200078efcff */
[----:B------:R-:W-:Y:S01]  /*b440*/  @!P2 IMAD.IADD R231, R231, 0x1, -R5 ;  /* 0x00000001e7e7a824 */ /* 0x000fe200078e0a05 */
[----:B------:R-:W-:Y:S01]  /*b450*/  LOP3.LUT R9, R0, 0x26, RZ, 0xfc, !PT ;  /* 0x0000002600097812 */ /* 0x000fe200078efcff */
[----:B------:R-:W-:Y:S01]  /*b460*/  @!P6 IMAD.MOV R229, RZ, RZ, -R229 ;  /* 0x000000ffffe5e224 */ /* 0x000fe200078e0ae5 */
[----:B------:R-:W-:Y:S01]  /*b470*/  IABS R234, R8 ;  /* 0x0000000800ea7213 */ /* 0x000fe20000000000 */
[----:B------:R-:W-:Y:S01]  /*b480*/  IMAD.HI.U32 R7, R2, R233, RZ ;  /* 0x000000e902077227 */ /* 0x000fe200078e00ff */
[----:B------:R-:W-:-:S02]  /*b490*/  ISETP.GT.U32.AND P6, PT, R5, R231, PT ;  /* 0x000000e70500720c */ /* 0x000fc40003fc4070 */
[----:B------:R-:W-:Y:S01]  /*b4a0*/  ISETP.GE.AND P2, PT, R8, RZ, PT ;  /* 0x000000ff0800720c */ /* 0x000fe20003f46270 */
[----:B------:R-:W-:Y:S01]  /*b4b0*/  IMAD.MOV R10, RZ, RZ, -R7 ;  /* 0x000000ffff0a7224 */ /* 0x000fe200078e0a07 */
[----:B------:R-:W-:Y:S01]  /*b4c0*/  LOP3.LUT R8, R0, 0x28, RZ, 0xfc, !PT ;  /* 0x0000002800087812 */ /* 0x000fe200078efcff */
[----:B------:R-:W-:Y:S01]  /*b4d0*/  IMAD.HI.U32 R7, R2, R234, RZ ;  /* 0x000000ea02077227 */ /* 0x000fe200078e00ff */
[----:B------:R-:W-:Y:S02]  /*b4e0*/  IABS R236, R9 ;  /* 0x0000000900ec7213 */ /* 0x000fe40000000000 */
[----:B------:R-:W-:Y:S01]  /*b4f0*/  IABS R235, R8 ;  /* 0x0000000800eb7213 */ /* 0x000fe20000000000 */
[----:B------:R-:W-:Y:S02]  /*b500*/  IMAD.MOV R7, RZ, RZ, -R7 ;  /* 0x000000ffff077224 */ /* 0x000fe400078e0a07 */
[----:B------:R-:W-:Y:S01]  /*b510*/  @!P3 IMAD.MOV R228, RZ, RZ, -R228 ;  /* 0x000000ffffe4b224 */ /* 0x000fe200078e0ae4 */
[----:B------:R-:W-:Y:S01]  /*b520*/  ISETP.GT.U32.AND P3, PT, R5, R230, PT ;  /* 0x000000e60500720c */ /* 0x000fe20003f64070 */
[----:B------:R-:W-:Y:S01]  /*b530*/  @!P6 IMAD.IADD R231, R231, 0x1, -R5 ;  /* 0x00000001e7e7e824 */ /* 0x000fe200078e0a05 */
[----:B------:R-:W-:Y:S01]  /*b540*/  ISETP.GE.AND P6, PT, R8, RZ, PT ;  /* 0x000000ff0800720c */ /* 0x000fe20003fc6270 */
[----:B------:R-:W-:-:S02]  /*b550*/  IMAD R234, R5, R7, R234 ;  /* 0x0000000705ea7224 */ /* 0x000fc400078e02ea */
[----:B------:R-:W-:Y:S02]  /*b560*/  @!P0 IMAD.MOV R231, RZ, RZ, -R231 ;  /* 0x000000ffffe78224 */ /* 0x000fe400078e0ae7 */
[C---:B------:R-:W-:Y:S01]  /*b570*/  IMAD R233, R5.reuse, R10, R233 ;  /* 0x0000000a05e97224 */ /* 0x040fe200078e02e9 */
[----:B------:R-:W-:Y:S01]  /*b580*/  ISETP.GT.U32.AND P0, PT, R5, R234, PT ;  /* 0x000000ea0500720c */ /* 0x000fe20003f04070 */
[----:B------:R-:W-:Y:S01]  /*b590*/  IMAD.HI.U32 R237, R2, R235, RZ ;  /* 0x000000eb02ed7227 */ /* 0x000fe200078e00ff */
[----:B------:R-:W-:-:S03]  /*b5a0*/  IABS R10, R252 ;  /* 0x000000fc000a7213 */ /* 0x000fc60000000000 */
[----:B------:R-:W-:Y:S01]  /*b5b0*/  @!P3 IMAD.IADD R230, R230, 0x1, -R5 ;  /* 0x00000001e6e6b824 */ /* 0x000fe200078e0a05 */
[C---:B------:R-:W-:Y:S01]  /*b5c0*/  ISETP.GT.U32.AND P3, PT, R5.reuse, R232, PT ;  /* 0x000000e80500720c */ /* 0x040fe20003f64070 */
[----:B------:R-:W-:Y:S02]  /*b5d0*/  IMAD.MOV R237, RZ, RZ, -R237 ;  /* 0x000000ffffed7224 */ /* 0x000fe400078e0aed */
[----:B------:R-:W-:Y:S01]  /*b5e0*/  @!P1 IMAD.MOV R230, RZ, RZ, -R230 ;  /* 0x000000ffffe69224 */ /* 0x000fe200078e0ae6 */
[C---:B------:R-:W-:Y:S01]  /*b5f0*/  ISETP.GT.U32.AND P1, PT, R5.reuse, R233, PT ;  /* 0x000000e90500720c */ /* 0x040fe20003f24070 */
[----:B------:R-:W-:Y:S01]  /*b600*/  IMAD R235, R5, R237, R235 ;  /* 0x000000ed05eb7224 */ /* 0x000fe200078e02eb */
[----:B------:R-:W-:Y:S01]  /*b610*/  IABS R237, R0 ;  /* 0x0000000000ed7213 */ /* 0x000fe20000000000 */
[----:B------:R-:W-:Y:S02]  /*b620*/  @!P0 IMAD.IADD R234, R234, 0x1, -R5 ;  /* 0x00000001eaea8824 */ /* 0x000fe400078e0a05 */
[----:B------:R-:W-:-:S03]  /*b630*/  IMAD.HI.U32 R8, R2, R236, RZ ;  /* 0x000000ec02087227 */ /* 0x000fc600078e00ff */
[----:B------:R-:W-:Y:S01]  /*b640*/  ISETP.GT.U32.AND P0, PT, R5, R234, PT ;  /* 0x000000ea0500720c */ /* 0x000fe20003f04070 */
[----:B------:R-:W-:Y:S02]  /*b650*/  IMAD.MOV R8, RZ, RZ, -R8 ;  /* 0x000000ffff087224 */ /* 0x000fe400078e0a08 */
[----:B------:R-:W-:-:S04]  /*b660*/  IMAD.HI.U32 R7, R2, R10, RZ ;  /* 0x0000000a02077227 */ /* 0x000fc800078e00ff */
[--C-:B------:R-:W-:Y:S02]  /*b670*/  @!P1 IMAD.IADD R233, R233, 0x1, -R5.reuse ;  /* 0x00000001e9e99824 */ /* 0x100fe400078e0a05 */
[C---:B------:R-:W-:Y:S01]  /*b680*/  IMAD R236, R5.reuse, R8, R236 ;  /* 0x0000000805ec7224 */ /* 0x040fe200078e02ec */
[----:B------:R-:W-:Y:S01]  /*b690*/  LOP3.LUT R8, R0, 0x22, RZ, 0xfc, !PT ;  /* 0x0000002200087812 */ /* 0x000fe200078efcff */
[--C-:B------:R-:W-:Y:S01]  /*b6a0*/  @!P3 IMAD.IADD R232, R232, 0x1, -R5.reuse ;  /* 0x00000001e8e8b824 */ /* 0x100fe200078e0a05 */
[C---:B------:R-:W-:Y:S01]  /*b6b0*/  ISETP.GT.U32.AND P1, PT, R5.reuse, R233, PT ;  /* 0x000000e90500720c */ /* 0x040fe20003f24070 */
[----:B------:R-:W-:Y:S01]  /*b6c0*/  @!P0 IMAD.IADD R234, R234, 0x1, -R5 ;  /* 0x00000001eaea8824 */ /* 0x000fe200078e0a05 */
[C---:B------:R-:W-:Y:S01]  /*b6d0*/  ISETP.GT.U32.AND P0, PT, R5.reuse, R235, PT ;  /* 0x000000eb0500720c */ /* 0x040fe20003f04070 */
[----:B------:R-:W-:Y:S01]  /*b6e0*/  IMAD.MOV R7, RZ, RZ, -R7 ;  /* 0x000000ffff077224 */ /* 0x000fe200078e0a07 */
[----:B------:R-:W-:Y:S01]  /*b6f0*/  IABS R238, R8 ;  /* 0x0000000800ee7213 */ /* 0x000fe20000000000 */
[----:B------:R-:W-:Y:S01]  /*b700*/  @!P2 IMAD.MOV R234, RZ, RZ, -R234 ;  /* 0x000000ffffeaa224 */ /* 0x000fe200078e0aea */
[C---:B------:R-:W-:Y:S01]  /*b710*/  ISETP.GT.U32.AND P2, PT, R5.reuse, R236, PT ;  /* 0x000000ec0500720c */ /* 0x040fe20003f44070 */
[C---:B------:R-:W-:Y:S01]  /*b720*/  IMAD R10, R5.reuse, R7, R10 ;  /* 0x00000007050a7224 */ /* 0x040fe200078e020a */
[----:B------:R-:W-:Y:S01]  /*b730*/  ISETP.GT.U32.AND P3, PT, R5, R232, PT ;  /* 0x000000e80500720c */ /* 0x000fe20003f64070 */
[----:B------:R-:W-:-:S04]  /*b740*/  IMAD.HI.U32 R7, R2, R238, RZ ;  /* 0x000000ee02077227 */ /* 0x000fc800078e00ff */
[--C-:B------:R-:W-:Y:S01]  /*b750*/  @!P1 IMAD.IADD R233, R233, 0x1, -R5.reuse ;  /* 0x00000001e9e99824 */ /* 0x100fe200078e0a05 */
[----:B------:R-:W-:Y:S01]  /*b760*/  ISETP.GE.AND P1, PT, R8, RZ, PT ;  /* 0x000000ff0800720c */ /* 0x000fe20003f26270 */
[----:B------:R-:W-:Y:S02]  /*b770*/  @!P0 IMAD.IADD R235, R235, 0x1, -R5 ;  /* 0x00000001ebeb8824 */ /* 0x000fe400078e0a05 */
[----:B------:R-:W-:-:S03]  /*b780*/  IMAD.HI.U32 R8, R2, R237, RZ ;  /* 0x000000ed02087227 */ /* 0x000fc600078e00ff */
[----:B------:R-:W-:Y:S01]  /*b790*/  ISETP.GT.U32.AND P0, PT, R5, R235, PT ;  /* 0x000000eb0500720c */ /* 0x000fe20003f04070 */
[----:B------:R-:W-:Y:S01]  /*b7a0*/  @!P5 IMAD.MOV R233, RZ, RZ, -R233 ;  /* 0x000000ffffe9d224 */ /* 0x000fe200078e0ae9 */
[----:B------:R-:W-:Y:S01]  /*b7b0*/  ISETP.GE.AND P5, PT, R239, RZ, PT ;  /* 0x000000ffef00720c */ /* 0x000fe20003fa6270 */
[----:B------:R-:W-:Y:S01]  /*b7c0*/  @!P2 IMAD.IADD R236, R236, 0x1, -R5 ;  /* 0x00000001ececa824 */ /* 0x000fe200078e0a05 */
[----:B------:R-:W-:Y:S01]  /*b7d0*/  IABS R239, R239 ;  /* 0x000000ef00ef7213 */ /* 0x000fe20000000000 */
[----:B------:R-:W-:Y:S02]  /*b7e0*/  IMAD.MOV R8, RZ, RZ, -R8 ;  /* 0x000000ffff087224 */ /* 0x000fe400078e0a08 */
[----:B------:R-:W-:Y:S01]  /*b7f0*/  IMAD.MOV R7, RZ, RZ, -R7 ;  /* 0x000000ffff077224 */ /* 0x000fe200078e0a07 */
[C---:B------:R-:W-:Y:S01]  /*b800*/  ISETP.GT.U32.AND P2, PT, R5.reuse, R236, PT ;  /* 0x000000ec0500720c */ /* 0x040fe20003f44070 */
[----:B------:R-:W-:Y:S02]  /*b810*/  IMAD R237, R5, R8, R237 ;  /* 0x0000000805ed7224 */ /* 0x000fe400078e02ed */
[----:B------:R-:W-:-:S04]  /*b820*/  IMAD.HI.U32 R8, R2, R239, RZ ;  /* 0x000000ef02087227 */ /* 0x000fc800078e00ff */
[--C-:B------:R-:W-:Y:S01]  /*b830*/  @!P0 IMAD.IADD R235, R235, 0x1, -R5.reuse ;  /* 0x00000001ebeb8824 */ /* 0x100fe200078e0a05 */
[----:B------:R-:W-:Y:S01]  /*b840*/  ISETP.GT.U32.AND P0, PT, R5, R10, PT ;  /* 0x0000000a0500720c */ /* 0x000fe20003f04070 */
[----:B------:R-:W-:Y:S02]  /*b850*/  IMAD.MOV R8, RZ, RZ, -R8 ;  /* 0x000000ffff087224 */ /* 0x000fe400078e0a08 */
[----:B------:R-:W-:Y:S01]  /*b860*/  @!P3 IMAD.IADD R232, R232, 0x1, -R5 ;  /* 0x00000001e8e8b824 */ /* 0x000fe200078e0a05 */
[----:B------:R-:W-:Y:S01]  /*b870*/  ISETP.GE.AND P3, PT, R9, RZ, PT ;  /* 0x000000ff0900720c */ /* 0x000fe20003f66270 */
[C---:B------:R-:W-:Y:S02]  /*b880*/  IMAD R238, R5.reuse, R7, R238 ;  /* 0x0000000705ee7224 */ /* 0x040fe400078e02ee */
[C---:B------:R-:W-:Y:S02]  /*b890*/  IMAD R239, R5.reuse, R8, R239 ;  /* 0x0000000805ef7224 */ /* 0x040fe400078e02ef */
[----:B------:R-:W-:Y:S01]  /*b8a0*/  @!P6 IMAD.MOV R235, RZ, RZ, -R235 ;  /* 0x000000ffffebe224 */ /* 0x000fe200078e0aeb */
[C---:B------:R-:W-:Y:S01]  /*b8b0*/  ISETP.GT.U32.AND P6, PT, R5.reuse, R237, PT ;  /* 0x000000ed0500720c */ /* 0x040fe20003fc4070 */
[----:B------:R-:W-:Y:S01]  /*b8c0*/  @!P4 IMAD.MOV R232, RZ, RZ, -R232 ;  /* 0x000000ffffe8c224 */ /* 0x000fe200078e0ae8 */
[----:B------:R-:W-:Y:S01]  /*b8d0*/  ISETP.GE.AND P4, PT, R240, RZ, PT ;  /* 0x000000fff000720c */ /* 0x000fe20003f86270 */
[--C-:B------:R-:W-:Y:S01]  /*b8e0*/  @!P2 IMAD.IADD R236, R236, 0x1, -R5.reuse ;  /* 0x00000001ececa824 */ /* 0x100fe200078e0a05 */
[----:B------:R-:W-:Y:S01]  /*b8f0*/  IABS R240, R240 ;  /* 0x000000f000f07213 */ /* 0x000fe20000000000 */
[----:B------:R-:W-:Y:S01]  /*b900*/  @!P0 IMAD.IADD R10, R10, 0x1, -R5 ;  /* 0x000000010a0a8824 */ /* 0x000fe200078e0a05 */
[C---:B------:R-:W-:Y:S01]  /*b910*/  ISETP.GT.U32.AND P2, PT, R5.reuse, R238, PT ;  /* 0x000000ee0500720c */ /* 0x040fe20003f44070 */
[----:B------:R-:W-:Y:S01]  /*b920*/  IMAD.HI.U32 R8, R2, R241, RZ ;  /* 0x000000f102087227 */ /* 0x000fe200078e00ff */
[----:B------:R-:W-:-:S03]  /*b930*/  ISETP.GT.U32.AND P0, PT, R5, R239, PT ;  /* 0x000000ef0500720c */ /* 0x000fc60003f04070 */
[----:B------:R-:W-:-:S04]  /*b940*/  IMAD.HI.U32 R7, R2, R240, RZ ;  /* 0x000000f002077227 */ /* 0x000fc800078e00ff */
[----:B------:R-:W-:Y:S02]  /*b950*/  IMAD.MOV R7, RZ, RZ, -R7 ;  /* 0x000000ffff077224 */ /* 0x000fe400078e0a07 */
[--C-:B------:R-:W-:Y:S01]  /*b960*/  @!P6 IMAD.IADD R237, R237, 0x1, -R5.reuse ;  /* 0x00000001edede824 */ /* 0x100fe200078e0a05 */
[C---:B------:R-:W-:Y:S01]  /*b970*/  ISETP.GT.U32.AND P6, PT, R5.reuse, R10, PT ;  /* 0x0000000a0500720c */ /* 0x040fe20003fc4070 */
[C---:B------:R-:W-:Y:S02]  /*b980*/  IMAD R240, R5.reuse, R7, R240 ;  /* 0x0000000705f07224 */ /* 0x040fe400078e02f0 */
[--C-:B------:R-:W-:Y:S01]  /*b990*/  @!P2 IMAD.IADD R238, R238, 0x1, -R5.reuse ;  /* 0x00000001eeeea824 */ /* 0x100fe200078e0a05 */
[----:B------:R-:W-:Y:S01]  /*b9a0*/  ISETP.GT.U32.AND P2, PT, R5, R237, PT ;  /* 0x000000ed0500720c */ /* 0x000fe20003f44070 */
[----:B------:R-:W-:Y:S02]  /*b9b0*/  @!P0 IMAD.IADD R239, R239, 0x1, -R5 ;  /* 0x00000001efef8824 */ /* 0x000fe400078e0a05 */
[----:B------:R-:W-:-:S03]  /*b9c0*/  IMAD.HI.U32 R7, R2, R242, RZ ;  /* 0x000000f202077227 */ /* 0x000fc600078e00ff */
[----:B------:R-:W-:Y:S01]  /*b9d0*/  ISETP.GT.U32.AND P0, PT, R5, R239, PT ;  /* 0x000000ef0500720c */ /* 0x000fe20003f04070 */
[----:B------:R-:W-:Y:S02]  /*b9e0*/  IMAD.MOV R7, RZ, RZ, -R7 ;  /* 0x000000ffff077224 */ /* 0x000fe400078e0a07 */
[----:B------:R-:W-:Y:S02]  /*b9f0*/  IMAD.MOV R8, RZ, RZ, -R8 ;  /* 0x000000ffff087224 */ /* 0x000fe400078e0a08 */
[----:B------:R-:W-:-:S04]  /*ba00*/  IMAD.HI.U32 R9, R2, R243, RZ ;  /* 0x000000f302097227 */ /* 0x000fc800078e00ff */
[C---:B------:R-:W-:Y:S02]  /*ba10*/  IMAD R242, R5.reuse, R7, R242 ;  /* 0x0000000705f27224 */ /* 0x040fe400078e02f2 */
[----:B------:R-:W-:Y:S02]  /*ba20*/  IMAD R241, R5, R8, R241 ;  /* 0x0000000805f17224 */ /* 0x000fe400078e02f1 */
[----:B------:R-:W-:Y:S02]  /*ba30*/  IMAD.MOV R7, RZ, RZ, -R9 ;  /* 0x000000ffff077224 */ /* 0x000fe400078e0a09 */
[----:B------:R-:W-:Y:S01]  /*ba40*/  @!P2 IMAD.IADD R237, R237, 0x1, -R5 ;  /* 0x00000001ededa824 */ /* 0x000fe200078e0a05 */
[C---:B------:R-:W-:Y:S01]  /*ba50*/  ISETP.GT.U32.AND P2, PT, R5.reuse, R241, PT ;  /* 0x000000f10500720c */ /* 0x040fe20003f44070 */
[----:B------:R-:W-:Y:S02]  /*ba60*/  IMAD R243, R5, R7, R243 ;  /* 0x0000000705f37224 */ /* 0x000fe400078e02f3 */
[----:B------:R-:W-:-:S02]  /*ba70*/  @!P0 IMAD.IADD R239, R239, 0x1, -R5 ;  /* 0x00000001efef8824 */ /* 0x000fc400078e0a05 */
[----:B------:R-:W-:Y:S01]  /*ba80*/  @!P3 IMAD.MOV R236, RZ, RZ, -R236 ;  /* 0x000000ffffecb224 */ /* 0x000fe200078e0aec */
[C---:B------:R-:W-:Y:S01]  /*ba90*/  ISETP.GT.U32.AND P0, PT, R5.reuse, R243, PT ;  /* 0x000000f30500720c */ /* 0x040fe20003f04070 */
[----:B------:R-:W-:Y:S01]  /*baa0*/  @!P6 IMAD.IADD R10, R10, 0x1, -R5 ;  /* 0x000000010a0ae824 */ /* 0x000fe200078e0a05 */
[C---:B------:R-:W-:Y:S01]  /*bab0*/  ISETP.GT.U32.AND P3, PT, R5.reuse, R238, PT ;  /* 0x000000ee0500720c */ /* 0x040fe20003f64070 */
[----:B------:R-:W-:Y:S01]  /*bac0*/  IMAD.HI.U32 R7, R2, R244, RZ ;  /* 0x000000f402077227 */ /* 0x000fe200078e00ff */
[----:B------:R-:W-:-:S03]  /*bad0*/  ISETP.GT.U32.AND P6, PT, R5, R240, PT ;  /* 0x000000f00500720c */ /* 0x000fc60003fc4070 */
[----:B------:R-:W-:Y:S01]  /*bae0*/  @!P2 IMAD.IADD R241, R241, 0x1, -R5 ;  /* 0x00000001f1f1a824 */ /* 0x000fe200078e0a05 */
[----:B------:R-:W-:Y:S01]  /*baf0*/  ISETP.GE.AND P2, PT, R4, RZ, PT ;  /* 0x000000ff0400720c */ /* 0x000fe20003f46270 */
[----:B------:R-:W-:Y:S02]  /*bb00*/  IMAD.MOV R7, RZ, RZ, -R7 ;  /* 0x000000ffff077224 */ /* 0x000fe400078e0a07 */
[----:B------:R-:W-:-:S04]  /*bb10*/  IMAD.HI.U32 R8, R2, R246, RZ ;  /* 0x000000f602087227 */ /* 0x000fc800078e00ff */
[--C-:B------:R-:W-:Y:S01]  /*bb20*/  @!P0 IMAD.IADD R243, R243, 0x1, -R5.reuse ;  /* 0x00000001f3f38824 */ /* 0x100fe200078e0a05 */
[C---:B------:R-:W-:Y:S01]  /*bb30*/  ISETP.GT.U32.AND P0, PT, R5.reuse, R241, PT ;  /* 0x000000f10500720c */ /* 0x040fe20003f04070 */
[--C-:B------:R-:W-:Y:S01]  /*bb40*/  @!P3 IMAD.IADD R238, R238, 0x1, -R5.reuse ;  /* 0x00000001eeeeb824 */ /* 0x100fe200078e0a05 */
[C---:B------:R-:W-:Y:S01]  /*bb50*/  ISETP.GT.U32.AND P3, PT, R5.reuse, R242, PT ;  /* 0x000000f20500720c */ /* 0x040fe20003f64070 */
[C---:B------:R-:W-:Y:S02]  /*bb60*/  IMAD R244, R5.reuse, R7, R244 ;  /* 0x0000000705f47224 */ /* 0x040fe400078e02f4 */
[----:B------:R-:W-:Y:S02]  /*bb70*/  IMAD.MOV R7, RZ, RZ, -R8 ;  /* 0x000000ffff077224 */ /* 0x000fe400078e0a08 */
[----:B------:R-:W-:Y:S01]  /*bb80*/  @!P6 IMAD.IADD R240, R240, 0x1, -R5 ;  /* 0x00000001f0f0e824 */ /* 0x000fe200078e0a05 */
[----:B------:R-:W-:Y:S01]  /*bb90*/  ISETP.GE.AND P6, PT, R0, RZ, PT ;  /* 0x000000ff0000720c */ /* 0x000fe20003fc6270 */
[----:B------:R-:W-:-:S02]  /*bba0*/  IMAD R246, R5, R7, R246 ;  /* 0x0000000705f67224 */ /* 0x000fc400078e02f6 */
[----:B------:R-:W-:-:S04]  /*bbb0*/  IMAD.HI.U32 R4, R2, R248, RZ ;  /* 0x000000f802047227 */ /* 0x000fc800078e00ff */
[--C-:B------:R-:W-:Y:S01]  /*bbc0*/  @!P0 IMAD.IADD R241, R241, 0x1, -R5.reuse ;  /* 0x00000001f1f18824 */ /* 0x100fe200078e0a05 */
[C---:B------:R-:W-:Y:S01]  /*bbd0*/  ISETP.GT.U32.AND P0, PT, R5.reuse, R246, PT ;  /* 0x000000f60500720c */ /* 0x040fe20003f04070 */
[----:B------:R-:W-:Y:S01]  /*bbe0*/  @!P3 IMAD.IADD R242, R242, 0x1, -R5 ;  /* 0x00000001f2f2b824 */ /* 0x000fe200078e0a05 */
[----:B------:R-:W-:Y:S01]  /*bbf0*/  ISETP.GT.U32.AND P3, PT, R5, R240, PT ;  /* 0x000000f00500720c */ /* 0x000fe20003f64070 */
[----:B------:R-:W-:Y:S02]  /*bc00*/  IMAD.MOV R4, RZ, RZ, -R4 ;  /* 0x000000ffff047224 */ /* 0x000fe400078e0a04 */
[----:B------:R-:W-:-:S04]  /*bc10*/  IMAD.HI.U32 R9, R2, R247, RZ ;  /* 0x000000f702097227 */ /* 0x000fc800078e00ff */
[----:B------:R-:W-:Y:S01]  /*bc20*/  @!P6 IMAD.MOV R237, RZ, RZ, -R237 ;  /* 0x000000ffffede224 */ /* 0x000fe200078e0aed */
[C---:B------:R-:W-:Y:S01]  /*bc30*/  ISETP.GT.U32.AND P6, PT, R5.reuse, R242, PT ;  /* 0x000000f20500720c */ /* 0x040fe20003fc4070 */
[C---:B------:R-:W-:Y:S02]  /*bc40*/  IMAD R248, R5.reuse, R4, R248 ;  /* 0x0000000405f87224 */ /* 0x040fe400078e02f8 */
[----:B------:R-:W-:Y:S01]  /*bc50*/  IMAD.MOV R8, RZ, RZ, -R9 ;  /* 0x000000ffff087224 */ /* 0x000fe200078e0a09 */
[----:B------:R-:W-:Y:S01]  /*bc60*/  IABS R9, R12 ;  /* 0x0000000c00097213 */ /* 0x000fe20000000000 */
[----:B------:R-:W-:Y:S01]  /*bc70*/  @!P0 IMAD.IADD R246, R246, 0x1, -R5 ;  /* 0x00000001f6f68824 */ /* 0x000fe200078e0a05 */
[C---:B------:R-:W-:Y:S01]  /*bc80*/  ISETP.GT.U32.AND P0, PT, R5.reuse, R248, PT ;  /* 0x000000f80500720c */ /* 0x040fe20003f04070 */
[C---:B------:R-:W-:Y:S02]  /*bc90*/  IMAD R247, R5.reuse, R8, R247 ;  /* 0x0000000805f77224 */ /* 0x040fe400078e02f7 */
[----:B------:R-:W-:Y:S01]  /*bca0*/  @!P3 IMAD.IADD R240, R240, 0x1, -R5 ;  /* 0x00000001f0f0b824 */ /* 0x000fe200078e0a05 */
[C---:B------:R-:W-:Y:S01]  /*bcb0*/  ISETP.GT.U32.AND P3, PT, R5.reuse, R244, PT ;  /* 0x000000f40500720c */ /* 0x040fe20003f64070 */
[----:B------:R-:W-:Y:S01]  /*bcc0*/  @!P1 IMAD.MOV R238, RZ, RZ, -R238 ;  /* 0x000000ffffee9224 */ /* 0x000fe200078e0aee */
[----:B------:R-:W-:Y:S01]  /*bcd0*/  ISETP.GT.U32.AND P1, PT, R5, R243, PT ;  /* 0x000000f30500720c */ /* 0x000fe20003f24070 */
[----:B------:R-:W-:-:S04]  /*bce0*/  IMAD.HI.U32 R8, R2, R249, RZ ;  /* 0x000000f902087227 */ /* 0x000fc800078e00ff */
[----:B------:R-:W-:Y:S02]  /*bcf0*/  IMAD.MOV R8, RZ, RZ, -R8 ;  /* 0x000000ffff087224 */ /* 0x000fe400078e0a08 */
[----:B------:R-:W-:Y:S01]  /*bd00*/  @!P6 IMAD.IADD R242, R242, 0x1, -R5 ;  /* 0x00000001f2f2e824 */ /* 0x000fe200078e0a05 */
[C---:B------:R-:W-:Y:S01]  /*bd10*/  ISETP.GT.U32.AND P6, PT, R5.reuse, R247, PT ;  /* 0x000000f70500720c */ /* 0x040fe20003fc4070 */
[----:B------:R-:W-:Y:S01]  /*bd20*/  IMAD R249, R5, R8, R249 ;  /* 0x0000000805f97224 */ /* 0x000fe200078e02f9 */
[----:B------:R-:W-:Y:S01]  /*bd30*/  IABS R8, R11 ;  /* 0x0000000b00087213 */ /* 0x000fe20000000000 */
[----:B------:R-:W-:-:S04]  /*bd40*/  IMAD.HI.U32 R7, R2, R250, RZ ;  /* 0x000000fa02077227 */ /* 0x000fc800078e00ff */
[--C-:B------:R-:W-:Y:S01]  /*bd50*/  @!P0 IMAD.IADD R248, R248, 0x1, -R5.reuse ;  /* 0x00000001f8f88824 */ /* 0x100fe200078e0a05 */
[----:B------:R-:W-:Y:S01]  /*bd60*/  ISETP.GT.U32.AND P0, PT, R5, R249, PT ;  /* 0x000000f90500720c */ /* 0x000fe20003f04070 */
[--C-:B------:R-:W-:Y:S01]  /*bd70*/  @!P3 IMAD.IADD R244, R244, 0x1, -R5.reuse ;  /* 0x00000001f4f4b824 */ /* 0x100fe200078e0a05 */
[----:B------:R-:W-:Y:S01]  /*bd80*/  ISETP.GE.AND P3, PT, R245, RZ, PT ;  /* 0x000000fff500720c */ /* 0x000fe20003f66270 */
[----:B------:R-:W-:Y:S01]  /*bd90*/  @!P1 IMAD.IADD R243, R243, 0x1, -R5 ;  /* 0x00000001f3f39824 */ /* 0x000fe200078e0a05 */
[----:B------:R-:W-:Y:S01]  /*bda0*/  ISETP.GE.AND P1, PT, R251, RZ, PT ;  /* 0x000000fffb00720c */ /* 0x000fe20003f26270 */
[----:B------:R-:W-:Y:S01]  /*bdb0*/  IMAD.MOV R4, RZ, RZ, -R7 ;  /* 0x000000ffff047224 */ /* 0x000fe200078e0a07 */
[----:B------:R-:W-:Y:S01]  /*bdc0*/  LOP3.LUT R245, R0, 0x2, RZ, 0xfc, !PT ;  /* 0x0000000200f57812 */ /* 0x000fe200078efcff */
[----:B------:R-:W-:Y:S01]  /*bdd0*/  @!P6 IMAD.IADD R247, R247, 0x1, -R5 ;  /* 0x00000001f7f7e824 */ /* 0x000fe200078e0a05 */
[----:B------:R-:W-:Y:S01]  /*bde0*/  IABS R251, R13 ;  /* 0x0000000d00fb7213 */ /* 0x000fe20000000000 */
[----:B------:R-:W-:Y:S01]  /*bdf0*/  IMAD R250, R5, R4, R250 ;  /* 0x0000000405fa7224 */ /* 0x000fe200078e02fa */
[----:B------:R-:W-:Y:S01]  /*be00*/  IABS R7, R6 ;  /* 0x0000000600077213 */ /* 0x000fe20000000000 */
[----:B---3--:R-:W-:Y:S01]  /*be10*/  IMAD.HI.U32 R21, R2, R9, RZ ;  /* 0x0000000902157227 */ /* 0x008fe200078e00ff */
[----:B------:R-:W-:-:S02]  /*be20*/  IABS R0, R245 ;  /* 0x000000f500007213 */ /* 0x000fc40000000000 */
[----:B------:R-:W-:Y:S01]  /*be30*/  ISETP.GE.AND P6, PT, R3, RZ, PT ;  /* 0x000000ff0300720c */ /* 0x000fe20003fc6270 */
[----:B------:R-:W-:-:S04]  /*be40*/  IMAD.HI.U32 R4, R2, R251, RZ ;  /* 0x000000fb02047227 */ /* 0x000fc800078e00ff */
[----:B------:R-:W-:-:S04]  /*be50*/  IMAD.HI.U32 R20, R2, R8, RZ ;  /* 0x0000000802147227 */ /* 0x000fc800078e00ff */
[----:B------:R-:W-:-:S04]  /*be60*/  IMAD.HI.U32 R19, R2, R7, RZ ;  /* 0x0000000702137227 */ /* 0x000fc800078e00ff */
[----:B------:R-:W-:-:S04]  /*be70*/  IMAD.HI.U32 R3, R2, R0, RZ ;  /* 0x0000000002037227 */ /* 0x000fc800078e00ff */
[----:B------:R-:W-:Y:S02]  /*be80*/  IMAD.MOV R2, RZ, RZ, -R4 ;  /* 0x000000ffff027224 */ /* 0x000fe400078e0a04 */
[----:B------:R-:W-:Y:S01]  /*be90*/  @!P0 IMAD.IADD R249, R249, 0x1, -R5 ;  /* 0x00000001f9f98824 */ /* 0x000fe200078e0a05 */
[----:B------:R-:W-:Y:S01]  /*bea0*/  ISETP.GT.U32.AND P0, PT, R5, R250, PT ;  /* 0x000000fa0500720c */ /* 0x000fe20003f04070 */
[----:B------:R-:W-:Y:S02]  /*beb0*/  IMAD.MOV R4, RZ, RZ, -R21 ;  /* 0x000000ffff047224 */ /* 0x000fe400078e0a15 */
[----:B------:R-:W-:Y:S02]  /*bec0*/  IMAD.MOV R21, RZ, RZ, -R20 ;  /* 0x000000ffff157224 */ /* 0x000fe400078e0a14 */
[----:B------:R-:W-:Y:S02]  /*bed0*/  IMAD.MOV R20, RZ, RZ, -R19 ;  /* 0x000000ffff147224 */ /* 0x000fe400078e0a13 */
[----:B------:R-:W-:-:S02]  /*bee0*/  IMAD.MOV R19, RZ, RZ, -R3 ;  /* 0x000000ffff137224 */ /* 0x000fc400078e0a03 */
[----:B------:R-:W0:Y:S01]  /*bef0*/  S2R R3, SR_TID.X ;  /* 0x0000000000037919 */ /* 0x000e220000002100 */
[----:B------:R-:W-:Y:S02]  /*bf00*/  @!P4 IMAD.MOV R240, RZ, RZ, -R240 ;  /* 0x000000fffff0c224 */ /* 0x000fe400078e0af0 */
[----:B------:R-:W-:Y:S02]  /*bf10*/  @!P1 IMAD.MOV R241, RZ, RZ, -R241 ;  /* 0x000000fffff19224 */ /* 0x000fe400078e0af1 */
[----:B------:R-:W-:Y:S01]  /*bf20*/  @!P0 IMAD.IADD R250, R250, 0x1, -R5 ;  /* 0x00000001fafa8824 */ /* 0x000fe200078e0a05 */
[C---:B------:R-:W-:Y:S01]  /*bf30*/  ISETP.GT.U32.AND P0, PT, R5.reuse, R244, PT ;  /* 0x000000f40500720c */ /* 0x040fe20003f04070 */
[C---:B------:R-:W-:Y:S01]  /*bf40*/  IMAD R251, R5.reuse, R2, R251 ;  /* 0x0000000205fb7224 */ /* 0x040fe200078e02fb */
[C---:B------:R-:W-:Y:S01]  /*bf50*/  ISETP.GT.U32.AND P4, PT, R5.reuse, R246, PT ;  /* 0x000000f60500720c */ /* 0x040fe20003f84070 */
[C---:B------:R-:W-:Y:S01]  /*bf60*/  IMAD R9, R5.reuse, R4, R9 ;  /* 0x0000000405097224 */ /* 0x040fe200078e0209 */
[C---:B------:R-:W-:Y:S01]  /*bf70*/  ISETP.GT.U32.AND P1, PT, R5.reuse, R247, PT ;  /* 0x000000f70500720c */ /* 0x040fe20003f24070 */
[----:B------:R-:W-:Y:S01]  /*bf80*/  @!P3 IMAD.MOV R242, RZ, RZ, -R242 ;  /* 0x000000fffff2b224 */ /* 0x000fe200078e0af2 */
[C---:B------:R-:W-:Y:S01]  /*bf90*/  ISETP.GT.U32.AND P3, PT, R5.reuse, R248, PT ;  /* 0x000000f80500720c */ /* 0x040fe20003f64070 */
[----:B------:R-:W-:Y:S01]  /*bfa0*/  @!P5 IMAD.MOV R239, RZ, RZ, -R239 ;  /* 0x000000ffffefd224 */ /* 0x000fe200078e0aef */
[C---:B------:R-:W-:Y:S01]  /*bfb0*/  ISETP.GT.U32.AND P5, PT, R5.reuse, R249, PT ;  /* 0x000000f90500720c */ /* 0x040fe20003fa4070 */
[----:B------:R-:W-:-:S04]  /*bfc0*/  IMAD R8, R5, R21, R8 ;  /* 0x0000001505087224 */ /* 0x000fc800078e0208 */
[--C-:B------:R-:W-:Y:S01]  /*bfd0*/  @!P0 IMAD.IADD R244, R244, 0x1, -R5.reuse ;  /* 0x00000001f4f48824 */ /* 0x100fe200078e0a05 */
[C---:B------:R-:W-:Y:S01]  /*bfe0*/  ISETP.GT.U32.AND P0, PT, R5.reuse, R251, PT ;  /* 0x000000fb0500720c */ /* 0x040fe20003f04070 */
[--C-:B------:R-:W-:Y:S01]  /*bff0*/  @!P4 IMAD.IADD R246, R246, 0x1, -R5.reuse ;  /* 0x00000001f6f6c824 */ /* 0x100fe200078e0a05 */
[----:B------:R-:W-:Y:S01]  /*c000*/  ISETP.GT.U32.AND P4, PT, R5, R9, PT ;  /* 0x000000090500720c */ /* 0x000fe20003f84070 */
[----:B------:R-:W-:Y:S01]  /*c010*/  @!P1 IMAD.IADD R247, R247, 0x1, -R5 ;  /* 0x00000001f7f79824 */ /* 0x000fe200078e0a05 */
[C---:B------:R-:W-:Y:S01]  /*c020*/  ISETP.GT.U32.AND P1, PT, R5.reuse, R8, PT ;  /* 0x000000080500720c */ /* 0x040fe20003f24070 */
[----:B------:R-:W-:Y:S01]  /*c030*/  @!P6 IMAD.MOV R243, RZ, RZ, -R243 ;  /* 0x000000fffff3e224 */ /* 0x000fe200078e0af3 */
[C---:B------:R-:W-:Y:S01]  /*c040*/  ISETP.GT.U32.AND P6, PT, R5.reuse, R250, PT ;  /* 0x000000fa0500720c */ /* 0x040fe20003fc4070 */
[C---:B------:R-:W-:Y:S01]  /*c050*/  IMAD R2, R5.reuse, R19, R0 ;  /* 0x0000001305027224 */ /* 0x040fe200078e0200 */
[----:B------:R-:W2:Y:S01]  /*c060*/  LDL.LU R21, [R1+0x1140] ;  /* 0x0011400001157983 */ /* 0x000ea20000300800 */
[----:B------:R-:W-:-:S02]  /*c070*/  IMAD R7, R5, R20, R7 ;  /* 0x0000001405077224 */ /* 0x000fc400078e0207 */
[C---:B0-----:R-:W-:Y:S01]  /*c080*/  IMAD.SHL.U32 R0, R3.reuse, 0x2, RZ ;  /* 0x0000000203007824 */ /* 0x041fe200078e00ff */
[----:B------:R-:W-:Y:S01]  /*c090*/  LOP3.LUT R4, R3, 0x40, RZ, 0xc0, !PT ;  /* 0x0000004003047812 */ /* 0x000fe200078ec0ff */
[--C-:B------:R-:W-:Y:S01]  /*c0a0*/  @!P3 IMAD.IADD R248, R248, 0x1, -R5.reuse ;  /* 0x00000001f8f8b824 */ /* 0x100fe200078e0a05 */
[----:B------:R-:W-:Y:S01]  /*c0b0*/  ISETP.GT.U32.AND P3, PT, R5, R7, PT ;  /* 0x000000070500720c */ /* 0x000fe20003f64070 */
[--C-:B------:R-:W-:Y:S01]  /*c0c0*/  @!P5 IMAD.IADD R249, R249, 0x1, -R5.reuse ;  /* 0x00000001f9f9d824 */ /* 0x100fe200078e0a05 */
[----:B------:R-:W-:Y:S01]  /*c0d0*/  LOP3.LUT R0, R0, 0x7e, RZ, 0xc0, !PT ;  /* 0x0000007e00007812 */ /* 0x000fe200078ec0ff */
[--C-:B------:R-:W-:Y:S01]  /*c0e0*/  @!P0 IMAD.IADD R251, R251, 0x1, -R5.reuse ;  /* 0x00000001fbfb8824 */ /* 0x100fe200078e0a05 */
[----:B------:R-:W-:Y:S01]  /*c0f0*/  ISETP.GT.U32.AND P5, PT, R5, R2, PT ;  /* 0x000000020500720c */ /* 0x000fe20003fa4070 */
[--C-:B------:R-:W-:Y:S01]  /*c100*/  @!P4 IMAD.IADD R9, R9, 0x1, -R5.reuse ;  /* 0x000000010909c824 */ /* 0x100fe200078e0a05 */
[----:B------:R-:W-:Y:S01]  /*c110*/  ISETP.GE.AND P0, PT, R17, RZ, PT ;  /* 0x000000ff1100720c */ /* 0x000fe20003f06270 */
[----:B------:R-:W-:Y:S01]  /*c120*/  IMAD R4, R4, 0x80, R0 ;  /* 0x0000008004047824 */ /* 0x000fe200078e0200 */
[----:B------:R-:W-:Y:S01]  /*c130*/  ISETP.GE.AND P4, PT, R16, RZ, PT ;  /* 0x000000ff1000720c */ /* 0x000fe20003f86270 */
[--C-:B------:R-:W-:Y:S01]  /*c140*/  @!P1 IMAD.IADD R8, R8, 0x1, -R5.reuse ;  /* 0x0000000108089824 */ /* 0x100fe200078e0a05 */
[----:B------:R-:W3:Y:S01]  /*c150*/  LDL.LU R20, [R1+0x113c] ;  /* 0x00113c0001147983 */ /* 0x000ee20000300800 */
[----:B------:R-:W-:Y:S01]  /*c160*/  @!P6 IMAD.IADD R250, R250, 0x1, -R5 ;  /* 0x00000001fafae824 */ /* 0x000fe200078e0a05 */
[----:B------:R-:W-:-:S02]  /*c170*/  ISETP.GE.AND P1, PT, R15, RZ, PT ;  /* 0x000000ff0f00720c */ /* 0x000fc40003f26270 */
[----:B------:R-:W4:Y:S01]  /*c180*/  LDL.LU R19, [R1+0x1138] ;  /* 0x0011380001137983 */ /* 0x000f220000300800 */
[----:B------:R-:W-:-:S03]  /*c190*/  ISETP.GE.AND P6, PT, R18, RZ, PT ;  /* 0x000000ff1200720c */ /* 0x000fc60003fc6270 */
[----:B------:R-:W2:Y:S01]  /*c1a0*/  LDL.LU R18, [R1+0x1134] ;  /* 0x0011340001127983 */ /* 0x000ea20000300800 */
[----:B------:R-:W-:-:S03]  /*c1b0*/  @!P3 IMAD.IADD R7, R7, 0x1, -R5 ;  /* 0x000000010707b824 */ /* 0x000fc600078e0a05 */
[----:B------:R0:W-:Y:S01]  /*c1c0*/  STL [R1+0x10e4], R4 ;  /* 0x0010e40401007387 */ /* 0x0001e20000100800 */
[----:B------:R-:W-:Y:S01]  /*c1d0*/  ISETP.GE.AND P3, PT, R14, RZ, PT ;  /* 0x000000ff0e00720c */ /* 0x000fe20003f66270 */
[----:B------:R-:W-:Y:S01]  /*c1e0*/  @!P5 IMAD.IADD R2, R2, 0x1, -R5 ;  /* 0x000000010202d824 */ /* 0x000fe200078e0a05 */
[C---:B------:R-:W-:Y:S01]  /*c1f0*/  ISETP.GT.U32.AND P5, PT, R5.reuse, R251, PT ;  /* 0x000000fb0500720c */ /* 0x040fe20003fa4070 */
[----:B------:R-:W-:Y:S01]  /*c200*/  @!P0 IMAD.MOV R246, RZ, RZ, -R246 ;  /* 0x000000fffff68224 */ /* 0x000fe200078e0af6 */
[----:B------:R-:W-:Y:S02]  /*c210*/  ISETP.GT.U32.AND P0, PT, R5, R9, PT ;  /* 0x000000090500720c */ /* 0x000fe40003f04070 */
[----:B0-----:R-:W-:Y:S01]  /*c220*/  SHF.R.S32.HI R4, RZ, 0x6, R3 ;  /* 0x00000006ff047819 */ /* 0x001fe20000011403 */
[----:B------:R-:W-:-:S03]  /*c230*/  @!P4 IMAD.MOV R247, RZ, RZ, -R247 ;  /* 0x000000fffff7c224 */ /* 0x000fc600078e0af7 */
[----:B------:R-:W-:Y:S02]  /*c240*/  SGXT R4, R4, 0x1 ;  /* 0x000000010404781a */ /* 0x000fe40000000200 */
[C---:B------:R-:W-:Y:S01]  /*c250*/  ISETP.GT.U32.AND P4, PT, R5.reuse, R8, PT ;  /* 0x000000080500720c */ /* 0x040fe20003f84070 */
[----:B------:R-:W-:Y:S01]  /*c260*/  @!P1 IMAD.MOV R248, RZ, RZ, -R248 ;  /* 0x000000fffff89224 */ /* 0x000fe200078e0af8 */
[----:B------:R-:W-:Y:S02]  /*c270*/  LOP3.LUT R0, R0, 0x90, R4, 0x78, !PT ;  /* 0x0000009000007812 */ /* 0x000fe400078e7804 */
[----:B------:R-:W-:-:S03]  /*c280*/  ISETP.GT.U32.AND P1, PT, R5, R7, PT ;  /* 0x000000070500720c */ /* 0x000fc60003f24070 */
[----:B------:R0:W-:Y:S01]  /*c290*/  STL [R1+0x10e8], R0 ;  /* 0x0010e80001007387 */ /* 0x0001e20000100800 */
[----:B------:R-:W-:-:S03]  /*c2a0*/  @!P3 IMAD.MOV R250, RZ, RZ, -R250 ;  /* 0x000000fffffab224 */ /* 0x000fc600078e0afa */
[----:B------:R-:W3:Y:S01]  /*c2b0*/  LDL.LU R17, [R1+0x1130] ;  /* 0x0011300001117983 */ /* 0x000ee20000300800 */
[----:B------:R-:W-:Y:S01]  /*c2c0*/  ISETP.GE.AND P3, PT, R13, RZ, PT ;  /* 0x000000ff0d00720c */ /* 0x000fe20003f66270 */
[--C-:B------:R-:W-:Y:S02]  /*c2d0*/  @!P5 IMAD.IADD R251, R251, 0x1, -R5.reuse ;  /* 0x00000001fbfbd824 */ /* 0x100fe400078e0a05 */
[----:B------:R-:W4:Y:S01]  /*c2e0*/  LDL.LU R16, [R1+0x112c] ;  /* 0x00112c0001107983 */ /* 0x000f220000300800 */
[----:B------:R-:W-:Y:S01]  /*c2f0*/  ISETP.GE.AND P5, PT, R12, RZ, PT ;  /* 0x000000ff0c00720c */ /* 0x000fe20003fa6270 */
[----:B------:R-:W-:Y:S02]  /*c300*/  @!P0 IMAD.IADD R9, R9, 0x1, -R5 ;  /* 0x0000000109098824 */ /* 0x000fe400078e0a05 */
[----:B------:R-:W2:Y:S01]  /*c310*/  LDL.LU R15, [R1+0x1128] ;  /* 0x00112800010f7983 */ /* 0x000ea20000300800 */
[----:B------:R-:W-:Y:S01]  /*c320*/  @!P2 IMAD.MOV R249, RZ, RZ, -R249 ;  /* 0x000000fffff9a224 */ /* 0x000fe200078e0af9 */
[----:B------:R-:W-:Y:S01]  /*c330*/  ISETP.GE.AND P0, PT, R11, RZ, PT ;  /* 0x000000ff0b00720c */ /* 0x000fe20003f06270 */
[--C-:B------:R-:W-:Y:S01]  /*c340*/  @!P4 IMAD.IADD R8, R8, 0x1, -R5.reuse ;  /* 0x000000010808c824 */ /* 0x100fe200078e0a05 */
[----:B------:R-:W3:Y:S01]  /*c350*/  LDL.LU R14, [R1+0x24] ;  /* 0x00002400010e7983 */ /* 0x000ee20000300800 */
[----:B------:R-:W-:Y:S01]  /*c360*/  ISETP.GE.AND P2, PT, R252, RZ, PT ;  /* 0x000000fffc00720c */ /* 0x000fe20003f46270 */
[----:B------:R-:W-:Y:S01]  /*c370*/  @!P6 IMAD.MOV R244, RZ, RZ, -R244 ;  /* 0x000000fffff4e224 */ /* 0x000fe200078e0af4 */
[----:B------:R-:W-:Y:S01]  /*c380*/  ISETP.GE.AND P4, PT, R6, RZ, PT ;  /* 0x000000ff0600720c */ /* 0x000fe20003f86270 */
[----:B------:R-:W4:Y:S01]  /*c390*/  LDL.LU R13, [R1+0x20] ;  /* 0x00002000010d7983 */ /* 0x000f220000300800 */
[----:B------:R-:W-:Y:S01]  /*c3a0*/  @!P1 IMAD.IADD R7, R7, 0x1, -R5 ;  /* 0x0000000107079824 */ /* 0x000fe200078e0a05 */
[----:B------:R-:W-:-:S02]  /*c3b0*/  ISETP.GT.U32.AND P6, PT, R5, R2, PT ;  /* 0x000000020500720c */ /* 0x000fc40003fc4070 */
[----:B------:R-:W2:Y:S01]  /*c3c0*/  LDL.LU R12, [R1+0x1c] ;  /* 0x00001c00010c7983 */ /* 0x000ea20000300800 */
[----:B------:R-:W-:-:S03]  /*c3d0*/  LOP3.LUT R3, R3, 0x3f, RZ, 0xc0, !PT ;  /* 0x0000003f03037812 */ /* 0x000fc600078ec0ff */
[----:B------:R-:W2:Y:S01]  /*c3e0*/  LDL.LU R11, [R1+0x18] ;  /* 0x00001800010b7983 */ /* 0x000ea20000300800 */
[----:B------:R-:W-:-:S03]  /*c3f0*/  ISETP.GE.AND P1, PT, R245, RZ, PT ;  /* 0x000000fff500720c */ /* 0x000fc60003f26270 */
[----:B------:R-:W2:Y:S04]  /*c400*/  LDL.LU R252, [R1+0x14] ;  /* 0x0000140001fc7983 */ /* 0x000ea80000300800 */
[----:B------:R-:W2:Y:S04]  /*c410*/  LDL.LU R6, [R1+0x10] ;  /* 0x0000100001067983 */ /* 0x000ea80000300800 */
[----:B0-----:R-:W2:Y:S04]  /*c420*/  LDL.LU R0, [R1+0x8] ;  /* 0x0000080001007983 */ /* 0x001ea80000300800 */
[----:B------:R-:W2:Y:S04]  /*c430*/  LDL.LU R4, [R1+0x4] ;  /* 0x0000040001047983 */ /* 0x000ea80000300800 */
[----:B------:R-:W3:Y:S01]  /*c440*/  LDL.LU R245, [R1+0x1124] ;  /* 0x0011240001f57983 */ /* 0x000ee20000300800 */
[----:B------:R-:W-:-:S02]  /*c450*/  IMAD R3, R3, UR8, RZ ;  /* 0x0000000803037c24 */ /* 0x000fc4000f8e02ff */
[----:B------:R-:W-:Y:S02]  /*c460*/  @!P3 IMAD.MOV R251, RZ, RZ, -R251 ;  /* 0x000000fffffbb224 */ /* 0x000fe400078e0afb */
[----:B------:R-:W-:Y:S01]  /*c470*/  @!P6 IMAD.IADD R2, R2, 0x1, -R5 ;  /* 0x000000010202e824 */ /* 0x000fe200078e0a05 */
[----:B------:R-:W-:Y:S01]  /*c480*/  LEA R5, P6, R3, UR4, 0x1 ;  /* 0x0000000403057c11 */ /* 0x000fe2000f8c08ff */
[----:B------:R-:W-:-:S04]  /*c490*/  ULDC UR4, c[0x0][0x234] ;  /* 0x00008d0000047ab9 */ /* 0x000fc80000000800 */
[----:B------:R0:W-:Y:S04]  /*c4a0*/  STL [R1+0x10f4], R5 ;  /* 0x0010f40501007387 */ /* 0x0001e80000100800 */
[----:B0-----:R-:W2:Y:S01]  /*c4b0*/  LDL.LU R5, [R1+0xc] ;  /* 0x00000c0001057983 */ /* 0x001ea20000300800 */
[----:B---3--:R-:W-:Y:S02]  /*c4c0*/  ISETP.NE.AND P3, PT, R245, RZ, PT ;  /* 0x000000fff500720c */ /* 0x008fe40003f65270 */
[----:B------:R-:W-:-:S04]  /*c4d0*/  LOP3.LUT R245, RZ, R245, RZ, 0x33, !PT ;  /* 0x000000f5fff57212 */ /* 0x000fc800078e33ff */
[C---:B------:R-:W-:Y:S02]  /*c4e0*/  SEL R14, R245.reuse, R14, !P3 ;  /* 0x0000000ef50e7207 */ /* 0x040fe40005800000 */
[C---:B----4-:R-:W-:Y:S02]  /*c4f0*/  SEL R13, R245.reuse, R13, !P3 ;  /* 0x0000000df50d7207 */ /* 0x050fe40005800000 */
[C---:B--2---:R-:W-:Y:S01]  /*c500*/  SEL R12, R245.reuse, R12, !P3 ;  /* 0x0000000cf50c7207 */ /* 0x044fe20005800000 */
[----:B------:R0:W-:Y:S01]  /*c510*/  STL [R1+0xd8], R14 ;  /* 0x0000d80e01007387 */ /* 0x0001e20000100800 */
[C---:B------:R-:W-:Y:S02]  /*c520*/  SEL R11, R245.reuse, R11, !P3 ;  /* 0x0000000bf50b7207 */ /* 0x040fe40005800000 */
[C---:B------:R-:W-:Y:S02]  /*c530*/  SEL R252, R245.reuse, R252, !P3 ;  /* 0x000000fcf5fc7207 */ /* 0x040fe40005800000 */
[C---:B------:R-:W-:Y:S01]  /*c540*/  SEL R6, R245.reuse, R6, !P3 ;  /* 0x00000006f5067207 */ /* 0x040fe20005800000 */
[----:B0-----:R-:W2:Y:S04]  /*c550*/  LDL.LU R14, [R1+0x1120] ;  /* 0x00112000010e7983 */ /* 0x001ea80000300800 */
[----:B------:R0:W-:Y:S04]  /*c560*/  STL [R1+0xd4], R13 ;  /* 0x0000d40d01007387 */ /* 0x0001e80000100800 */
[----:B0-----:R-:W3:Y:S04]  /*c570*/  LDL.LU R13, [R1+0x111c] ;  /* 0x00111c00010d7983 */ /* 0x001ee80000300800 */
[----:B------:R0:W-:Y:S04]  /*c580*/  STL [R1+0xd0], R12 ;  /* 0x0000d00c01007387 */ /* 0x0001e80000100800 */
[----:B0-----:R-:W4:Y:S04]  /*c590*/  LDL.LU R12, [R1+0x1118] ;  /* 0x00111800010c7983 */ /* 0x001f280000300800 */
[----:B------:R0:W-:Y:S04]  /*c5a0*/  STL [R1+0xcc], R11 ;  /* 0x0000cc0b01007387 */ /* 0x0001e80000100800 */
[----:B0-----:R-:W2:Y:S04]  /*c5b0*/  LDL.LU R11, [R1+0x1114] ;  /* 0x00111400010b7983 */ /* 0x001ea80000300800 */
[----:B------:R0:W-:Y:S04]  /*c5c0*/  STL [R1+0xc8], R252 ;  /* 0x0000c8fc01007387 */ /* 0x0001e80000100800 */
[----:B0-----:R-:W3:Y:S04]  /*c5d0*/  LDL.LU R252, [R1+0x1110] ;  /* 0x0011100001fc7983 */ /* 0x001ee80000300800 */
[----:B------:R0:W-:Y:S04]  /*c5e0*/  STL [R1+0xc4], R6 ;  /* 0x0000c40601007387 */ /* 0x0001e80000100800 */
[----:B0-----:R-:W4:Y:S01]  /*c5f0*/  LDL.LU R6, [R1+0x110c] ;  /* 0x00110c0001067983 */ /* 0x001f220000300800 */
[----:B------:R-:W-:-:S02]  /*c600*/  SEL R5, R245, R5, !P3 ;  /* 0x00000005f5057207 */ /* 0x000fc40005800000 */
[----:B------:R-:W-:-:S03]  /*c610*/  SEL R4, R245, R4, !P3 ;  /* 0x00000004f5047207 */ /* 0x000fc60005800000 */
[----:B------:R0:W-:Y:S02]  /*c620*/  STL [R1+0xc0], R5 ;  /* 0x0000c00501007387 */ /* 0x0001e40000100800 */
[----:B0-----:R-:W-:-:S05]  /*c630*/  SEL R5, R245, R0, !P3 ;  /* 0x00000000f5057207 */ /* 0x001fca0005800000 */
[----:B------:R3:W-:Y:S02]  /*c640*/  STL [R1+0xbc], R5 ;  /* 0x0000bc0501007387 */ /* 0x0007e40000100800 */
[C---:B---3--:R-:W-:Y:S02]  /*c650*/  SEL R5, R245.reuse, R252, !P3 ;  /* 0x000000fcf5057207 */ /* 0x048fe40005800000 */
[C---:B----4-:R-:W-:Y:S02]  /*c660*/  SEL R0, R245.reuse, R6, !P3 ;  /* 0x00000006f5007207 */ /* 0x050fe40005800000 */
[----:B------:R-:W3:Y:S04]  /*c670*/  LDL.LU R6, [R1+0x1108] ;  /* 0x0011080001067983 */ /* 0x000ee80000300800 */
[----:B------:R2:W-:Y:S04]  /*c680*/  STL [R1+0xb8], R4 ;  /* 0x0000b80401007387 */ /* 0x0005e80000100800 */
[----:B------:R0:W-:Y:S01]  /*c690*/  STL [R1+0xb4], R0 ;  /* 0x0000b40001007387 */ /* 0x0001e20000100800 */
[----:B--2---:R-:W-:-:S03]  /*c6a0*/  SEL R4, R245, R11, !P3 ;  /* 0x0000000bf5047207 */ /* 0x004fc60005800000 */
[----:B------:R1:W-:Y:S01]  /*c6b0*/  STL [R1+0xb0], R5 ;  /* 0x0000b00501007387 */ /* 0x0003e20000100800 */
[----:B0-----:R-:W-:-:S03]  /*c6c0*/  SEL R0, R245, R12, !P3 ;  /* 0x0000000cf5007207 */ /* 0x001fc60005800000 */
[----:B------:R0:W-:Y:S01]  /*c6d0*/  STL [R1+0xac], R4 ;  /* 0x0000ac0401007387 */ /* 0x0001e20000100800 */
[----:B-1----:R-:W-:-:S03]  /*c6e0*/  SEL R5, R245, R13, !P3 ;  /* 0x0000000df5057207 */ /* 0x002fc60005800000 */
        /* <DEDUP_REMOVED lines=71> */
[C---:B------:R-:W-:Y:S02]  /*cb60*/  SEL R31, R245.reuse, R49, !P3 ;  /* 0x00000031f51f7207 */ /* 0x040fe40005800000 */
[C---:B-1----:R-:W-:Y:S01]  /*cb70*/  SEL R5, R245.reuse, R79, !P3 ;  /* 0x0000004ff5057207 */ /* 0x042fe20005800000 */
[----:B------:R1:W-:Y:S01]  /*cb80*/  STL [R1+0x1c], R0 ;  /* 0x00001c0001007387 */ /* 0x0003e20000100800 */
[----:B0-----:R-:W-:-:S03]  /*cb90*/  SEL R4, R245, R80, !P3 ;  /* 0x00000050f5047207 */ /* 0x001fc60005800000 */
[----:B------:R0:W-:Y:S01]  /*cba0*/  STL [R1+0x20], R5 ;  /* 0x0000200501007387 */ /* 0x0001e20000100800 */
[----:B------:R-:W-:-:S03]  /*cbb0*/  SEL R32, R245, R48, !P3 ;  /* 0x00000030f5207207 */ /* 0x000fc60005800000 */
[----:B------:R-:W2:Y:S01]  /*cbc0*/  LDL.LU R49, [R1+0xd8] ;  /* 0x0000d80001317983 */ /* 0x000ea20000300800 */
[----:B-1----:R-:W-:-:S03]  /*cbd0*/  SEL R0, R245, R81, !P3 ;  /* 0x00000051f5007207 */ /* 0x002fc60005800000 */
[----:B------:R-:W-:Y:S01]  /*cbe0*/  STL [R1+0x18], R4 ;  /* 0x0000180401007387 */ /* 0x000fe20000100800 */
[----:B------:R-:W-:-:S03]  /*cbf0*/  SEL R33, R245, R47, !P3 ;  /* 0x0000002ff5217207 */ /* 0x000fc60005800000 */
[----:B------:R-:W4:Y:S01]  /*cc00*/  LDL.LU R48, [R1+0xd4] ;  /* 0x0000d40001307983 */ /* 0x000f220000300800 */
[----:B------:R-:W-:-:S03]  /*cc10*/  SEL R34, R245, R46, !P3 ;  /* 0x0000002ef5227207 */ /* 0x000fc60005800000 */
[----:B------:R1:W-:Y:S01]  /*cc20*/  STL [R1+0x14], R0 ;  /* 0x0000140001007387 */ /* 0x0003e20000100800 */
[----:B------:R-:W-:-:S03]  /*cc30*/  SEL R35, R245, R45, !P3 ;  /* 0x0000002df5237207 */ /* 0x000fc60005800000 */
[----:B------:R-:W4:Y:S01]  /*cc40*/  LDL.LU R47, [R1+0xd0] ;  /* 0x0000d000012f7983 */ /* 0x000f220000300800 */
[----:B------:R-:W-:-:S03]  /*cc50*/  SEL R36, R245, R44, !P3 ;  /* 0x0000002cf5247207 */ /* 0x000fc60005800000 */
[----:B------:R-:W4:Y:S01]  /*cc60*/  LDL.LU R46, [R1+0xcc] ;  /* 0x0000cc00012e7983 */ /* 0x000f220000300800 */
[----:B------:R-:W-:-:S03]  /*cc70*/  SEL R37, R245, R43, !P3 ;  /* 0x0000002bf5257207 */ /* 0x000fc60005800000 */
[----:B------:R-:W4:Y:S01]  /*cc80*/  LDL.LU R45, [R1+0xc8] ;  /* 0x0000c800012d7983 */ /* 0x000f220000300800 */
[----:B------:R-:W-:-:S03]  /*cc90*/  SEL R38, R245, R42, !P3 ;  /* 0x0000002af5267207 */ /* 0x000fc60005800000 */
[----:B------:R-:W4:Y:S01]  /*cca0*/  LDL.LU R44, [R1+0xc4] ;  /* 0x0000c400012c7983 */ /* 0x000f220000300800 */
[----:B------:R-:W-:-:S03]  /*ccb0*/  SEL R39, R245, R41, !P3 ;  /* 0x00000029f5277207 */ /* 0x000fc60005800000 */
[----:B------:R-:W4:Y:S04]  /*ccc0*/  LDL.LU R43, [R1+0xc0] ;  /* 0x0000c000012b7983 */ /* 0x000f280000300800 */
[----:B------:R-:W4:Y:S04]  /*ccd0*/  LDL.LU R42, [R1+0xbc] ;  /* 0x0000bc00012a7983 */ /* 0x000f280000300800 */
[----:B------:R-:W4:Y:S01]  /*cce0*/  LDL.LU R41, [R1+0xb8] ;  /* 0x0000b80001297983 */ /* 0x000f220000300800 */
[----:B------:R-:W-:Y:S01]  /*ccf0*/  @!P1 IMAD.MOV R2, RZ, RZ, -R2 ;  /* 0x000000ffff029224 */ /* 0x000fe200078e0a02 */
[----:B0-----:R-:W-:-:S02]  /*cd00*/  SEL R5, R245, R82, !P3 ;  /* 0x00000052f5057207 */ /* 0x001fc40005800000 */
[C---:B-1----:R-:W-:Y:S02]  /*cd10*/  SEL R0, R245.reuse, R83, !P3 ;  /* 0x00000053f5007207 */ /* 0x042fe40005800000 */
[C---:B------:R-:W-:Y:S02]  /*cd20*/  SEL R4, R245.reuse, R84, !P3 ;  /* 0x00000054f5047207 */ /* 0x040fe40005800000 */
[C---:B------:R-:W-:Y:S02]  /*cd30*/  SEL R252, R245.reuse, R85, !P3 ;  /* 0x00000055f5fc7207 */ /* 0x040fe40005800000 */
[----:B------:R-:W-:Y:S01]  /*cd40*/  SEL R84, R245, R2, !P3 ;  /* 0x00000002f5547207 */ /* 0x000fe20005800000 */
[----:B------:R-:W-:Y:S01]  /*cd50*/  STL [R1+0x10f8], R5 ;  /* 0x0010f80501007387 */ /* 0x000fe20000100800 */
[----:B------:R-:W-:Y:S01]  /*cd60*/  LEA.HI.X.SX32 R2, R3, UR5, 0x1, P6 ;  /* 0x0000000503027c11 */ /* 0x000fe2000b0f0eff */
[----:B------:R-:W-:Y:S02]  /*cd70*/  ULDC UR5, c[0x0][0x240] ;  /* 0x0000900000057ab9 */ /* 0x000fe40000000800 */
[----:B------:R-:W-:Y:S04]  /*cd80*/  STL [R1+0x10fc], R0 ;  /* 0x0010fc0001007387 */ /* 0x000fe80000100800 */
[----:B------:R-:W-:Y:S04]  /*cd90*/  STL [R1+0x1100], R4 ;  /* 0x0011000401007387 */ /* 0x000fe80000100800 */
[----:B------:R0:W-:Y:S01]  /*cda0*/  STL [R1+0x1104], R252 ;  /* 0x001104fc01007387 */ /* 0x0001e20000100800 */
[----:B---3--:R-:W-:-:S03]  /*cdb0*/  IMAD R3, R6, UR4, RZ ;  /* 0x0000000406037c24 */ /* 0x008fc6000f8e02ff */
[----:B------:R-:W-:Y:S01]  /*cdc0*/  STL [R1+0x10f0], R2 ;  /* 0x0010f00201007387 */ /* 0x000fe20000100800 */
[----:B------:R-:W-:-:S03]  /*cdd0*/  SEL R11, R245, R69, !P3 ;  /* 0x00000045f50b7207 */ /* 0x000fc60005800000 */
[----:B------:R1:W-:Y:S01]  /*cde0*/  STL [R1+0x10ec], R3 ;  /* 0x0010ec0301007387 */ /* 0x0003e20000100800 */
[----:B------:R-:W-:-:S03]  /*cdf0*/  SEL R12, R245, R68, !P3 ;  /* 0x00000044f50c7207 */ /* 0x000fc60005800000 */
[----:B------:R-:W3:Y:S01]  /*ce00*/  LDL.LU R71, [R1+0xb4] ;  /* 0x0000b40001477983 */ /* 0x000ee20000300800 */
        /* <DEDUP_REMOVED lines=35> */
[----:B------:R-:W3:Y:S04]  /*d040*/  LDL.LU R53, [R1+0x6c] ;  /* 0x00006c0001357983 */ /* 0x000ee80000300800 */
[----:B------:R-:W3:Y:S04]  /*d050*/  LDL.LU R52, [R1+0x68] ;  /* 0x0000680001347983 */ /* 0x000ee80000300800 */
[----:B------:R-:W3:Y:S01]  /*d060*/  LDL.LU R51, [R1+0x64] ;  /* 0x0000640001337983 */ /* 0x000ee20000300800 */
[----:B------:R-:W-:-:S03]  /*d070*/  @!P5 IMAD.MOV R9, RZ, RZ, -R9 ;  /* 0x000000ffff09d224 */ /* 0x000fc600078e0a09 */
[----:B------:R-:W3:Y:S01]  /*d080*/  LDL.LU R50, [R1+0x60] ;  /* 0x0000600001327983 */ /* 0x000ee20000300800 */
[----:B------:R-:W-:Y:S02]  /*d090*/  @!P0 IMAD.MOV R8, RZ, RZ, -R8 ;  /* 0x000000ffff088224 */ /* 0x000fe400078e0a08 */
[----:B------:R-:W-:Y:S02]  /*d0a0*/  @!P4 IMAD.MOV R7, RZ, RZ, -R7 ;  /* 0x000000ffff07c224 */ /* 0x000fe400078e0a07 */
[----:B------:R-:W-:Y:S01]  /*d0b0*/  @!P2 IMAD.MOV R10, RZ, RZ, -R10 ;  /* 0x000000ffff0aa224 */ /* 0x000fe200078e0a0a */
[C---:B------:R-:W-:Y:S02]  /*d0c0*/  SEL R40, R245.reuse, R40, !P3 ;  /* 0x00000028f5287207 */ /* 0x040fe40005800000 */
[C---:B------:R-:W-:Y:S02]  /*d0d0*/  SEL R86, R245.reuse, R86, !P3 ;  /* 0x00000056f5567207 */ /* 0x040fe40005800000 */
[----:B------:R-:W-:-:S02]  /*d0e0*/  SEL R87, R245, R87, !P3 ;  /* 0x00000057f5577207 */ /* 0x000fc40005800000 */
[C---:B------:R-:W-:Y:S02]  /*d0f0*/  SEL R88, R245.reuse, R88, !P3 ;  /* 0x00000058f5587207 */ /* 0x040fe40005800000 */
[C---:B------:R-:W-:Y:S02]  /*d100*/  SEL R89, R245.reuse, R89, !P3 ;  /* 0x00000059f5597207 */ /* 0x040fe40005800000 */
[C---:B------:R-:W-:Y:S02]  /*d110*/  SEL R90, R245.reuse, R90, !P3 ;  /* 0x0000005af55a7207 */ /* 0x040fe40005800000 */
        /* <DEDUP_REMOVED lines=56> */
[----:B------:R-:W-:Y:S01]  /*d4a0*/  SEL R147, R245, R147, !P3 ;  /* 0x00000093f5937207 */ /* 0x000fe20005800000 */
[----:B--2---:R-:W-:-:S02]  /*d4b0*/  IMAD R80, R49, UR5, RZ ;  /* 0x0000000531507c24 */ /* 0x004fc4000f8e02ff */
[----:B------:R-:W2:Y:S01]  /*d4c0*/  LDL.LU R49, [R1+0x5c] ;  /* 0x00005c0001317983 */ /* 0x000ea20000300800 */
[----:B----4-:R-:W-:-:S03]  /*d4d0*/  IMAD R79, R48, UR5, RZ ;  /* 0x00000005304f7c24 */ /* 0x010fc6000f8e02ff */
[----:B------:R-:W4:Y:S01]  /*d4e0*/  LDL.LU R48, [R1+0x58] ;  /* 0x0000580001307983 */ /* 0x000f220000300800 */
[----:B------:R-:W-:-:S03]  /*d4f0*/  IMAD R78, R47, UR5, RZ ;  /* 0x000000052f4e7c24 */ /* 0x000fc6000f8e02ff */
[----:B------:R-:W4:Y:S01]  /*d500*/  LDL.LU R47, [R1+0x54] ;  /* 0x00005400012f7983 */ /* 0x000f220000300800 */
[----:B------:R-:W-:-:S03]  /*d510*/  IMAD R77, R46, UR5, RZ ;  /* 0x000000052e4d7c24 */ /* 0x000fc6000f8e02ff */
[----:B------:R-:W4:Y:S01]  /*d520*/  LDL.LU R46, [R1+0x50] ;  /* 0x00005000012e7983 */ /* 0x000f220000300800 */
[----:B------:R-:W-:-:S03]  /*d530*/  IMAD R76, R45, UR5, RZ ;  /* 0x000000052d4c7c24 */ /* 0x000fc6000f8e02ff */
[----:B------:R-:W4:Y:S01]  /*d540*/  LDL.LU R45, [R1+0x4c] ;  /* 0x00004c00012d7983 */ /* 0x000f220000300800 */
[----:B------:R-:W-:-:S03]  /*d550*/  IMAD R75, R44, UR5, RZ ;  /* 0x000000052c4b7c24 */ /* 0x000fc6000f8e02ff */
[----:B------:R-:W4:Y:S01]  /*d560*/  LDL.LU R44, [R1+0x48] ;  /* 0x00004800012c7983 */ /* 0x000f220000300800 */
[----:B------:R-:W-:Y:S01]  /*d570*/  IMAD R74, R43, UR5, RZ ;  /* 0x000000052b4a7c24 */ /* 0x000fe2000f8e02ff */
[C---:B------:R-:W-:Y:S02]  /*d580*/  SEL R148, R245.reuse, R148, !P3 ;  /* 0x00000094f5947207 */ /* 0x040fe40005800000 */
[----:B------:R-:W4:Y:S01]  /*d590*/  LDL.LU R43, [R1+0x44] ;  /* 0x00004400012b7983 */ /* 0x000f220000300800 */
[C---:B------:R-:W-:Y:S01]  /*d5a0*/  SEL R149, R245.reuse, R149, !P3 ;  /* 0x00000095f5957207 */ /* 0x040fe20005800000 */
[----:B------:R-:W-:Y:S01]  /*d5b0*/  IMAD R73, R42, UR5, RZ ;  /* 0x000000052a497c24 */ /* 0x000fe2000f8e02ff */
[C---:B------:R-:W-:Y:S01]  /*d5c0*/  SEL R150, R245.reuse, R150, !P3 ;  /* 0x00000096f5967207 */ /* 0x040fe20005800000 */
[----:B------:R-:W4:Y:S01]  /*d5d0*/  LDL.LU R42, [R1+0x40] ;  /* 0x00004000012a7983 */ /* 0x000f220000300800 */
[----:B------:R-:W-:Y:S01]  /*d5e0*/  SEL R151, R245, R151, !P3 ;  /* 0x00000097f5977207 */ /* 0x000fe20005800000 */
[----:B------:R-:W-:Y:S01]  /*d5f0*/  IMAD R72, R41, UR5, RZ ;  /* 0x0000000529487c24 */ /* 0x000fe2000f8e02ff */
[C---:B------:R-:W-:Y:S01]  /*d600*/  SEL R152, R245.reuse, R152, !P3 ;  /* 0x00000098f5987207 */ /* 0x040fe20005800000 */
[----:B------:R-:W4:Y:S01]  /*d610*/  LDL.LU R41, [R1+0x3c] ;  /* 0x00003c0001297983 */ /* 0x000f220000300800 */
        /* <DEDUP_REMOVED lines=101> */
[----:B------:R-:W-:Y:S02]  /*dc70*/  SEL R245, R245, R10, !P3 ;  /* 0x0000000af5f57207 */ /* 0x000fe40005800000 */
[----:B------:R-:W4:Y:S04]  /*dc80*/  LDL.LU R10, [R1+0x38] ;  /* 0x00003800010a7983 */ /* 0x000f280000300800 */
[----:B------:R-:W4:Y:S04]  /*dc90*/  LDL.LU R9, [R1+0x34] ;  /* 0x0000340001097983 */ /* 0x000f280000300800 */
[----:B------:R-:W4:Y:S04]  /*dca0*/  LDL.LU R8, [R1+0x30] ;  /* 0x0000300001087983 */ /* 0x000f280000300800 */
[----:B------:R-:W4:Y:S04]  /*dcb0*/  LDL.LU R7, [R1+0x2c] ;  /* 0x00002c0001077983 */ /* 0x000f280000300800 */
[----:B------:R-:W4:Y:S04]  /*dcc0*/  LDL.LU R6, [R1+0x28] ;  /* 0x0000280001067983 */ /* 0x000f280000300800 */
[----:B------:R-:W4:Y:S04]  /*dcd0*/  LDL.LU R85, [R1+0x24] ;  /* 0x0000240001557983 */ /* 0x000f280000300800 */
[----:B0-----:R-:W3:Y:S04]  /*dce0*/  LDL.LU R252, [R1+0x4] ;  /* 0x0000040001fc7983 */ /* 0x001ee80000300800 */
[----:B------:R-:W2:Y:S04]  /*dcf0*/  LDL.LU R4, [R1+0x10] ;  /* 0x0000100001047983 */ /* 0x000ea80000300800 */
[----:B------:R-:W4:Y:S04]  /*dd00*/  LDL.LU R0, [R1+0x1c] ;  /* 0x00001c0001007983 */ /* 0x000f280000300800 */
[----:B------:R-:W4:Y:S04]  /*dd10*/  LDL.LU R5, [R1+0x20] ;  /* 0x0000200001057983 */ /* 0x000f280000300800 */
[----:B-1----:R-:W4:Y:S04]  /*dd20*/  LDL.LU R3, [R1+0x18] ;  /* 0x0000180001037983 */ /* 0x002f280000300800 */
[----:B------:R-:W4:Y:S01]  /*dd30*/  LDL.LU R2, [R1+0x14] ;  /* 0x0000140001027983 */ /* 0x000f220000300800 */
[----:B---3--:R-:W-:-:S02]  /*dd40*/  IMAD R252, R252, UR5, RZ ;  /* 0x00000005fcfc7c24 */ /* 0x008fc4000f8e02ff */
[----:B--2---:R-:W-:-:S03]  /*dd50*/  IMAD R4, R4, UR5, RZ ;  /* 0x0000000504047c24 */ /* 0x004fc6000f8e02ff */
[----:B------:R0:W-:Y:S01]  /*dd60*/  STL [R1+0x4], R252 ;  /* 0x000004fc01007387 */ /* 0x0001e20000100800 */
[----:B----4-:R-:W-:Y:S02]  /*dd70*/  IMAD R0, R0, UR5, RZ ;  /* 0x0000000500007c24 */ /* 0x010fe4000f8e02ff */
[----:B------:R-:W-:Y:S01]  /*dd80*/  IMAD R5, R5, UR5, RZ ;  /* 0x0000000505057c24 */ /* 0x000fe2000f8e02ff */
[----:B0-----:R-:W2:Y:S04]  /*dd90*/  LDL.LU R252, [R1+0x1104] ;  /* 0x0011040001fc7983 */ /* 0x001ea80000300800 */
[----:B------:R0:W-:Y:S04]  /*dda0*/  STL [R1+0x10], R4 ;  /* 0x0000100401007387 */ /* 0x0001e80000100800 */
[----:B0-----:R-:W3:Y:S04]  /*ddb0*/  LDL.LU R4, [R1+0x1100] ;  /* 0x0011000001047983 */ /* 0x001ee80000300800 */
[----:B------:R0:W-:Y:S04]  /*ddc0*/  STL [R1+0x1c], R0 ;  /* 0x00001c0001007387 */ /* 0x0001e80000100800 */
[----:B0-----:R-:W4:Y:S04]  /*ddd0*/  LDL.LU R0, [R1+0x10fc] ;  /* 0x0010fc0001007983 */ /* 0x001f280000300800 */
[----:B------:R0:W-:Y:S04]  /*dde0*/  STL [R1+0x20], R5 ;  /* 0x0000200501007387 */ /* 0x0001e80000100800 */
[----:B0-----:R-:W2:Y:S01]  /*ddf0*/  LDL.LU R5, [R1+0x10f8] ;  /* 0x0010f80001057983 */ /* 0x001ea20000300800 */
[----:B------:R-:W-:-:S05]  /*de00*/  IMAD R3, R3, UR5, RZ ;  /* 0x0000000503037c24 */ /* 0x000fca000f8e02ff */
[----:B------:R2:W-:Y:S02]  /*de10*/  STL [R1+0x18], R3 ;  /* 0x0000180301007387 */ /* 0x0005e40000100800 */
[----:B--2---:R-:W-:Y:S02]  /*de20*/  IMAD R3, R5, UR5, RZ ;  /* 0x0000000505037c24 */ /* 0x004fe4000f8e02ff */
[----:B------:R-:W2:Y:S01]  /*de30*/  LDL.LU R5, [R1+0x10f4] ;  /* 0x0010f40001057983 */ /* 0x000ea20000300800 */
[----:B------:R-:W-:-:S05]  /*de40*/  IMAD R2, R2, UR5, RZ ;  /* 0x0000000502027c24 */ /* 0x000fca000f8e02ff */
[----:B------:R2:W-:Y:S02]  /*de50*/  STL [R1+0x14], R2 ;  /* 0x0000140201007387 */ /* 0x0005e40000100800 */
[----:B--2---:R-:W-:-:S05]  /*de60*/  LEA R2, P5, R80, R5, 0x1 ;  /* 0x0000000550027211 */ /* 0x004fca00078a08ff */
[----:B------:R0:W-:Y:S02]  /*de70*/  STL [R1+0x6bc], R2 ;  /* 0x0006bc0201007387 */ /* 0x0001e40000100800 */
[----:B0-----:R-:W-:-:S05]  /*de80*/  LEA R2, P3, R79, R5, 0x1 ;  /* 0x000000054f027211 */ /* 0x001fca00078608ff */
        /* <DEDUP_REMOVED lines=10> */
[----:B------:R0:W-:Y:S04]  /*df30*/  STL [R1+0x6ec], R2 ;  /* 0x0006ec0201007387 */ /* 0x0001e80000100800 */
[----:B0-----:R-:W2:Y:S01]  /*df40*/  LDL.LU R2, [R1+0x10f0] ;  /* 0x0010f00001027983 */ /* 0x001ea20000300800 */
[----:B------:R-:W-:Y:S02]  /*df50*/  IMAD R71, R71, UR5, RZ ;  /* 0x0000000547477c24 */ /* 0x000fe4000f8e02ff */
[----:B------:R-:W-:Y:S02]  /*df60*/  IMAD R70, R70, UR5, RZ ;  /* 0x0000000546467c24 */ /* 0x000fe4000f8e02ff */
[----:B------:R-:W-:Y:S02]  /*df70*/  IMAD R69, R69, UR5, RZ ;  /* 0x0000000545457c24 */ /* 0x000fe4000f8e02ff */
[----:B------:R-:W-:-:S02]  /*df80*/  IMAD R68, R68, UR5, RZ ;  /* 0x0000000544447c24 */ /* 0x000fc4000f8e02ff */
[----:B------:R-:W-:Y:S02]  /*df90*/  IMAD R67, R67, UR5, RZ ;  /* 0x0000000543437c24 */ /* 0x000fe4000f8e02ff */
[----:B------:R-:W-:Y:S02]  /*dfa0*/  IMAD R66, R66, UR5, RZ ;  /* 0x0000000542427c24 */ /* 0x000fe4000f8e02ff */
        /* <DEDUP_REMOVED lines=50> */
[----:B------:R-:W-:Y:S01]  /*e2d0*/  IMAD R15, R15, UR5, RZ ;  /* 0x000000050f0f7c24 */ /* 0x000fe2000f8e02ff */
[-C--:B--2---:R-:W-:Y:S02]  /*e2e0*/  LEA.HI.X.SX32 R80, R80, R2.reuse, 0x1, P5 ;  /* 0x0000000250507211 */ /* 0x084fe400028f0eff */
[----:B------:R-:W-:-:S03]  /*e2f0*/  LEA.HI.X.SX32 R79, R79, R2, 0x1, P3 ;  /* 0x000000024f4f7211 */ /* 0x000fc600018f0eff */
[----:B------:R0:W-:Y:S01]  /*e300*/  STL [R1+0x6b8], R80 ;  /* 0x0006b85001007387 */ /* 0x0001e20000100800 */
[----:B------:R-:W-:Y:S02]  /*e310*/  LEA.HI.X.SX32 R77, R77, R2, 0x1, P1 ;  /* 0x000000024d4d7211 */ /* 0x000fe400008f0eff */
[----:B0-----:R-:W-:-:S05]  /*e320*/  LEA R80, P5, R73, R5, 0x1 ;  /* 0x0000000549507211 */ /* 0x001fca00078a08ff */
[----:B------:R0:W-:Y:S04]  /*e330*/  STL [R1+0x6f4], R80 ;  /* 0x0006f45001007387 */ /* 0x0001e80000100800 */
[----:B------:R1:W-:Y:S01]  /*e340*/  STL [R1+0x6c0], R79 ;  /* 0x0006c04f01007387 */ /* 0x0003e20000100800 */
[-C--:B0-----:R-:W-:Y:S02]  /*e350*/  LEA R80, P3, R72, R5.reuse, 0x1 ;  /* 0x0000000548507211 */ /* 0x081fe400078608ff */
[----:B-1----:R-:W-:Y:S02]  /*e360*/  LEA.HI.X.SX32 R79, R78, R2, 0x1, P2 ;  /* 0x000000024e4f7211 */ /* 0x002fe400010f0eff */
[-C--:B------:R-:W-:Y:S01]  /*e370*/  LEA R78, P2, R71, R5.reuse, 0x1 ;  /* 0x00000005474e7211 */ /* 0x080fe200078408ff */
[----:B------:R-:W-:Y:S04]  /*e380*/  STL [R1+0x6fc], R80 ;  /* 0x0006fc5001007387 */ /* 0x000fe80000100800 */
[----:B------:R0:W-:Y:S04]  /*e390*/  STL [R1+0x6c8], R79 ;  /* 0x0006c84f01007387 */ /* 0x0001e80000100800 */
[----:B------:R1:W-:Y:S04]  /*e3a0*/  STL [R1+0x704], R78 ;  /* 0x0007044e01007387 */ /* 0x0003e80000100800 */
[----:B------:R2:W-:Y:S01]  /*e3b0*/  STL [R1+0x6d0], R77 ;  /* 0x0006d04d01007387 */ /* 0x0005e20000100800 */
[----:B0-----:R-:W-:-:S02]  /*e3c0*/  LEA R79, P1, R70, R5, 0x1 ;  /* 0x00000005464f7211 */ /* 0x001fc400078208ff */
[-C--:B-1----:R-:W-:Y:S02]  /*e3d0*/  LEA.HI.X.SX32 R78, R76, R2.reuse, 0x1, P0 ;  /* 0x000000024c4e7211 */ /* 0x082fe400000f0eff */
[-C--:B------:R-:W-:Y:S02]  /*e3e0*/  LEA.HI.X.SX32 R76, R75, R2.reuse, 0x1, P4 ;  /* 0x000000024b4c7211 */ /* 0x080fe400020f0eff */
[-C--:B--2---:R-:W-:Y:S01]  /*e3f0*/  LEA R77, P0, R69, R5.reuse, 0x1 ;  /* 0x00000005454d7211 */ /* 0x084fe200078008ff */
[----:B------:R-:W-:Y:S01]  /*e400*/  STL [R1+0x70c], R79 ;  /* 0x00070c4f01007387 */ /* 0x000fe20000100800 */
[-C--:B------:R-:W-:Y:S02]  /*e410*/  LEA R75, P4, R68, R5.reuse, 0x1 ;  /* 0x00000005444b7211 */ /* 0x080fe400078808ff */
[----:B------:R-:W-:Y:S01]  /*e420*/  LEA.HI.X.SX32 R74, R74, R2, 0x1, P6 ;  /* 0x000000024a4a7211 */ /* 0x000fe200030f0eff */
[----:B------:R-:W-:Y:S04]  /*e430*/  STL [R1+0x6d8], R78 ;  /* 0x0006d84e01007387 */ /* 0x000fe80000100800 */
        /* <DEDUP_REMOVED lines=197> */
[----:B-1----:R-:W-:-:S03]  /*f090*/  LEA.HI.X.SX32 R27, R25, R2, 0x1, P6 ;  /* 0x00000002191b7211 */ /* 0x002fc600030f0eff */
[----:B------:R-:W-:Y:S01]  /*f0a0*/  STL [R1+0x8a4], R28 ;  /* 0x0008a41c01007387 */ /* 0x000fe20000100800 */
[-C--:B------:R-:W-:Y:S02]  /*f0b0*/  LEA.HI.X.SX32 R25, R24, R2.reuse, 0x1, P5 ;  /* 0x0000000218197211 */ /* 0x080fe400028f0eff */
[-C--:B--2---:R-:W-:Y:S01]  /*f0c0*/  LEA R26, P6, R18, R5.reuse, 0x1 ;  /* 0x00000005121a7211 */ /* 0x084fe200078c08ff */
[----:B------:R-:W-:Y:S01]  /*f0d0*/  STL [R1+0x870], R27 ;  /* 0x0008701b01007387 */ /* 0x000fe20000100800 */
[-C--:B------:R-:W-:Y:S02]  /*f0e0*/  LEA R24, P5, R17, R5.reuse, 0x1 ;  /* 0x0000000511187211 */ /* 0x080fe400078a08ff */
[----:B------:R-:W-:Y:S01]  /*f0f0*/  LEA.HI.X.SX32 R23, R23, R2, 0x1, P3 ;  /* 0x0000000217177211 */ /* 0x000fe200018f0eff */
[----:B------:R-:W-:Y:S04]  /*f100*/  STL [R1+0x8ac], R26 ;  /* 0x0008ac1a01007387 */ /* 0x000fe80000100800 */
[----:B------:R-:W2:Y:S04]  /*f110*/  LDL.LU R75, [R1+0x4] ;  /* 0x00000400014b7983 */ /* 0x000ea80000300800 */
[----:B------:R-:W-:Y:S04]  /*f120*/  STL [R1+0x878], R25 ;  /* 0x0008781901007387 */ /* 0x000fe80000100800 */
[----:B------:R0:W-:Y:S04]  /*f130*/  STL [R1+0x8b4], R24 ;  /* 0x0008b41801007387 */ /* 0x0001e80000100800 */
[----:B------:R-:W2:Y:S04]  /*f140*/  LDL.LU R76, [R1+0x10] ;  /* 0x00001000014c7983 */ /* 0x000ea80000300800 */
[----:B------:R1:W-:Y:S01]  /*f150*/  STL [R1+0x880], R23 ;  /* 0x0008801701007387 */ /* 0x0003e20000100800 */
[----:B0-----:R-:W-:-:S03]  /*f160*/  LEA R24, P3, R16, R5, 0x1 ;  /* 0x0000000510187211 */ /* 0x001fc600078608ff */
[----:B------:R-:W2:Y:S01]  /*f170*/  LDL.LU R77, [R1+0x1c] ;  /* 0x00001c00014d7983 */ /* 0x000ea20000300800 */
[----:B-1----:R-:W-:-:S03]  /*f180*/  LEA.HI.X.SX32 R23, R22, R2, 0x1, P2 ;  /* 0x0000000216177211 */ /* 0x002fc600010f0eff */
[----:B------:R-:W-:Y:S01]  /*f190*/  STL [R1+0x8bc], R24 ;  /* 0x0008bc1801007387 */ /* 0x000fe20000100800 */
[----:B------:R-:W-:-:S03]  /*f1a0*/  LEA R22, P2, R15, R5, 0x1 ;  /* 0x000000050f167211 */ /* 0x000fc600078408ff */
[----:B------:R-:W2:Y:S04]  /*f1b0*/  LDL.LU R78, [R1+0x20] ;  /* 0x00002000014e7983 */ /* 0x000ea80000300800 */
[----:B------:R0:W-:Y:S04]  /*f1c0*/  STL [R1+0x888], R23 ;  /* 0x0008881701007387 */ /* 0x0001e80000100800 */
[----:B------:R-:W2:Y:S04]  /*f1d0*/  LDL.LU R79, [R1+0x18] ;  /* 0x00001800014f7983 */ /* 0x000ea80000300800 */
[----:B------:R1:W-:Y:S04]  /*f1e0*/  STL [R1+0x8c4], R22 ;  /* 0x0008c41601007387 */ /* 0x0003e80000100800 */
[----:B------:R-:W2:Y:S01]  /*f1f0*/  LDL.LU R80, [R1+0x14] ;  /* 0x0000140001507983 */ /* 0x000ea20000300800 */
[----:B------:R-:W-:Y:S01]  /*f200*/  IMAD R14, R14, UR5, RZ ;  /* 0x000000050e0e7c24 */ /* 0x000fe2000f8e02ff */
[----:B------:R-:W-:Y:S01]  /*f210*/  LEA.HI.X.SX32 R21, R21, R2, 0x1, P1 ;  /* 0x0000000215157211 */ /* 0x000fe200008f0eff */
[----:B------:R-:W-:-:S02]  /*f220*/  IMAD R13, R13, UR5, RZ ;  /* 0x000000050d0d7c24 */ /* 0x000fc4000f8e02ff */
[----:B------:R-:W-:Y:S01]  /*f230*/  IMAD R12, R12, UR5, RZ ;  /* 0x000000050c0c7c24 */ /* 0x000fe2000f8e02ff */
[-C--:B0-----:R-:W-:Y:S01]  /*f240*/  LEA R23, P1, R14, R5.reuse, 0x1 ;  /* 0x000000050e177211 */ /* 0x081fe200078208ff */
[----:B------:R0:W-:Y:S01]  /*f250*/  STL [R1+0x890], R21 ;  /* 0x0008901501007387 */ /* 0x0001e20000100800 */
[-C--:B-1----:R-:W-:Y:S01]  /*f260*/  LEA.HI.X.SX32 R22, R20, R2.reuse, 0x1, P0 ;  /* 0x0000000214167211 */ /* 0x082fe200000f0eff */
[----:B------:R-:W-:Y:S01]  /*f270*/  IMAD R11, R11, UR5, RZ ;  /* 0x000000050b0b7c24 */ /* 0x000fe2000f8e02ff */
[-C--:B------:R-:W-:Y:S01]  /*f280*/  LEA.HI.X.SX32 R20, R19, R2.reuse, 0x1, P4 ;  /* 0x0000000213147211 */ /* 0x080fe200020f0eff */
[----:B------:R-:W-:Y:S01]  /*f290*/  STL [R1+0x8cc], R23 ;  /* 0x0008cc1701007387 */ /* 0x000fe20000100800 */
[-C--:B------:R-:W-:Y:S01]  /*f2a0*/  LEA R19, P4, R12, R5.reuse, 0x1 ;  /* 0x000000050c137211 */ /* 0x080fe200078808ff */
[----:B------:R-:W-:Y:S01]  /*f2b0*/  IMAD R10, R10, UR5, RZ ;  /* 0x000000050a0a7c24 */ /* 0x000fe2000f8e02ff */
[----:B------:R-:W-:Y:S02]  /*f2c0*/  LEA.HI.X.SX32 R18, R18, R2, 0x1, P6 ;  /* 0x0000000212127211 */ /* 0x000fe400030f0eff */
[----:B0-----:R-:W-:Y:S01]  /*f2d0*/  LEA R21, P0, R13, R5, 0x1 ;  /* 0x000000050d157211 */ /* 0x001fe200078008ff */
[----:B------:R-:W-:Y:S01]  /*f2e0*/  STL [R1+0x898], R22 ;  /* 0x0008981601007387 */ /* 0x000fe20000100800 */
[----:B------:R-:W-:-:S03]  /*f2f0*/  IMAD R9, R9, UR5, RZ ;  /* 0x0000000509097c24 */ /* 0x000fc6000f8e02ff */
[----:B------:R-:W-:Y:S04]  /*f300*/  STL [R1+0x8d4], R21 ;  /* 0x0008d41501007387 */ /* 0x000fe80000100800 */
[----:B------:R0:W-:Y:S04]  /*f310*/  STL [R1+0x8a0], R20 ;  /* 0x0008a01401007387 */ /* 0x0001e80000100800 */
[----:B------:R1:W-:Y:S01]  /*f320*/  STL [R1+0x8dc], R19 ;  /* 0x0008dc1301007387 */ /* 0x0003e20000100800 */
[----:B------:R-:W-:-:S03]  /*f330*/  IMAD R8, R8, UR5, RZ ;  /* 0x0000000508087c24 */ /* 0x000fc6000f8e02ff */
[----:B------:R3:W-:Y:S01]  /*f340*/  STL [R1+0x8a8], R18 ;  /* 0x0008a81201007387 */ /* 0x0007e20000100800 */
[-C--:B0-----:R-:W-:Y:S02]  /*f350*/  LEA R20, P6, R11, R5.reuse, 0x1 ;  /* 0x000000050b147211 */ /* 0x081fe400078c08ff */
[-C--:B-1----:R-:W-:Y:S02]  /*f360*/  LEA.HI.X.SX32 R19, R17, R2.reuse, 0x1, P5 ;  /* 0x0000000211137211 */ /* 0x082fe400028f0eff */
[-C--:B------:R-:W-:Y:S02]  /*f370*/  LEA.HI.X.SX32 R17, R16, R2.reuse, 0x1, P3 ;  /* 0x0000000210117211 */ /* 0x080fe400018f0eff */
[-C--:B---3--:R-:W-:Y:S01]  /*f380*/  LEA R18, P5, R10, R5.reuse, 0x1 ;  /* 0x000000050a127211 */ /* 0x088fe200078a08ff */
[----:B------:R-:W-:Y:S01]  /*f390*/  STL [R1+0x8e4], R20 ;  /* 0x0008e41401007387 */ /* 0x000fe20000100800 */
[----:B------:R-:W-:Y:S01]  /*f3a0*/  LEA R16, P3, R9, R5, 0x1 ;  /* 0x0000000509107211 */ /* 0x000fe200078608ff */
[----:B------:R-:W-:Y:S01]  /*f3b0*/  IMAD R7, R7, UR5, RZ ;  /* 0x0000000507077c24 */ /* 0x000fe2000f8e02ff */
[----:B------:R-:W-:Y:S01]  /*f3c0*/  LEA.HI.X.SX32 R15, R15, R2, 0x1, P2 ;  /* 0x000000020f0f7211 */ /* 0x000fe200010f0eff */
        /* <DEDUP_REMOVED lines=21> */
[-C--:B------:R-:W-:Y:S01]  /*f520*/  LEA.HI.X.SX32 R11, R10, R2.reuse, 0x1, P5 ;  /* 0x000000020a0b7211 */ /* 0x080fe200028f0eff */
[----:B------:R-:W-:Y:S01]  /*f530*/  STL [R1+0x914], R14 ;  /* 0x0009140e01007387 */ /* 0x000fe20000100800 */
[----:B------:R-:W-:-:S03]  /*f540*/  LEA.HI.X.SX32 R9, R9, R2, 0x1, P3 ;  /* 0x0000000209097211 */ /* 0x000fc600018f0eff */
[----:B------:R-:W-:Y:S01]  /*f550*/  STL [R1+0x8e0], R13 ;  /* 0x0008e00d01007387 */ /* 0x000fe20000100800 */
[----:B------:R-:W-:Y:S01]  /*f560*/  LEA.HI.X.SX32 R6, R6, R2, 0x1, P0 ;  /* 0x0000000206067211 */ /* 0x000fe200000f0eff */
[----:B----4-:R-:W-:Y:S02]  /*f570*/  IMAD R0, R0, UR5, RZ ;  /* 0x0000000500007c24 */ /* 0x010fe4000f8e02ff */
        /* <DEDUP_REMOVED lines=18> */
[----:B------:R-:W-:Y:S01]  /*f6a0*/  IMAD R102, R102, UR5, RZ ;  /* 0x0000000566667c24 */ /* 0x000fe2000f8e02ff */
[----:B--2---:R-:W-:-:S05]  /*f6b0*/  LEA R12, P6, R75, R5, 0x1 ;  /* 0x000000054b0c7211 */ /* 0x004fca00078c08ff */
[----:B------:R-:W-:Y:S01]  /*f6c0*/  STL [R1+0x91c], R12 ;  /* 0x00091c0c01007387 */ /* 0x000fe20000100800 */
[----:B------:R-:W-:-:S03]  /*f6d0*/  LEA R10, P5, R76, R5, 0x1 ;  /* 0x000000054c0a7211 */ /* 0x000fc600078a08ff */
[----:B------:R0:W-:Y:S04]  /*f6e0*/  STL [R1+0x8e8], R11 ;  /* 0x0008e80b01007387 */ /* 0x0001e80000100800 */
[----:B------:R1:W-:Y:S04]  /*f6f0*/  STL [R1+0x924], R10 ;  /* 0x0009240a01007387 */ /* 0x0003e80000100800 */
[----:B------:R2:W-:Y:S01]  /*f700*/  STL [R1+0x8f0], R9 ;  /* 0x0008f00901007387 */ /* 0x0005e20000100800 */
[----:B0-----:R-:W-:Y:S02]  /*f710*/  LEA R11, P3, R77, R5, 0x1 ;  /* 0x000000054d0b7211 */ /* 0x001fe400078608ff */
[----:B-1----:R-:W-:-:S02]  /*f720*/  LEA.HI.X.SX32 R10, R8, R2, 0x1, P2 ;  /* 0x00000002080a7211 */ /* 0x002fc400010f0eff */
[----:B------:R-:W-:Y:S02]  /*f730*/  LEA.HI.X.SX32 R8, R7, R2, 0x1, P1 ;  /* 0x0000000207087211 */ /* 0x000fe400008f0eff */
[-C--:B--2---:R-:W-:Y:S01]  /*f740*/  LEA R9, P2, R78, R5.reuse, 0x1 ;  /* 0x000000054e097211 */ /* 0x084fe200078408ff */
[----:B------:R-:W-:Y:S04]  /*f750*/  STL [R1+0x92c], R11 ;  /* 0x00092c0b01007387 */ /* 0x000fe80000100800 */
[----:B------:R-:W-:Y:S01]  /*f760*/  STL [R1+0x8f8], R10 ;  /* 0x0008f80a01007387 */ /* 0x000fe20000100800 */
[----:B------:R-:W-:-:S03]  /*f770*/  LEA R7, P1, R79, R5, 0x1 ;  /* 0x000000054f077211 */ /* 0x000fc600078208ff */
[----:B------:R-:W-:Y:S04]  /*f780*/  STL [R1+0x934], R9 ;  /* 0x0009340901007387 */ /* 0x000fe80000100800 */
[----:B------:R0:W-:Y:S04]  /*f790*/  STL [R1+0x900], R8 ;  /* 0x0009000801007387 */ /* 0x0001e80000100800 */
[----:B------:R1:W-:Y:S04]  /*f7a0*/  STL [R1+0x93c], R7 ;  /* 0x00093c0701007387 */ /* 0x0003e80000100800 */
[----:B------:R2:W-:Y:S01]  /*f7b0*/  STL [R1+0x908], R6 ;  /* 0x0009080601007387 */ /* 0x0005e20000100800 */
[----:B0-----:R-:W-:-:S02]  /*f7c0*/  LEA R8, P0, R80, R5, 0x1 ;  /* 0x0000000550087211 */ /* 0x001fc400078008ff */
[----:B-1----:R-:W-:-:S03]  /*f7d0*/  LEA.HI.X.SX32 R7, R85, R2, 0x1, P4 ;  /* 0x0000000255077211 */ /* 0x002fc600020f0eff */
[----:B------:R0:W-:Y:S01]  /*f7e0*/  STL [R1+0x944], R8 ;  /* 0x0009440801007387 */ /* 0x0001e20000100800 */
[----:B--2---:R-:W-:-:S03]  /*f7f0*/  LEA R6, P4, R3, R5, 0x1 ;  /* 0x0000000503067211 */ /* 0x004fc600078808ff */
[----:B------:R1:W-:Y:S04]  /*f800*/  STL [R1+0x910], R7 ;  /* 0x0009100701007387 */ /* 0x0003e80000100800 */
[----:B------:R2:W-:Y:S01]  /*f810*/  STL [R1+0x94c], R6 ;  /* 0x00094c0601007387 */ /* 0x0005e20000100800 */
[----:B0-----:R-:W-:Y:S02]  /*f820*/  LEA.HI.X.SX32 R8, R75, R2, 0x1, P6 ;  /* 0x000000024b087211 */ /* 0x001fe400030f0eff */
[----:B-1----:R-:W-:-:S03]  /*f830*/  LEA R7, P6, R0, R5, 0x1 ;  /* 0x0000000500077211 */ /* 0x002fc600078c08ff */
[----:B------:R0:W-:Y:S01]  /*f840*/  STL [R1+0x918], R8 ;  /* 0x0009180801007387 */ /* 0x0001e20000100800 */
[----:B--2---:R-:W-:-:S03]  /*f850*/  LEA.HI.X.SX32 R6, R76, R2, 0x1, P5 ;  /* 0x000000024c067211 */ /* 0x004fc600028f0eff */
[----:B------:R1:W-:Y:S04]  /*f860*/  STL [R1+0x954], R7 ;  /* 0x0009540701007387 */ /* 0x0003e80000100800 */
[----:B------:R2:W-:Y:S01]  /*f870*/  STL [R1+0x920], R6 ;  /* 0x0009200601007387 */ /* 0x0005e20000100800 */
[----:B0-----:R-:W-:Y:S02]  /*f880*/  LEA R8, P5, R4, R5, 0x1 ;  /* 0x0000000504087211 */ /* 0x001fe400078a08ff */
        /* <DEDUP_REMOVED lines=15> */
[----:B------:R1:W-:Y:S01]  /*f980*/  STL [R1+0x940], R7 ;  /* 0x0009400701007387 */ /* 0x0003e20000100800 */
[----:B0-----:R-:W-:-:S03]  /*f990*/  LEA.HI.X.SX32 R8, R3, R2, 0x1, P4 ;  /* 0x0000000203087211 */ /* 0x001fc600020f0eff */
[----:B------:R-:W2:Y:S04]  /*f9a0*/  LDL.LU R3, [R1+0x10ec] ;  /* 0x0010ec0001037983 */ /* 0x000ea80000300800 */
[----:B------:R0:W-:Y:S01]  /*f9b0*/  STL [R1+0x97c], R6 ;  /* 0x00097c0601007387 */ /* 0x0001e20000100800 */
[----:B-1----:R-:W-:-:S03]  /*f9c0*/  LEA.HI.X.SX32 R7, R0, R2, 0x1, P6 ;  /* 0x0000000200077211 */ /* 0x002fc600030f0eff */
[----:B------:R1:W-:Y:S04]  /*f9d0*/  STL [R1+0x948], R8 ;  /* 0x0009480801007387 */ /* 0x0003e80000100800 */
[----:B------:R-:W3:Y:S01]  /*f9e0*/  LDL.LU R0, [R1+0x10e8] ;  /* 0x0010e80001007983 */ /* 0x000ee20000300800 */
[----:B0-----:R-:W-:-:S05]  /*f9f0*/  LEA R6, P4, R89, R5, 0x1 ;  /* 0x0000000559067211 */ /* 0x001fca00078808ff */
[----:B------:R0:W-:Y:S01]  /*fa00*/  STL [R1+0x984], R6 ;  /* 0x0009840601007387 */ /* 0x0001e20000100800 */
[----:B-1----:R-:W-:-:S03]  /*fa10*/  LEA.HI.X.SX32 R8, R4, R2, 0x1, P5 ;  /* 0x0000000204087211 */ /* 0x002fc600028f0eff */
[----:B------:R1:W-:Y:S04]  /*fa20*/  STL [R1+0x950], R7 ;  /* 0x0009500701007387 */ /* 0x0003e80000100800 */
[----:B------:R-:W4:Y:S01]  /*fa30*/  LDL.LU R4, [R1+0x10e4] ;  /* 0x0010e40001047983 */ /* 0x000f220000300800 */
[-C--:B0-----:R-:W-:Y:S02]  /*fa40*/  LEA R6, P6, R90, R5.reuse, 0x1 ;  /* 0x000000055a067211 */ /* 0x081fe400078c08ff */
[----:B-1----:R-:W-:-:S03]  /*fa50*/  LEA R7, P5, R91, R5, 0x1 ;  /* 0x000000055b077211 */ /* 0x002fc600078a08ff */
[----:B------:R0:W-:Y:S04]  /*fa60*/  STL [R1+0x98c], R6 ;  /* 0x00098c0601007387 */ /* 0x0001e80000100800 */
[----:B------:R1:W-:Y:S01]  /*fa70*/  STL [R1+0x958], R8 ;  /* 0x0009580801007387 */ /* 0x0003e20000100800 */
[----:B0-----:R-:W-:-:S03]  /*fa80*/  LEA.HI.X.SX32 R6, R252, R2, 0x1, P3 ;  /* 0x00000002fc067211 */ /* 0x001fc600018f0eff */
[----:B------:R0:W-:Y:S01]  /*fa90*/  STL [R1+0x994], R7 ;  /* 0x0009940701007387 */ /* 0x0001e20000100800 */
[----:B-1----:R-:W-:-:S03]  /*faa0*/  LEA R8, P3, R92, R5, 0x1 ;  /* 0x000000055c087211 */ /* 0x002fc600078608ff */
[----:B------:R1:W-:Y:S01]  /*fab0*/  STL [R1+0x960], R6 ;  /* 0x0009600601007387 */ /* 0x0003e20000100800 */
[----:B0-----:R-:W-:-:S03]  /*fac0*/  LEA.HI.X.SX32 R7, R86, R2, 0x1, P2 ;  /* 0x0000000256077211 */ /* 0x001fc600010f0eff */
[----:B------:R0:W-:Y:S01]  /*fad0*/  STL [R1+0x99c], R8 ;  /* 0x00099c0801007387 */ /* 0x0001e20000100800 */
[----:B-1----:R-:W-:-:S03]  /*fae0*/  LEA R6, P2, R93, R5, 0x1 ;  /* 0x000000055d067211 */ /* 0x002fc600078408ff */
[----:B------:R1:W-:Y:S04]  /*faf0*/  STL [R1+0x968], R7 ;  /* 0x0009680701007387 */ /* 0x0003e80000100800 */
[----:B------:R1:W-:Y:S01]  /*fb00*/  STL [R1+0x9a4], R6 ;  /* 0x0009a40601007387 */ /* 0x0003e20000100800 */
[----:B0-----:R-:W-:Y:S02]  /*fb10*/  LEA.HI.X.SX32 R8, R87, R2, 0x1, P1 ;  /* 0x0000000257087211 */ /* 0x001fe400008f0eff */
[----:B-1----:R-:W-:-:S03]  /*fb20*/  LEA R7, P1, R94, R5, 0x1 ;  /* 0x000000055e077211 */ /* 0x002fc600078208ff */
[----:B------:R0:W-:Y:S01]  /*fb30*/  STL [R1+0x970], R8 ;  /* 0x0009700801007387 */ /* 0x0001e20000100800 */
[----:B------:R-:W-:-:S03]  /*fb40*/  LEA.HI.X.SX32 R6, R88, R2, 0x1, P0 ;  /* 0x0000000258067211 */ /* 0x000fc600000f0eff */
[----:B------:R1:W-:Y:S04]  /*fb50*/  STL [R1+0x9ac], R7 ;  /* 0x0009ac0701007387 */ /* 0x0003e80000100800 */
[----:B------:R1:W-:Y:S01]  /*fb60*/  STL [R1+0x978], R6 ;  /* 0x0009780601007387 */ /* 0x0003e20000100800 */
[----:B0-----:R-:W-:Y:S02]  /*fb70*/  LEA R8, P0, R95, R5, 0x1 ;  /* 0x000000055f087211 */ /* 0x001fe400078008ff */
[----:B-1----:R-:W-:-:S03]  /*fb80*/  LEA.HI.X.SX32 R7, R89, R2, 0x1, P4 ;  /* 0x0000000259077211 */ /* 0x002fc600020f0eff */
[----:B------:R0:W-:Y:S01]  /*fb90*/  STL [R1+0x9b4], R8 ;  /* 0x0009b40801007387 */ /* 0x0001e20000100800 */
[----:B------:R-:W-:-:S03]  /*fba0*/  LEA R6, P4, R96, R5, 0x1 ;  /* 0x0000000560067211 */ /* 0x000fc600078808ff */
        /* <DEDUP_REMOVED lines=18> */
[----:B------:R1:W-:Y:S01]  /*fcd0*/  STL [R1+0x9dc], R7 ;  /* 0x0009dc0701007387 */ /* 0x0003e20000100800 */
[----:B------:R-:W-:-:S03]  /*fce0*/  IMAD R103, R103, UR5, RZ ;  /* 0x0000000567677c24 */ /* 0x000fc6000f8e02ff */
[----:B------:R1:W-:Y:S01]  /*fcf0*/  STL [R1+0x9a8], R6 ;  /* 0x0009a80601007387 */ /* 0x0003e20000100800 */
[----:B0-----:R-:W-:Y:S02]  /*fd00*/  LEA R8, P1, R101, R5, 0x1 ;  /* 0x0000000565087211 */ /* 0x001fe400078208ff */
[----:B-1----:R-:W-:-:S03]  /*fd10*/  LEA.HI.X.SX32 R7, R95, R2, 0x1, P0 ;  /* 0x000000025f077211 */ /* 0x002fc600000f0eff */
[----:B------:R0:W-:Y:S01]  /*fd20*/  STL [R1+0x9e4], R8 ;  /* 0x0009e40801007387 */ /* 0x0001e20000100800 */
[----:B------:R-:W-:-:S03]  /*fd30*/  LEA R6, P0, R102, R5, 0x1 ;  /* 0x0000000566067211 */ /* 0x000fc600078008ff */
[----:B------:R1:W-:Y:S01]  /*fd40*/  STL [R1+0x9b0], R7 ;  /* 0x0009b00701007387 */ /* 0x0003e20000100800 */
[----:B------:R-:W-:-:S03]  /*fd50*/  IMAD R104, R104, UR5, RZ ;  /* 0x0000000568687c24 */ /* 0x000fc6000f8e02ff */
[----:B------:R1:W-:Y:S01]  /*fd60*/  STL [R1+0x9ec], R6 ;  /* 0x0009ec0601007387 */ /* 0x0003e20000100800 */
[----:B0-----:R-:W-:Y:S01]  /*fd70*/  LEA.HI.X.SX32 R8, R96, R2, 0x1, P4 ;  /* 0x0000000260087211 */ /* 0x001fe200020f0eff */
[----:B------:R-:W-:Y:S01]  /*fd80*/  IMAD R105, R105, UR5, RZ ;  /* 0x0000000569697c24 */ /* 0x000fe2000f8e02ff */
        /* <DEDUP_REMOVED lines=54> */
[----:B--2---:R-:W-:-:S03]  /*100f0*/  LEA R6, P2, R114, R5, 0x1 ;  /* 0x0000000572067211 */ /* 0x004fc600078408ff */
[----:B------:R1:W-:Y:S01]  /*10100*/  STL [R1+0xa10], R7 ;  /* 0x000a100701007387 */ /* 0x0003e20000100800 */
[----:B------:R-:W-:-:S03]  /*10110*/  IMAD R116, R116, UR5, RZ ;  /* 0x0000000574747c24 */ /* 0x000fc6000f8e02ff */
[----:B------:R2:W-:Y:S01]  /*10120*/  STL [R1+0xa4c], R6 ;  /* 0x000a4c0601007387 */ /* 0x0005e20000100800 */
[----:B0-----:R-:W-:Y:S01]  /*10130*/  LEA.HI.X.SX32 R8, R108, R2, 0x1, P1 ;  /* 0x000000026c087211 */ /* 0x001fe200008f0eff */
[----:B------:R-:W-:Y:S01]  /*10140*/  IMAD R117, R117, UR5, RZ ;  /* 0x0000000575757c24 */ /* 0x000fe2000f8e02ff */
[----:B-1----:R-:W-:-:S03]  /*10150*/  LEA R7, P1, R115, R5, 0x1 ;  /* 0x0000000573077211 */ /* 0x002fc600078208ff */
[----:B------:R0:W-:Y:S01]  /*10160*/  STL [R1+0xa18], R8 ;  /* 0x000a180801007387 */ /* 0x0001e20000100800 */
[----:B--2---:R-:W-:-:S03]  /*10170*/  LEA.HI.X.SX32 R6, R109, R2, 0x1, P0 ;  /* 0x000000026d067211 */ /* 0x004fc600000f0eff */
        /* <DEDUP_REMOVED lines=690> */
[----:B------:R1:W-:Y:S04]  /*12ca0*/  STL [R1+0x10a0], R7 ;  /* 0x0010a00701007387 */ /* 0x0003e80000100800 */
[----:B------:R2:W-:Y:S01]  /*12cb0*/  STL [R1+0x1080], R6 ;  /* 0x0010800601007387 */ /* 0x0005e20000100800 */
[----:B0-----:R-:W-:Y:S02]  /*12cc0*/  LEA R8, P2, R83, R5, 0x1 ;  /* 0x0000000553087211 */ /* 0x001fe400078408ff */
[----:B-1----:R-:W-:-:S03]  /*12cd0*/  LEA.HI.X.SX32 R7, R248, R2, 0x1, P1 ;  /* 0x00000002f8077211 */ /* 0x002fc600008f0eff */
[----:B------:R-:W-:Y:S01]  /*12ce0*/  STL [R1+0x10a4], R8 ;  /* 0x0010a40801007387 */ /* 0x000fe20000100800 */
[----:B--2---:R-:W-:Y:S02]  /*12cf0*/  LEA R6, P1, R84, R5, 0x1 ;  /* 0x0000000554067211 */ /* 0x004fe400078208ff */
[-C--:B------:R-:W-:Y:S01]  /*12d00*/  LEA.HI.X.SX32 R5, R249, R2.reuse, 0x1, P0 ;  /* 0x00000002f9057211 */ /* 0x080fe200000f0eff */
[----:B------:R-:W-:Y:S04]  /*12d10*/  STL [R1+0x1088], R7 ;  /* 0x0010880701007387 */ /* 0x000fe80000100800 */
[----:B------:R0:W-:Y:S04]  /*12d20*/  STL [R1+0xca8], R6 ;  /* 0x000ca80601007387 */ /* 0x0001e80000100800 */
[----:B------:R1:W-:Y:S01]  /*12d30*/  STL [R1+0xc90], R5 ;  /* 0x000c900501007387 */ /* 0x0003e20000100800 */
[----:B0-----:R-:W-:-:S02]  /*12d40*/  LEA.HI.X.SX32 R6, R250, R2, 0x1, P4 ;  /* 0x00000002fa067211 */ /* 0x001fc400020f0eff */
[----:B-1----:R-:W-:-:S03]  /*12d50*/  LEA.HI.X.SX32 R5, R251, R2, 0x1, P6 ;  /* 0x00000002fb057211 */ /* 0x002fc600030f0eff */
[----:B------:R0:W-:Y:S01]  /*12d60*/  STL [R1+0xc94], R6 ;  /* 0x000c940601007387 */ /* 0x0001e20000100800 */
[----:B------:R-:W-:-:S03]  /*12d70*/  LEA.HI.X.SX32 R7, R81, R2, 0x1, P5 ;  /* 0x0000000251077211 */ /* 0x000fc600028f0eff */
[----:B------:R1:W-:Y:S01]  /*12d80*/  STL [R1+0xc98], R5 ;  /* 0x000c980501007387 */ /* 0x0003e20000100800 */
[----:B------:R-:W-:Y:S02]  /*12d90*/  LEA R9, P0, R3, UR10, 0x1 ;  /* 0x0000000a03097c11 */ /* 0x000fe4000f8008ff */
[-C--:B0-----:R-:W-:Y:S01]  /*12da0*/  LEA.HI.X.SX32 R6, R82, R2.reuse, 0x1, P3 ;  /* 0x0000000252067211 */ /* 0x081fe200018f0eff */
[----:B------:R-:W-:Y:S01]  /*12db0*/  STL [R1+0xc9c], R7 ;  /* 0x000c9c0701007387 */ /* 0x000fe20000100800 */
[-C--:B-1----:R-:W-:Y:S02]  /*12dc0*/  LEA.HI.X.SX32 R5, R83, R2.reuse, 0x1, P2 ;  /* 0x0000000253057211 */ /* 0x082fe400010f0eff */
[----:B------:R-:W-:Y:S01]  /*12dd0*/  LEA.HI.X.SX32 R2, R84, R2, 0x1, P1 ;  /* 0x0000000254027211 */ /* 0x000fe200008f0eff */
[----:B------:R-:W-:Y:S01]  /*12de0*/  STL [R1+0xca0], R6 ;  /* 0x000ca00601007387 */ /* 0x000fe20000100800 */
[----:B------:R-:W-:-:S03]  /*12df0*/  LEA.HI.X.SX32 R8, R3, UR11, 0x1, P0 ;  /* 0x0000000b03087c11 */ /* 0x000fc600080f0eff */
[----:B------:R0:W-:Y:S04]  /*12e00*/  STL [R1+0xca4], R5 ;  /* 0x000ca40501007387 */ /* 0x0001e80000100800 */
[----:B------:R1:W-:Y:S04]  /*12e10*/  STL [R1+0xa94], R2 ;  /* 0x000a940201007387 */ /* 0x0003e80000100800 */
[----:B------:R2:W5:Y:S01]  /*12e20*/  LDL.LU R3, [R1+0x10e0] ;  /* 0x0010e00001037983 */ /* 0x0005620000300800 */
[----:B0-----:R-:W0:Y:S03]  /*12e30*/  LDC R5, c[0x0][0x238] ;  /* 0x00008e00ff057b82 */ /* 0x001e260000000800 */
[----:B------:R-:W-:Y:S04]  /*12e40*/  STL [R1+0x6b4], RZ ;  /* 0x0006b4ff01007387 */ /* 0x000fe80000100800 */
        /* <DEDUP_REMOVED lines=256> */
[----:B------:R-:W-:Y:S04]  /*13e50*/  STL [R1], RZ ;  /* 0x000000ff01007387 */ /* 0x000fe80000100800 */
        /* <DEDUP_REMOVED lines=126> */
[----:B------:R-:W-:Y:S01]  /*14640*/  STL [R1+0x1fc], RZ ;  /* 0x0001fcff01007387 */ /* 0x000fe20000100800 */
[----:B------:R-:W-:Y:S01]  /*14650*/  UIADD3 UR5, UR6, 0x10000, URZ ;  /* 0x0001000006057890 */ /* 0x000fe2000fffe03f */
        /* <DEDUP_REMOVED lines=35> */
[----:B------:R-:W-:Y:S01]  /*14890*/  IMAD.MOV.U32 R94, RZ, RZ, RZ ;  /* 0x000000ffff5e7224 */ /* 0x000fe200078e00ff */
[----:B------:R-:W-:Y:S01]  /*148a0*/  USHF.R.U32.HI UR38, URZ, 0x4, UR6 ;  /* 0x000000043f267899 */ /* 0x000fe20008011606 */
[----:B------:R-:W-:Y:S01]  /*148b0*/  UMOV UR7, URZ ;  /* 0x0000003f00077c82 */ /* 0x000fe20008000000 */
[----:B------:R-:W-:Y:S01]  /*148c0*/  UMOV UR4, URZ ;  /* 0x0000003f00047c82 */ /* 0x000fe20008000000 */
[----:B------:R-:W-:-:S02]  /*148d0*/  USHF.L.U32 UR8, UR8, 0x6, URZ ;  /* 0x0000000608087899 */ /* 0x000fc4000800063f */
[----:B------:R-:W-:Y:S01]  /*148e0*/  USHF.R.U32.HI UR5, URZ, 0x4, UR5 ;  /* 0x000000043f057899 */ /* 0x000fe20008011605 */
[----:B------:R-:W3:Y:S01]  /*148f0*/  LDL.LU R252, [R1+0x600] ;  /* 0x0006000001fc7983 */ /* 0x000ee20000300800 */
[C---:B0-----:R-:W-:Y:S01]  /*14900*/  IMAD R107, R5.reuse, 0x7e, RZ ;  /* 0x0000007e056b7824 */ /* 0x041fe200078e02ff */
[----:B------:R-:W-:Y:S01]  /*14910*/  USGXT.U32 UR38, UR38, 0xe ;  /* 0x0000000e2626789a */ /* 0x000fe20008000000 */
[C---:B------:R-:W-:Y:S01]  /*14920*/  IMAD R108, R5.reuse, 0x7a, RZ ;  /* 0x0000007a056c7824 */ /* 0x040fe200078e02ff */
[----:B------:R-:W-:Y:S01]  /*14930*/  USGXT.U32 UR36, UR5, 0xe ;  /* 0x0000000e0524789a */ /* 0x000fe20008000000 */
[----:B------:R-:W-:Y:S01]  /*14940*/  IMAD R109, R5, 0x76, RZ ;  /* 0x00000076056d7824 */ /* 0x000fe200078e02ff */
[-C--:B------:R-:W-:Y:S01]  /*14950*/  IADD3 R174, P0, R107, R9.reuse, RZ ;  /* 0x000000096bae7210 */ /* 0x080fe20007f1e0ff */
[C---:B------:R-:W-:Y:S01]  /*14960*/  IMAD R110, R5.reuse, 0x72, RZ ;  /* 0x00000072056e7824 */ /* 0x040fe200078e02ff */
[----:B------:R-:W-:Y:S01]  /*14970*/  UIADD3 UR18, UP0, UR38, 0x2, URZ ;  /* 0x0000000226127890 */ /* 0x000fe2000ff1e03f */
[----:B------:R-:W-:Y:S01]  /*14980*/  IMAD R111, R5, 0x6e, RZ ;  /* 0x0000006e056f7824 */ /* 0x000fe200078e02ff */
[-C--:B------:R-:W-:Y:S01]  /*14990*/  IADD3 R107, P1, R109, R9.reuse, RZ ;  /* 0x000000096d6b7210 */ /* 0x080fe20007f3e0ff */
[C---:B------:R-:W-:Y:S01]  /*149a0*/  IMAD R112, R5.reuse, 0x6a, RZ ;  /* 0x0000006a05707824 */ /* 0x040fe200078e02ff */
[----:B------:R-:W-:Y:S01]  /*149b0*/  UIADD3.X UR19, UR4, 0x40000040, URZ, UP0, !UPT ;  /* 0x4000004004137890 */ /* 0x000fe200087fe43f */
[----:B------:R-:W-:Y:S01]  /*149c0*/  IMAD R113, R5, 0x66, RZ ;  /* 0x0000006605717824 */ /* 0x000fe200078e02ff */
[----:B------:R-:W-:Y:S01]  /*149d0*/  IADD3 R109, P3, R111, R9, RZ ;  /* 0x000000096f6d7210 */ /* 0x000fe20007f7e0ff */
[C---:B------:R-:W-:Y:S01]  /*149e0*/  IMAD R114, R5.reuse, 0x3f, RZ ;  /* 0x0000003f05727824 */ /* 0x040fe200078e02ff */
[----:B------:R-:W-:Y:S01]  /*149f0*/  UIADD3 UR16, UP0, UR36, 0x80, URZ ;  /* 0x0000008024107890 */ /* 0x000fe2000ff1e03f */
[C---:B------:R-:W-:Y:S01]  /*14a00*/  IMAD R115, R5.reuse, 0x62, RZ ;  /* 0x0000006205737824 */ /* 0x040fe200078e02ff */
[----:B------:R-:W-:Y:S01]  /*14a10*/  USHF.R.S32.HI UR9, URZ, 0x1f, UR8 ;  /* 0x0000001f3f097899 */ /* 0x000fe20008011408 */
[C---:B------:R-:W-:Y:S01]  /*14a20*/  IMAD R116, R5.reuse, 0x3d, RZ ;  /* 0x0000003d05747824 */ /* 0x040fe200078e02ff */
[----:B------:R-:W-:Y:S01]  /*14a30*/  UIADD3.X UR17, UR7, 0x40000040, URZ, UP0, !UPT ;  /* 0x4000004007117890 */ /* 0x000fe200087fe43f */
[C---:B------:R-:W-:Y:S01]  /*14a40*/  IMAD R117, R5.reuse, 0x5e, RZ ;  /* 0x0000005e05757824 */ /* 0x040fe200078e02ff */
[----:B------:R-:W-:Y:S01]  /*14a50*/  USHF.L.U32 UR5, UR8, 0x1, URZ ;  /* 0x0000000108057899 */ /* 0x000fe2000800063f */
[C---:B------:R-:W-:Y:S01]  /*14a60*/  IMAD R118, R5.reuse, 0x3b, RZ ;  /* 0x0000003b05767824 */ /* 0x040fe200078e02ff */
[----:B------:R-:W-:Y:S01]  /*14a70*/  USHF.L.U64.HI UR4, UR8, 0x1, UR9 ;  /* 0x0000000108047899 */ /* 0x000fe20008010209 */
[C---:B------:R-:W-:Y:S01]  /*14a80*/  IMAD R119, R5.reuse, 0x5a, RZ ;  /* 0x0000005a05777824 */ /* 0x040fe200078e02ff */
[----:B------:R-:W-:Y:S01]  /*14a90*/  UIADD3.64 UR22, UR18, 0x2, URZ ;  /* 0x0000000212167897 */ /* 0x000fe2000fffe03f */
        /* <DEDUP_REMOVED lines=23> */
[----:B------:R-:W-:Y:S01]  /*14c10*/  UMOV UR39, 0x40000040 ;  /* 0x4000004000277882 */ /* 0x000fe20000000000 */
[C---:B------:R-:W-:Y:S01]  /*14c20*/  IMAD R132, R5.reuse, 0x2d, RZ ;  /* 0x0000002d05847824 */ /* 0x040fe200078e02ff */
[----:B------:R-:W-:Y:S01]  /*14c30*/  UMOV UR37, 0x40000040 ;  /* 0x4000004000257882 */ /* 0x000fe20000000000 */
[----:B------:R-:W-:-:S02]  /*14c40*/  IMAD R133, R5, 0x7c, RZ ;  /* 0x0000007c05857824 */ /* 0x000fc400078e02ff */
[C---:B------:R-:W-:Y:S02]  /*14c50*/  IMAD R134, R5.reuse, 0x2b, RZ ;  /* 0x0000002b05867824 */ /* 0x040fe400078e02ff */
[C---:B------:R-:W-:Y:S02]  /*14c60*/  IMAD R135, R5.reuse, 0x74, RZ ;  /* 0x0000007405877824 */ /* 0x040fe400078e02ff */
[C---:B------:R-:W-:Y:S02]  /*14c70*/  IMAD R136, R5.reuse, 0x29, RZ ;  /* 0x0000002905887824 */ /* 0x040fe400078e02ff */
[C---:B------:R-:W-:Y:S02]  /*14c80*/  IMAD R137, R5.reuse, 0x6c, RZ ;  /* 0x0000006c05897824 */ /* 0x040fe400078e02ff */
[C---:B------:R-:W-:Y:S02]  /*14c90*/  IMAD R138, R5.reuse, 0x27, RZ ;  /* 0x00000027058a7824 */ /* 0x040fe400078e02ff */
        /* <DEDUP_REMOVED lines=55> */
[C---:B------:R-:W-:Y:S02]  /*15010*/  IMAD.SHL.U32 R106, R5.reuse, 0x2, RZ ;  /* 0x00000002056a7824 */ /* 0x040fe400078e00ff */
[C---:B------:R-:W-:Y:S02]  /*15020*/  IMAD R168, R5.reuse, 0x3, RZ ;  /* 0x0000000305a87824 */ /* 0x040fe400078e02ff */
[C---:B------:R-:W-:Y:S02]  /*15030*/  IMAD.SHL.U32 R169, R5.reuse, 0x20, RZ ;  /* 0x0000002005a97824 */ /* 0x040fe400078e00ff */
[C---:B------:R-:W-:Y:S02]  /*15040*/  IMAD.SHL.U32 R170, R5.reuse, 0x10, RZ ;  /* 0x0000001005aa7824 */ /* 0x040fe400078e00ff */
[C---:B------:R-:W-:Y:S02]  /*15050*/  IMAD.SHL.U32 R171, R5.reuse, 0x8, RZ ;  /* 0x0000000805ab7824 */ /* 0x040fe400078e00ff */
[----:B------:R-:W-:-:S02]  /*15060*/  IMAD.SHL.U32 R173, R5, 0x4, RZ ;  /* 0x0000000405ad7824 */ /* 0x000fc400078e00ff */
[----:B------:R-:W-:-:S05]  /*15070*/  IMAD.SHL.U32 R21, R5, 0x40, RZ ;  /* 0x0000004005157824 */ /* 0x000fca00078e00ff */
[----:B-1----:R-:W-:-:S04]  /*15080*/  SHF.R.S32.HI R2, RZ, 0x1f, R21 ;  /* 0x0000001fff027819 */ /* 0x002fc80000011415 */
[C---:B------:R-:W-:Y:S01]  /*15090*/  SHF.L.U64.HI R2, R21.reuse, 0x1, R2 ;  /* 0x0000000115027819 */ /* 0x040fe20000010202 */
[----:B------:R-:W-:Y:S01]  /*150a0*/  IMAD.SHL.U32 R21, R21, 0x2, RZ ;  /* 0x0000000215157824 */ /* 0x000fe200078e00ff */
[----:B---3--:R-:W-:-:S05]  /*150b0*/  SHF.R.S32.HI R172, RZ, 0x6, R252 ;  /* 0x00000006ffac7819 */ /* 0x008fca00000114fc */
[----:B------:R0:W-:Y:S04]  /*150c0*/  STL [R1+0x10bc], R172 ;  /* 0x0010bcac01007387 */ /* 0x0001e80000100800 */
[----:B------:R-:W-:Y:S01]  /*150d0*/  STL [R1+0xa9c], R174 ;  /* 0x000a9cae01007387 */ /* 0x000fe20000100800 */
[-C--:B0-----:R-:W-:Y:S02]  /*150e0*/  IADD3 R172, P5, R108, R9.reuse, RZ ;  /* 0x000000096cac7210 */ /* 0x081fe40007fbe0ff */
[-C--:B------:R-:W-:Y:S02]  /*150f0*/  IADD3 R108, P2, R110, R9.reuse, RZ ;  /* 0x000000096e6c7210 */ /* 0x080fe40007f5e0ff */
[----:B------:R-:W-:Y:S01]  /*15100*/  CS2R R110, SRZ ;  /* 0x00000000006e7805 */ /* 0x000fe2000001ff00 */
[----:B------:R-:W-:Y:S04]  /*15110*/  STL [R1+0xaac], R172 ;  /* 0x000aacac01007387 */ /* 0x000fe80000100800 */
[----:B------:R0:W-:Y:S04]  /*15120*/  STL [R1+0xabc], R107 ;  /* 0x000abc6b01007387 */ /* 0x0001e80000100800 */
[----:B------:R1:W-:Y:S04]  /*15130*/  STL [R1+0xacc], R108 ;  /* 0x000acc6c01007387 */ /* 0x0003e80000100800 */
[----:B------:R3:W-:Y:S01]  /*15140*/  STL [R1+0xadc], R109 ;  /* 0x000adc6d01007387 */ /* 0x0007e20000100800 */
[----:B0-----:R-:W-:-:S02]  /*15150*/  IADD3 R107, P4, R112, R9, RZ ;  /* 0x00000009706b7210 */ /* 0x001fc40007f9e0ff */
[----:B-1----:R-:W-:-:S03]  /*15160*/  IADD3 R108, P6, R113, R9, RZ ;  /* 0x00000009716c7210 */ /* 0x002fc60007fde0ff */
[----:B------:R0:W-:Y:S01]  /*15170*/  STL [R1+0xaec], R107 ;  /* 0x000aec6b01007387 */ /* 0x0001e20000100800 */
[----:B------:R-:W-:Y:S02]  /*15180*/  CS2R R112, SRZ ;  /* 0x0000000000707805 */ /* 0x000fe4000001ff00 */
[----:B---3--:R-:W-:Y:S01]  /*15190*/  LEA.HI.X.SX32 R109, R114, R8, 0x1, P0 ;  /* 0x00000008726d7211 */ /* 0x008fe200000f0eff */
[----:B------:R1:W-:Y:S04]  /*151a0*/  STL [R1+0xafc], R108 ;  /* 0x000afc6c01007387 */ /* 0x0003e80000100800 */
[----:B------:R3:W-:Y:S01]  /*151b0*/  STL [R1+0xa98], R109 ;  /* 0x000a986d01007387 */ /* 0x0007e20000100800 */
[----:B0-----:R-:W-:Y:S02]  /*151c0*/  IADD3 R107, P0, R115, R9, RZ ;  /* 0x00000009736b7210 */ /* 0x001fe40007f1e0ff */
[----:B------:R-:W-:-:S02]  /*151d0*/  CS2R R114, SRZ ;  /* 0x0000000000727805 */ /* 0x000fc4000001ff00 */
[----:B-1----:R-:W-:Y:S01]  /*151e0*/  LEA.HI.X.SX32 R108, R116, R8, 0x1, P5 ;  /* 0x00000008746c7211 */ /* 0x002fe200028f0eff */
[----:B------:R0:W-:Y:S01]  /*151f0*/  STL [R1+0xb0c], R107 ;  /* 0x000b0c6b01007387 */ /* 0x0001e20000100800 */
[----:B---3--:R-:W-:-:S03]  /*15200*/  IADD3 R109, P5, R117, R9, RZ ;  /* 0x00000009756d7210 */ /* 0x008fc60007fbe0ff */
[----:B------:R1:W-:Y:S01]  /*15210*/  STL [R1+0xaa8], R108 ;  /* 0x000aa86c01007387 */ /* 0x0003e20000100800 */
[----:B------:R-:W-:-:S03]  /*15220*/  CS2R R116, SRZ ;  /* 0x0000000000747805 */ /* 0x000fc6000001ff00 */
[----:B------:R3:W-:Y:S01]  /*15230*/  STL [R1+0xb1c], R109 ;  /* 0x000b1c6d01007387 */ /* 0x0007e20000100800 */
[----:B0-----:R-:W-:Y:S02]  /*15240*/  LEA.HI.X.SX32 R107, R118, R8, 0x1, P1 ;  /* 0x00000008766b7211 */ /* 0x001fe400008f0eff */
        /* <DEDUP_REMOVED lines=62> */
[----:B---3--:R-:W-:-:S03]  /*15630*/  LEA.HI.X.SX32 R109, R143, R8, 0x1, P5 ;  /* 0x000000088f6d7211 */ /* 0x008fc600028f0eff */
[----:B------:R1:W-:Y:S01]  /*15640*/  STL [R1+0xb9c], R108 ;  /* 0x000b9c6c01007387 */ /* 0x0003e20000100800 */
[----:B------:R-:W-:-:S03]  /*15650*/  CS2R R142, SRZ ;  /* 0x00000000008e7805 */ /* 0x000fc6000001ff00 */
[----:B------:R-:W-:Y:S01]  /*15660*/  STL [R1+0xb88], R109 ;  /* 0x000b886d01007387 */ /* 0x000fe20000100800 */
[----:B0-----:R-:W-:Y:S02]  /*15670*/  IADD3 R107, P5, R144, R9, RZ ;  /* 0x00000009906b7210 */ /* 0x001fe40007fbe0ff */
[----:B-1----:R-:W-:-:S03]  /*15680*/  LEA.HI.X.SX32 R108, R6, R8, 0x1, P1 ;  /* 0x00000008066c7211 */ /* 0x002fc600008f0eff */
[----:B------:R0:W-:Y:S01]  /*15690*/  STL [R1+0xb44], R107 ;  /* 0x000b446b01007387 */ /* 0x0001e20000100800 */
[----:B------:R-:W-:-:S03]  /*156a0*/  IADD3 R6, P1, R7, R9, RZ ;  /* 0x0000000907067210 */ /* 0x000fc60007f3e0ff */
[----:B------:R1:W-:Y:S04]  /*156b0*/  STL [R1+0xaa0], R108 ;  /* 0x000aa06c01007387 */ /* 0x0003e80000100800 */
[----:B------:R3:W-:Y:S01]  /*156c0*/  STL [R1+0xbac], R6 ;  /* 0x000bac0601007387 */ /* 0x0007e20000100800 */
[-C--:B0-----:R-:W-:Y:S02]  /*156d0*/  LEA.HI.X.SX32 R107, R145, R8.reuse, 0x1, P0 ;  /* 0x00000008916b7211 */ /* 0x081fe400000f0eff */
[----:B------:R-:W-:Y:S02]  /*156e0*/  CS2R R144, SRZ ;  /* 0x0000000000907805 */ /* 0x000fe4000001ff00 */
[----:B-1----:R-:W-:Y:S01]  /*156f0*/  IADD3 R108, P0, R146, R9, RZ ;  /* 0x00000009926c7210 */ /* 0x002fe20007f1e0ff */
[----:B------:R0:W-:Y:S01]  /*15700*/  STL [R1+0xb98], R107 ;  /* 0x000b986b01007387 */ /* 0x0001e20000100800 */
[----:B---3--:R-:W-:-:S03]  /*15710*/  LEA.HI.X.SX32 R6, R7, R8, 0x1, P2 ;  /* 0x0000000807067211 */ /* 0x008fc600010f0eff */
[----:B------:R1:W-:Y:S01]  /*15720*/  STL [R1+0xb64], R108 ;  /* 0x000b646c01007387 */ /* 0x0003e20000100800 */
[-C--:B------:R-:W-:Y:S02]  /*15730*/  LEA.HI.X.SX32 R7, R147, R8.reuse, 0x1, P1 ;  /* 0x0000000893077211 */ /* 0x080fe400008f0eff */
[----:B------:R-:W-:Y:S01]  /*15740*/  CS2R R146, SRZ ;  /* 0x0000000000927805 */ /* 0x000fe2000001ff00 */
[----:B------:R3:W-:Y:S01]  /*15750*/  STL [R1+0xac0], R6 ;  /* 0x000ac00601007387 */ /* 0x0007e20000100800 */
[CC--:B0-----:R-:W-:Y:S02]  /*15760*/  IADD3 R107, P2, R10.reuse, R9.reuse, RZ ;  /* 0x000000090a6b7210 */ /* 0x0c1fe40007f5e0ff */
[----:B------:R-:W-:Y:S02]  /*15770*/  LEA.HI.X.SX32 R10, R10, R8, 0x1, P3 ;  /* 0x000000080a0a7211 */ /* 0x000fe400018f0eff */
[----:B-1----:R-:W-:Y:S01]  /*15780*/  CS2R R108, SRZ ;  /* 0x00000000006c7805 */ /* 0x002fe2000001ff00 */
[----:B------:R-:W-:Y:S01]  /*15790*/  STL [R1+0xbbc], R107 ;  /* 0x000bbc6b01007387 */ /* 0x000fe20000100800 */
[----:B---3--:R-:W-:-:S03]  /*157a0*/  IADD3 R6, P1, R148, R9, RZ ;  /* 0x0000000994067210 */ /* 0x008fc60007f3e0ff */
[----:B------:R0:W-:Y:S04]  /*157b0*/  STL [R1+0xba8], R7 ;  /* 0x000ba80701007387 */ /* 0x0001e80000100800 */
[----:B------:R1:W-:Y:S04]  /*157c0*/  STL [R1+0xb84], R6 ;  /* 0x000b840601007387 */ /* 0x0003e80000100800 */
[----:B------:R3:W-:Y:S01]  /*157d0*/  STL [R1+0xae0], R10 ;  /* 0x000ae00a01007387 */ /* 0x0007e20000100800 */
[----:B0-----:R-:W-:Y:S02]  /*157e0*/  IADD3 R7, P3, R11, R9, RZ ;  /* 0x000000090b077210 */ /* 0x001fe40007f7e0ff */
[----:B-1----:R-:W-:-:S03]  /*157f0*/  LEA.HI.X.SX32 R6, R149, R8, 0x1, P2 ;  /* 0x0000000895067211 */ /* 0x002fc600010f0eff */
[----:B------:R0:W-:Y:S01]  /*15800*/  STL [R1+0xbcc], R7 ;  /* 0x000bcc0701007387 */ /* 0x0001e20000100800 */
[----:B------:R-:W-:Y:S02]  /*15810*/  CS2R R148, SRZ ;  /* 0x0000000000947805 */ /* 0x000fe4000001ff00 */
[-C--:B---3--:R-:W-:Y:S01]  /*15820*/  IADD3 R10, P2, R150, R9.reuse, RZ ;  /* 0x00000009960a7210 */ /* 0x088fe20007f5e0ff */
[----:B------:R1:W-:Y:S04]  /*15830*/  STL [R1+0xbb8], R6 ;  /* 0x000bb80601007387 */ /* 0x0003e80000100800 */
[----:B------:R3:W-:Y:S01]  /*15840*/  STL [R1+0xab4], R10 ;  /* 0x000ab40a01007387 */ /* 0x0007e20000100800 */
[----:B0-----:R-:W-:Y:S02]  /*15850*/  LEA.HI.X.SX32 R7, R11, R8, 0x1, P4 ;  /* 0x000000080b077211 */ /* 0x001fe400020f0eff */
[----:B-1----:R-:W-:-:S03]  /*15860*/  IADD3 R6, P4, R12, R9, RZ ;  /* 0x000000090c067210 */ /* 0x002fc60007f9e0ff */
[----:B------:R0:W-:Y:S01]  /*15870*/  STL [R1+0xb00], R7 ;  /* 0x000b000701007387 */ /* 0x0001e20000100800 */
[----:B---3--:R-:W-:-:S03]  /*15880*/  LEA.HI.X.SX32 R10, R151, R8, 0x1, P3 ;  /* 0x00000008970a7211 */ /* 0x008fc600018f0eff */
[----:B------:R1:W-:Y:S01]  /*15890*/  STL [R1+0xbdc], R6 ;  /* 0x000bdc0601007387 */ /* 0x0003e20000100800 */
[----:B------:R-:W-:-:S03]  /*158a0*/  CS2R R150, SRZ ;  /* 0x0000000000967805 */ /* 0x000fc6000001ff00 */
[----:B------:R3:W-:Y:S01]  /*158b0*/  STL [R1+0xbc8], R10 ;  /* 0x000bc80a01007387 */ /* 0x0007e20000100800 */
[----:B0-----:R-:W-:Y:S02]  /*158c0*/  IADD3 R7, P3, R152, R9, RZ ;  /* 0x0000000998077210 */ /* 0x001fe40007f7e0ff */
[----:B-1----:R-:W-:-:S03]  /*158d0*/  LEA.HI.X.SX32 R6, R12, R8, 0x1, P6 ;  /* 0x000000080c067211 */ /* 0x002fc600030f0eff */
[----:B------:R0:W-:Y:S01]  /*158e0*/  STL [R1+0xaf4], R7 ;  /* 0x000af40701007387 */ /* 0x0001e20000100800 */
[----:B---3--:R-:W-:-:S03]  /*158f0*/  IADD3 R10, P6, R13, R9, RZ ;  /* 0x000000090d0a7210 */ /* 0x008fc60007fde0ff */
[----:B------:R1:W-:Y:S04]  /*15900*/  STL [R1+0xb20], R6 ;  /* 0x000b200601007387 */ /* 0x0003e80000100800 */
[----:B------:R3:W-:Y:S01]  /*15910*/  STL [R1+0xbec], R10 ;  /* 0x000bec0a01007387 */ /* 0x0007e20000100800 */
[----:B0-----:R-:W-:Y:S02]  /*15920*/  LEA.HI.X.SX32 R7, R153, R8, 0x1, P4 ;  /* 0x0000000899077211 */ /* 0x001fe400020f0eff */
[----:B-1----:R-:W-:-:S03]  /*15930*/  IADD3 R6, P4, R154, R9, RZ ;  /* 0x000000099a067210 */ /* 0x002fc60007f9e0ff */
[----:B------:R0:W-:Y:S01]  /*15940*/  STL [R1+0xbd8], R7 ;  /* 0x000bd80701007387 */ /* 0x0001e20000100800 */
[----:B---3--:R-:W-:-:S03]  /*15950*/  LEA.HI.X.SX32 R10, R13, R8, 0x1, P5 ;  /* 0x000000080d0a7211 */ /* 0x008fc600028f0eff */
[----:B------:R1:W-:Y:S04]  /*15960*/  STL [R1+0xb34], R6 ;  /* 0x000b340601007387 */ /* 0x0003e80000100800 */
        /* <DEDUP_REMOVED lines=64> */
[----:B------:R-:W-:Y:S01]  /*15d70*/  IMAD.MOV.U32 R95, RZ, RZ, RZ ;  /* 0x000000ffff5f7224 */ /* 0x000fe200078e00ff */
[-C--:B---3--:R-:W-:Y:S02]  /*15d80*/  IADD3 R10, P4, R98, R9.reuse, RZ ;  /* 0x00000009620a7210 */ /* 0x088fe40007f9e0ff */
        /* <DEDUP_REMOVED lines=35> */
[----:B0-----:R-:W-:Y:S02]  /*15fc0*/  LEA R7, P5, R5, R9, 0x6 ;  /* 0x0000000905077211 */ /* 0x001fe400078a30ff */
[----:B-1----:R-:W-:-:S03]  /*15fd0*/  LEA.HI.X.SX32 R6, R167, R8, 0x1, P0 ;  /* 0x00000008a7067211 */ /* 0x002fc600000f0eff */
[----:B------:R0:W-:Y:S01]  /*15fe0*/  STL [R1+0xb94], R7 ;  /* 0x000b940701007387 */ /* 0x0001e20000100800 */
[----:B---3--:R-:W-:-:S03]  /*15ff0*/  LEA R10, P0, R5, R9, 0x5 ;  /* 0x00000009050a7211 */ /* 0x008fc600078028ff */
[----:B------:R1:W-:Y:S04]  /*16000*/  STL [R1+0xc68], R6 ;  /* 0x000c680601007387 */ /* 0x0003e80000100800 */
[----:B------:R3:W-:Y:S01]  /*16010*/  STL [R1+0xc14], R10 ;  /* 0x000c140a01007387 */ /* 0x0007e20000100800 */
[----:B0-----:R-:W-:Y:S02]  /*16020*/  LEA.HI.X.SX32 R7, R102, R8, 0x1, P3 ;  /* 0x0000000866077211 */ /* 0x001fe400018f0eff */
[----:B-1----:R-:W-:-:S03]  /*16030*/  LEA R6, P3, R5, R9, 0x4 ;  /* 0x0000000905067211 */ /* 0x002fc600078620ff */
        /* <DEDUP_REMOVED lines=8> */
[----:B---3--:R-:W-:-:S03]  /*160c0*/  IADD3 R10, P4, R106, R9, RZ ;  /* 0x000000096a0a7210 */ /* 0x008fc60007f9e0ff */
[----:B------:R1:W-:Y:S04]  /*160d0*/  STL [R1+0xc30], R6 ;  /* 0x000c300601007387 */ /* 0x0003e80000100800 */
[----:B------:R3:W-:Y:S01]  /*160e0*/  STL [R1+0xc8c], R10 ;  /* 0x000c8c0a01007387 */ /* 0x0007e20000100800 */
[-C--:B0-----:R-:W-:Y:S02]  /*160f0*/  LEA.HI.X.SX32 R7, R105, R8.reuse, 0x1, P2 ;  /* 0x0000000869077211 */ /* 0x081fe400010f0eff */
[----:B------:R-:W-:Y:S02]  /*16100*/  CS2R R104, SRZ ;  /* 0x0000000000687805 */ /* 0x000fe4000001ff00 */
[----:B-1----:R-:W-:Y:S01]  /*16110*/  LEA R6, P2, R5, R9, 0x2 ;  /* 0x0000000905067211 */ /* 0x002fe200078410ff */
[----:B------:R0:W-:Y:S01]  /*16120*/  STL [R1+0xc60], R7 ;  /* 0x000c600701007387 */ /* 0x0001e20000100800 */
[----:B---3--:R-:W-:-:S03]  /*16130*/  LEA.HI.X.SX32 R10, R168, R8, 0x1, P1 ;  /* 0x00000008a80a7211 */ /* 0x008fc600008f0eff */
[----:B------:R1:W-:Y:S04]  /*16140*/  STL [R1+0xc84], R6 ;  /* 0x000c840601007387 */ /* 0x0003e80000100800 */
[----:B------:R3:W-:Y:S01]  /*16150*/  STL [R1+0xc78], R10 ;  /* 0x000c780a01007387 */ /* 0x0007e20000100800 */
[-C--:B0-----:R-:W-:Y:S02]  /*16160*/  LEA.HI.X.SX32 R7, R169, R8.reuse, 0x1, P5 ;  /* 0x00000008a9077211 */ /* 0x081fe400028f0eff */
[----:B-1----:R-:W-:-:S03]  /*16170*/  LEA.HI.X.SX32 R6, R170, R8, 0x1, P0 ;  /* 0x00000008aa067211 */ /* 0x002fc600000f0eff */
[----:B------:R0:W-:Y:S01]  /*16180*/  STL [R1+0xb90], R7 ;  /* 0x000b900701007387 */ /* 0x0001e20000100800 */
[----:B---3--:R-:W-:-:S03]  /*16190*/  LEA.HI.X.SX32 R10, R171, R8, 0x1, P3 ;  /* 0x00000008ab0a7211 */ /* 0x008fc600018f0eff */
[----:B------:R1:W-:Y:S04]  /*161a0*/  STL [R1+0xc10], R6 ;  /* 0x000c100601007387 */ /* 0x0003e80000100800 */
[----:B------:R-:W-:Y:S01]  /*161b0*/  STL [R1+0xc50], R10 ;  /* 0x000c500a01007387 */ /* 0x000fe20000100800 */
[-C--:B0-----:R-:W-:Y:S02]  /*161c0*/  LEA.HI.X.SX32 R7, R173, R8.reuse, 0x1, P6 ;  /* 0x00000008ad077211 */ /* 0x081fe400030f0eff */
[----:B-1----:R-:W-:-:S03]  /*161d0*/  LEA.HI.X.SX32 R6, R5, R8, 0x1, P4 ;  /* 0x0000000805067211 */ /* 0x002fc600020f0eff */
[----:B------:R4:W-:Y:S01]  /*161e0*/  STL [R1+0xc70], R7 ;  /* 0x000c700701007387 */ /* 0x0009e20000100800 */
[----:B------:R-:W-:Y:S02]  /*161f0*/  LEA.HI.X.SX32 R5, R106, R8, 0x1, P2 ;  /* 0x000000086a057211 */ /* 0x000fe400010f0eff */
[----:B------:R-:W-:Y:S01]  /*16200*/  CS2R R106, SRZ ;  /* 0x00000000006a7805 */ /* 0x000fe2000001ff00 */
[----:B------:R0:W-:Y:S04]  /*16210*/  STL [R1+0xc88], R6 ;  /* 0x000c880601007387 */ /* 0x0001e80000100800 */
[----:B------:R1:W-:Y:S01]  /*16220*/  STL [R1+0xc80], R5 ;  /* 0x000c800501007387 */ /* 0x0003e20000100800 */
[C---:B----4-:R-:W-:Y:S02]  /*16230*/  LOP3.LUT R7, R4.reuse, 0x20, RZ, 0x3c, !PT ;  /* 0x0000002004077812 */ /* 0x050fe400078e3cff */
[----:B------:R-:W-:-:S02]  /*16240*/  LOP3.LUT R7, R4, 0x50, RZ, 0x3c, !PT ;  /* 0x0000005004077812 */ /* 0x000fc400078e3cff */
[C---:B0-----:R-:W-:Y:S02]  /*16250*/  LOP3.LUT R6, R4.reuse, 0x30, RZ, 0x3c, !PT ;  /* 0x0000003004067812 */ /* 0x041fe400078e3cff */
[C---:B------:R-:W-:Y:S02]  /*16260*/  LOP3.LUT R6, R4.reuse, 0x60, RZ, 0x3c, !PT ;  /* 0x0000006004067812 */ /* 0x040fe400078e3cff */
[C---:B-1----:R-:W-:Y:S02]  /*16270*/  LOP3.LUT R5, R4.reuse, 0x10, RZ, 0x3c, !PT ;  /* 0x0000001004057812 */ /* 0x042fe400078e3cff */
[C---:B------:R-:W-:Y:S02]  /*16280*/  LOP3.LUT R5, R4.reuse, 0x40, RZ, 0x3c, !PT ;  /* 0x0000004004057812 */ /* 0x040fe400078e3cff */
[----:B------:R-:W-:Y:S02]  /*16290*/  LOP3.LUT R5, R4, 0x70, RZ, 0x3c, !PT ;  /* 0x0000007004057812 */ /* 0x000fe400078e3cff */
[----:B------:R-:W-:-:S02]  /*162a0*/  LOP3.LUT R7, R0, 0x20, RZ, 0x3c, !PT ;  /* 0x0000002000077812 */ /* 0x000fc400078e3cff */
[C---:B------:R-:W-:Y:S02]  /*162b0*/  LOP3.LUT R6, R0.reuse, 0x40, RZ, 0x3c, !PT ;  /* 0x0000004000067812 */ /* 0x040fe400078e3cff */
[----:B--2---:R-:W-:-:S07]  /*162c0*/  LOP3.LUT R5, R0, 0x60, RZ, 0x3c, !PT ;  /* 0x0000006000057812 */ /* 0x004fce00078e3cff */
.L_x_1:
[----:B------:R0:W-:Y:S01]  /*162d0*/  STL.64 [R1+0x1378], R150 ;  /* 0x0013789601007387 */ /* 0x0001e20000100a00 */
[----:B-----5:R-:W1:Y:S03]  /*162e0*/  LDC R5, c[0x0][0x230] ;  /* 0x00008c00ff057b82 */ /* 0x020e660000000800 */
[----:B0-----:R-:W2:Y:S04]  /*162f0*/  LDL R150, [R1+0xc68] ;  /* 0x000c680001967983 */ /* 0x001ea80000100800 */
[----:B------:R-:W1:Y:S04]  /*16300*/  LDL.LU R151, [R1+0x6b4] ;  /* 0x0006b40001977983 */ /* 0x000e680000300800 */
[----:B------:R0:W-:Y:S04]  /*16310*/  STL.64 [R1+0x1370], R148 ;  /* 0x0013709401007387 */ /* 0x0001e80000100a00 */
[----:B0-----:R-:W3:Y:S04]  /*16320*/  LDL R148, [R1+0xc7c] ;  /* 0x000c7c0001947983 */ /* 0x001ee80000100800 */
[----:B------:R-:W4:Y:S04]  /*16330*/  LDL R149, [R1+0xc70] ;  /* 0x000c700001957983 */ /* 0x000f280000100800 */
[----:B------:R0:W-:Y:S04]  /*16340*/  STL.64 [R1+0x1368], R146 ;  /* 0x0013689201007387 */ /* 0x0001e80000100a00 */
[----:B0-----:R-:W2:Y:S04]  /*16350*/  LDL R146, [R1+0xc84] ;  /* 0x000c840001927983 */ /* 0x001ea80000100800 */
[----:B------:R-:W4:Y:S04]  /*16360*/  LDL R147, [R1+0xc78] ;  /* 0x000c780001937983 */ /* 0x000f280000100800 */
[----:B------:R0:W-:Y:S04]  /*16370*/  STL.64 [R1+0x1360], R144 ;  /* 0x0013609001007387 */ /* 0x0001e80000100a00 */
[----:B0-----:R-:W3:Y:S04]  /*16380*/  LDL R144, [R1+0xc8c] ;  /* 0x000c8c0001907983 */ /* 0x001ee80000100800 */
[----:B------:R-:W4:Y:S04]  /*16390*/  LDL R145, [R1+0xc80] ;  /* 0x000c800001917983 */ /* 0x000f280000100800 */
[----:B------:R0:W-:Y:S04]  /*163a0*/  STL.64 [R1+0x1358], R142 ;  /* 0x0013588e01007387 */ /* 0x0001e80000100a00 */
[----:B0-----:R-:W2:Y:S01]  /*163b0*/  LDL R143, [R1+0xc88] ;  /* 0x000c8800018f7983 */ /* 0x001ea20000100800 */
[----:B------:R-:W-:-:S02]  /*163c0*/  PRMT R159, RZ, 0x7610, R159 ;  /* 0x00007610ff9f7816 */ /* 0x000fc4000000009f */
[----:B------:R-:W-:Y:S01]  /*163d0*/  PRMT R166, RZ, 0x7610, R166 ;  /* 0x00007610ffa67816 */ /* 0x000fe200000000a6 */
[----:B------:R-:W-:Y:S04]  /*163e0*/  STL.64 [R1+0x1350], R140 ;  /* 0x0013508c01007387 */ /* 0x000fe80000100a00 */
        /* <DEDUP_REMOVED lines=53> */
[----:B------:R-:W-:Y:S01]  /*16740*/  STL.64 [R1+0x11a0], R32 ;  /* 0x0011a02001007387 */ /* 0x000fe20000100a00 */
[----:B-1----:R-:W-:-:S03]  /*16750*/  IMAD R5, R151, -0x40, R5 ;  /* 0xffffffc097057824 */ /* 0x002fc600078e0205 */
[----:B------:R-:W-:Y:S02]  /*16760*/  STL.64 [R1+0x1198], R30 ;  /* 0x0011981e01007387 */ /* 0x000fe40000100a00 */
[C---:B------:R-:W-:Y:S02]  /*16770*/  ISETP.GT.AND P0, PT, R5.reuse, RZ, PT ;  /* 0x000000ff0500720c */ /* 0x040fe40003f04270 */
[----:B------:R-:W-:Y:S01]  /*16780*/  STL.64 [R1+0x1190], R28 ;  /* 0x0011901c01007387 */ /* 0x000fe20000100a00 */
[C---:B------:R-:W-:Y:S02]  /*16790*/  ISETP.GT.AND P1, PT, R5.reuse, 0x1, PT ;  /* 0x000000010500780c */ /* 0x040fe40003f24270 */
[C---:B------:R-:W-:Y:S01]  /*167a0*/  ISETP.GT.AND P2, PT, R5.reuse, 0x2, PT ;  /* 0x000000020500780c */ /* 0x040fe20003f44270 */
[----:B------:R-:W-:Y:S01]  /*167b0*/  STL.64 [R1+0x1188], R26 ;  /* 0x0011881a01007387 */ /* 0x000fe20000100a00 */
[----:B------:R-:W-:-:S03]  /*167c0*/  ISETP.GT.AND P3, PT, R5, 0x3, PT ;  /* 0x000000030500780c */ /* 0x000fc60003f64270 */
[----:B------:R-:W-:Y:S04]  /*167d0*/  STL.64 [R1+0x1180], R24 ;  /* 0x0011801801007387 */ /* 0x000fe80000100a00 */
[----:B------:R-:W-:Y:S01]  /*167e0*/  STL [R1+0x1174], R2 ;  /* 0x0011740201007387 */ /* 0x000fe20000100800 */
[----:B------:R-:W-:Y:S02]  /*167f0*/  @P0 IMAD.MOV.U32 R7, RZ, RZ, R8 ;  /* 0x000000ffff070224 */ /* 0x000fe400078e0008 */
[----:B------:R-:W-:Y:S01]  /*16800*/  @P0 IMAD.MOV.U32 R6, RZ, RZ, R9 ;  /* 0x000000ffff060224 */ /* 0x000fe200078e0009 */
[----:B-----5:R-:W-:Y:S04]  /*16810*/  STL [R1+0x10e0], R3 ;  /* 0x0010e00301007387 */ /* 0x020fe80000100800 */
[----:B------:R0:W-:Y:S04]  /*16820*/  STL [R1+0x1178], R8 ;  /* 0x0011780801007387 */ /* 0x0001e80000100800 */
[----:B------:R3:W4:Y:S04]  /*16830*/  @P0 LDG.E.U16 R159, desc[UR56][R6.64] ;  /* 0x00000038069f0981 */ /* 0x000728000c1e1500 */
[----:B0-----:R-:W4:Y:S04]  /*16840*/  LDL.LU R8, [R1+0xc74] ;  /* 0x000c740001087983 */ /* 0x001f280000300800 */
[----:B------:R-:W4:Y:S04]  /*16850*/  LDL R64, [R1+0xc60] ;  /* 0x000c600001407983 */ /* 0x000f280000100800 */
[----:B------:R-:W4:Y:S04]  /*16860*/  LDL R59, [R1+0xc64] ;  /* 0x000c6400013b7983 */ /* 0x000f280000100800 */
[----:B------:R-:W4:Y:S04]  /*16870*/  LDL R51, [R1+0xc58] ;  /* 0x000c580001337983 */ /* 0x000f280000100800 */
[----:B------:R-:W4:Y:S04]  /*16880*/  LDL R48, [R1+0xc5c] ;  /* 0x000c5c0001307983 */ /* 0x000f280000100800 */
[----:B------:R-:W4:Y:S04]  /*16890*/  LDL.LU R2, [R1+0xc6c] ;  /* 0x000c6c0001027983 */ /* 0x000f280000300800 */
[----:B------:R-:W4:Y:S04]  /*168a0*/  LDL R44, [R1+0xc50] ;  /* 0x000c5000012c7983 */ /* 0x000f280000100800 */
[----:B------:R-:W4:Y:S04]  /*168b0*/  LDL R43, [R1+0xc54] ;  /* 0x000c5400012b7983 */ /* 0x000f280000100800 */
[----:B------:R-:W4:Y:S04]  /*168c0*/  LDL R42, [R1+0xc48] ;  /* 0x000c4800012a7983 */ /* 0x000f280000100800 */
[----:B------:R-:W4:Y:S04]  /*168d0*/  LDL R39, [R1+0xc4c] ;  /* 0x000c4c0001277983 */ /* 0x000f280000100800 */
[----:B------:R-:W4:Y:S04]  /*168e0*/  LDL R36, [R1+0xc40] ;  /* 0x000c400001247983 */ /* 0x000f280000100800 */
[----:B------:R-:W4:Y:S04]  /*168f0*/  LDL R31, [R1+0xc44] ;  /* 0x000c4400011f7983 */ /* 0x000f280000100800 */
[----:B------:R-:W4:Y:S04]  /*16900*/  LDL R29, [R1+0xc38] ;  /* 0x000c3800011d7983 */ /* 0x000f280000100800 */
[----:B------:R-:W4:Y:S01]  /*16910*/  LDL R28, [R1+0xc3c] ;  /* 0x000c3c00011c7983 */ /* 0x000f220000100800 */
[----:B---3--:R-:W-:-:S02]  /*16920*/  @P1 IMAD.MOV.U32 R6, RZ, RZ, R144 ;  /* 0x000000ffff061224 */ /* 0x008fc400078e0090 */
[----:B--2---:R-:W-:Y:S01]  /*16930*/  @P1 IMAD.MOV.U32 R7, RZ, RZ, R143 ;  /* 0x000000ffff071224 */ /* 0x004fe200078e008f */
[----:B------:R-:W-:Y:S01]  /*16940*/  PRMT R172, RZ, 0x7610, R172 ;  /* 0x00007610ffac7816 */ /* 0x000fe200000000ac */
[----:B------:R-:W2:Y:S01]  /*16950*/  LDL R77, [R1+0xb40] ;  /* 0x000b4000014d7983 */ /* 0x000ea20000100800 */
[----:B------:R-:W-:-:S03]  /*16960*/  ISETP.GT.AND P0, PT, R5, 0x4, PT ;  /* 0x000000040500780c */ /* 0x000fc60003f04270 */
[----:B------:R0:W3:Y:S01]  /*16970*/  @P1 LDG.E.U16 R166, desc[UR56][R6.64] ;  /* 0x0000003806a61981 */ /* 0x0000e2000c1e1500 */
[----:B------:R-:W-:Y:S02]  /*16980*/  PRMT R175, RZ, 0x7610, R175 ;  /* 0x00007610ffaf7816 */ /* 0x000fe400000000af */
[----:B------:R-:W-:Y:S01]  /*16990*/  ISETP.GT.AND P1, PT, R5, 0x5, PT ;  /* 0x000000050500780c */ /* 0x000fe20003f24270 */
[----:B------:R-:W2:Y:S01]  /*169a0*/  LDL R73, [R1+0xb44] ;  /* 0x000b440001497983 */ /* 0x000ea20000100800 */
[----:B0-----:R-:W-:Y:S02]  /*169b0*/  @P2 IMAD.MOV.U32 R6, RZ, RZ, R146 ;  /* 0x000000ffff062224 */ /* 0x001fe400078e0092 */
[----:B----4-:R-:W-:-:S05]  /*169c0*/  @P2 IMAD.MOV.U32 R7, RZ, RZ, R145 ;  /* 0x000000ffff072224 */ /* 0x010fca00078e0091 */
[----:B------:R0:W4:Y:S01]  /*169d0*/  @P2 LDG.E.U16 R172, desc[UR56][R6.64] ;  /* 0x0000003806ac2981 */ /* 0x000122000c1e1500 */
[----:B------:R-:W-:Y:S02]  /*169e0*/  PRMT R176, RZ, 0x7610, R176 ;  /* 0x00007610ffb07816 */ /* 0x000fe400000000b0 */
[----:B------:R-:W-:Y:S01]  /*169f0*/  ISETP.GT.AND P2, PT, R5, 0x6, PT ;  /* 0x000000060500780c */ /* 0x000fe20003f44270 */
[----:B0-----:R-:W-:Y:S02]  /*16a00*/  @P3 IMAD.MOV.U32 R6, RZ, RZ, R148 ;  /* 0x000000ffff063224 */ /* 0x001fe400078e0094 */
[----:B------:R-:W-:-:S05]  /*16a10*/  @P3 IMAD.MOV.U32 R7, RZ, RZ, R147 ;  /* 0x000000ffff073224 */ /* 0x000fca00078e0093 */
[----:B------:R0:W4:Y:S01]  /*16a20*/  @P3 LDG.E.U16 R175, desc[UR56][R6.64] ;  /* 0x0000003806af3981 */ /* 0x000122000c1e1500 */
[----:B------:R-:W-:Y:S02]  /*16a30*/  PRMT R91, RZ, 0x7610, R91 ;  /* 0x00007610ff5b7816 */ /* 0x000fe4000000005b */
[----:B------:R-:W-:Y:S01]  /*16a40*/  ISETP.GT.AND P3, PT, R5, 0x7, PT ;  /* 0x000000070500780c */ /* 0x000fe20003f64270 */
[----:B0-----:R-:W-:Y:S01]  /*16a50*/  @P0 IMAD.MOV.U32 R7, RZ, RZ, R149 ;  /* 0x000000ffff070224 */ /* 0x001fe200078e0095 */
[----:B------:R-:W-:Y:S02]  /*16a60*/  PRMT R76, RZ, 0x7610, R76 ;  /* 0x00007610ff4c7816 */ /* 0x000fe4000000004c */
[----:B------:R-:W-:Y:S01]  /*16a70*/  PRMT R70, RZ, 0x7610, R70 ;  /* 0x00007610ff467816 */ /* 0x000fe20000000046 */
[----:B------:R-:W-:-:S05]  /*16a80*/  @P0 IMAD.MOV.U32 R6, RZ, RZ, R8 ;  /* 0x000000ffff060224 */ /* 0x000fca00078e0008 */
[----:B------:R0:W4:Y:S01]  /*16a90*/  @P0 LDG.E.U16 R176, desc[UR56][R6.64] ;  /* 0x0000003806b00981 */ /* 0x000122000c1e1500 */
[----:B------:R-:W-:Y:S01]  /*16aa0*/  ISETP.GT.AND P0, PT, R5, 0x8, PT ;  /* 0x000000080500780c */ /* 0x000fe20003f04270 */
[----:B0-----:R-:W-:Y:S02]  /*16ab0*/  @P1 IMAD.MOV.U32 R7, RZ, RZ, R150 ;  /* 0x000000ffff071224 */ /* 0x001fe400078e0096 */
[----:B------:R-:W-:-:S05]  /*16ac0*/  @P1 IMAD.MOV.U32 R6, RZ, RZ, R2 ;  /* 0x000000ffff061224 */ /* 0x000fca00078e0002 */
[----:B------:R0:W4:Y:S02]  /*16ad0*/  @P1 LDG.E.U16 R91, desc[UR56][R6.64] ;  /* 0x00000038065b1981 */ /* 0x000124000c1e1500 */
[----:B0-----:R-:W-:Y:S02]  /*16ae0*/  @P2 IMAD.MOV.U32 R6, RZ, RZ, R59 ;  /* 0x000000ffff062224 */ /* 0x001fe400078e003b */
[----:B------:R-:W-:Y:S01]  /*16af0*/  @P2 IMAD.MOV.U32 R7, RZ, RZ, R64 ;  /* 0x000000ffff072224 */ /* 0x000fe200078e0040 */
[----:B------:R-:W3:Y:S04]  /*16b00*/  LDL R59, [R1+0xc34] ;  /* 0x000c3400013b7983 */ /* 0x000ee80000100800 */
[----:B------:R-:W2:Y:S04]  /*16b10*/  LDL R64, [R1+0xc30] ;  /* 0x000c300001407983 */ /* 0x000ea80000100800 */
[----:B------:R0:W4:Y:S02]  /*16b20*/  @P2 LDG.E.U16 R76, desc[UR56][R6.64] ;  /* 0x00000038064c2981 */ /* 0x000124000c1e1500 */
[----:B0-----:R-:W-:-:S02]  /*16b30*/  @P3 IMAD.MOV.U32 R6, RZ, RZ, R48 ;  /* 0x000000ffff063224 */ /* 0x001fc400078e0030 */
[----:B------:R-:W-:Y:S01]  /*16b40*/  @P3 IMAD.MOV.U32 R7, RZ, RZ, R51 ;  /* 0x000000ffff073224 */ /* 0x000fe200078e0033 */
[----:B------:R-:W4:Y:S04]  /*16b50*/  LDL R48, [R1+0xc2c] ;  /* 0x000c2c0001307983 */ /* 0x000f280000100800 */
[----:B------:R-:W4:Y:S04]  /*16b60*/  LDL R51, [R1+0xc28] ;  /* 0x000c280001337983 */ /* 0x000f280000100800 */
[----:B------:R0:W4:Y:S02]  /*16b70*/  @P3 LDG.E.U16 R70, desc[UR56][R6.64] ;  /* 0x0000003806463981 */ /* 0x000124000c1e1500 */
[----:B0-----:R-:W-:-:S02]  /*16b80*/  @P0 IMAD.MOV.U32 R7, RZ, RZ, R44 ;  /* 0x000000ffff070224 */ /* 0x001fc400078e002c */
[----:B------:R-:W4:Y:S01]  /*16b90*/  LDL R44, [R1+0xc20] ;  /* 0x000c2000012c7983 */ /* 0x000f220000100800 */
[C---:B------:R-:W-:Y:S01]  /*16ba0*/  ISETP.GT.AND P1, PT, R5.reuse, 0x9, PT ;  /* 0x000000090500780c */ /* 0x040fe20003f24270 */
[----:B------:R-:W-:Y:S01]  /*16bb0*/  @P0 IMAD.MOV.U32 R6, RZ, RZ, R43 ;  /* 0x000000ffff060224 */ /* 0x000fe200078e002b */
[----:B------:R-:W-:Y:S01]  /*16bc0*/  PRMT R155, RZ, 0x7610, R155 ;  /* 0x00007610ff9b7816 */ /* 0x000fe2000000009b */
[----:B------:R-:W4:Y:S01]  /*16bd0*/  LDL R43, [R1+0xc24] ;  /* 0x000c2400012b7983 */ /* 0x000f220000100800 */
[----:B------:R-:W-:-:S04]  /*16be0*/  ISETP.GT.AND P2, PT, R5, 0xa, PT ;  /* 0x0000000a0500780c */ /* 0x000fc80003f44270 */
[----:B------:R0:W4:Y:S01]  /*16bf0*/  @P0 LDG.E.U16 R155, desc[UR56][R6.64] ;  /* 0x00000038069b0981 */ /* 0x000122000c1e1500 */
[----:B------:R-:W-:Y:S02]  /*16c00*/  PRMT R163, RZ, 0x7610, R163 ;  /* 0x00007610ffa37816 */ /* 0x000fe400000000a3 */
[----:B------:R-:W-:Y:S02]  /*16c10*/  ISETP.GT.AND P3, PT, R5, 0xb, PT ;  /* 0x0000000b0500780c */ /* 0x000fe40003f64270 */
[----:B0-----:R-:W-:Y:S02]  /*16c20*/  @P1 IMAD.MOV.U32 R7, RZ, RZ, R42 ;  /* 0x000000ffff071224 */ /* 0x001fe400078e002a */
[----:B------:R-:W4:Y:S01]  /*16c30*/  LDL R42, [R1+0xc18] ;  /* 0x000c1800012a7983 */ /* 0x000f220000100800 */
[----:B------:R-:W-:-:S03]  /*16c40*/  @P1 IMAD.MOV.U32 R6, RZ, RZ, R39 ;  /* 0x000000ffff061224 */ /* 0x000fc600078e0027 */
[----:B------:R-:W4:Y:S01]  /*16c50*/  LDL R39, [R1+0xc1c] ;  /* 0x000c1c0001277983 */ /* 0x000f220000100800 */
[----:B------:R-:W-:-:S03]  /*16c60*/  PRMT R169, RZ, 0x7610, R169 ;  /* 0x00007610ffa97816 */ /* 0x000fc600000000a9 */
[----:B------:R0:W4:Y:S02]  /*16c70*/  @P1 LDG.E.U16 R163, desc[UR56][R6.64] ;  /* 0x0000003806a31981 */ /* 0x000124000c1e1500 */
[----:B0-----:R-:W-:Y:S02]  /*16c80*/  @P2 IMAD.MOV.U32 R6, RZ, RZ, R31 ;  /* 0x000000ffff062224 */ /* 0x001fe400078e001f */
[----:B------:R-:W-:Y:S01]  /*16c90*/  @P2 IMAD.MOV.U32 R7, RZ, RZ, R36 ;  /* 0x000000ffff072224 */ /* 0x000fe200078e0024 */
[----:B------:R-:W4:Y:S04]  /*16ca0*/  LDL R31, [R1+0xc14] ;  /* 0x000c1400011f7983 */ /* 0x000f280000100800 */
[----:B------:R-:W4:Y:S04]  /*16cb0*/  LDL R36, [R1+0xc10] ;  /* 0x000c100001247983 */ /* 0x000f280000100800 */
[----:B------:R0:W4:Y:S02]  /*16cc0*/  @P2 LDG.E.U16 R169, desc[UR56][R6.64] ;  /* 0x0000003806a92981 */ /* 0x000124000c1e1500 */
[----:B0-----:R-:W-:-:S02]  /*16cd0*/  @P3 IMAD.MOV.U32 R7, RZ, RZ, R29 ;  /* 0x000000ffff073224 */ /* 0x001fc400078e001d */
[----:B------:R-:W-:Y:S01]  /*16ce0*/  @P3 IMAD.MOV.U32 R6, RZ, RZ, R28 ;  /* 0x000000ffff063224 */ /* 0x000fe200078e001c */
[----:B------:R-:W4:Y:S04]  /*16cf0*/  LDL R29, [R1+0xc08] ;  /* 0x000c0800011d7983 */ /* 0x000f280000100800 */
[----:B------:R-:W4:Y:S01]  /*16d00*/  LDL R28, [R1+0xc0c] ;  /* 0x000c0c00011c7983 */ /* 0x000f220000100800 */
[C---:B------:R-:W-:Y:S02]  /*16d10*/  ISETP.GT.AND P0, PT, R5.reuse, 0xc, PT ;  /* 0x0000000c0500780c */ /* 0x040fe40003f04270 */
[----:B------:R-:W-:Y:S02]  /*16d20*/  PRMT R174, RZ, 0x7610, R174 ;  /* 0x00007610ffae7816 */ /* 0x000fe400000000ae */
[----:B------:R-:W-:-:S02]  /*16d30*/  ISETP.GT.AND P1, PT, R5, 0xd, PT ;  /* 0x0000000d0500780c */ /* 0x000fc40003f24270 */
[----:B------:R-:W-:Y:S02]  /*16d40*/  PRMT R92, RZ, 0x7610, R92 ;  /* 0x00007610ff5c7816 */ /* 0x000fe4000000005c */
[----:B------:R-:W-:Y:S01]  /*16d50*/  ISETP.GT.AND P2, PT, R5, 0xe, PT ;  /* 0x0000000e0500780c */ /* 0x000fe20003f44270 */
[----:B------:R3:W4:Y:S01]  /*16d60*/  @P3 LDG.E.U16 R174, desc[UR56][R6.64] ;  /* 0x0000003806ae3981 */ /* 0x000722000c1e1500 */
[----:B------:R-:W-:-:S03]  /*16d70*/  PRMT R89, RZ, 0x7610, R89 ;  /* 0x00007610ff597816 */ /* 0x000fc60000000059 */
[----:B---3--:R-:W-:Y:S02]  /*16d80*/  @P0 IMAD.MOV.U32 R6, RZ, RZ, R59 ;  /* 0x000000ffff060224 */ /* 0x008fe400078e003b */
[----:B------:R-:W3:Y:S01]  /*16d90*/  LDL R59, [R1+0xc04] ;  /* 0x000c0400013b7983 */ /* 0x000ee20000100800 */
[----:B--2---:R-:W-:-:S03]  /*16da0*/  @P0 IMAD.MOV.U32 R7, RZ, RZ, R64 ;  /* 0x000000ffff070224 */ /* 0x004fc600078e0040 */
[----:B------:R-:W2:Y:S04]  /*16db0*/  LDL R64, [R1+0xc00] ;  /* 0x000c000001407983 */ /* 0x000ea80000100800 */
[----:B------:R4:W2:Y:S02]  /*16dc0*/  @P0 LDG.E.U16 R92, desc[UR56][R6.64] ;  /* 0x00000038065c0981 */ /* 0x0008a4000c1e1500 */
[----:B----4-:R-:W-:Y:S02]  /*16dd0*/  @P1 IMAD.MOV.U32 R6, RZ, RZ, R48 ;  /* 0x000000ffff061224 */ /* 0x010fe400078e0030 */
[----:B------:R-:W4:Y:S01]  /*16de0*/  LDL R48, [R1+0xbfc] ;  /* 0x000bfc0001307983 */ /* 0x000f220000100800 */
[----:B------:R-:W-:-:S03]  /*16df0*/  @P1 IMAD.MOV.U32 R7, RZ, RZ, R51 ;  /* 0x000000ffff071224 */ /* 0x000fc600078e0033 */
[----:B------:R-:W4:Y:S04]  /*16e00*/  LDL R51, [R1+0xbf8] ;  /* 0x000bf80001337983 */ /* 0x000f280000100800 */
[----:B------:R0:W4:Y:S02]  /*16e10*/  @P1 LDG.E.U16 R89, desc[UR56][R6.64] ;  /* 0x0000003806591981 */ /* 0x000124000c1e1500 */
[----:B0-----:R-:W-:Y:S02]  /*16e20*/  @P2 IMAD.MOV.U32 R7, RZ, RZ, R44 ;  /* 0x000000ffff072224 */ /* 0x001fe400078e002c */
        /* <DEDUP_REMOVED lines=16> */
[----:B------:R-:W4:Y:S01]  /*16f30*/  LDL R31, [R1+0xbe4] ;  /* 0x000be400011f7983 */ /* 0x000f220000100800 */
[----:B------:R-:W-:-:S03]  /*16f40*/  @P0 IMAD.MOV.U32 R7, RZ, RZ, R36 ;  /* 0x000000ffff070224 */ /* 0x000fc600078e0024 */
[----:B------:R-:W4:Y:S04]  /*16f50*/  LDL R36, [R1+0xbe0] ;  /* 0x000be00001247983 */ /* 0x000f280000100800 */
[----:B------:R0:W4:Y:S02]  /*16f60*/  @P0 LDG.E.U16 R23, desc[UR56][R6.64] ;  /* 0x0000003806170981 */ /* 0x000124000c1e1500 */
[----:B0-----:R-:W-:Y:S02]  /*16f70*/  @P1 IMAD.MOV.U32 R7, RZ, RZ, R29 ;  /* 0x000000ffff071224 */ /* 0x001fe400078e001d */
[----:B------:R-:W4:Y:S01]  /*16f80*/  LDL R29, [R1+0xbd8] ;  /* 0x000bd800011d7983 */ /* 0x000f220000100800 */
[----:B------:R-:W-:-:S03]  /*16f90*/  @P1 IMAD.MOV.U32 R6, RZ, RZ, R28 ;  /* 0x000000ffff061224 */ /* 0x000fc600078e001c */
[----:B------:R-:W4:Y:S01]  /*16fa0*/  LDL R28, [R1+0xbdc] ;  /* 0x000bdc00011c7983 */ /* 0x000f220000100800 */
[C---:B------:R-:W-:Y:S02]  /*16fb0*/  ISETP.GT.AND P2, PT, R5.reuse, 0x12, PT ;  /* 0x000000120500780c */ /* 0x040fe40003f44270 */
[----:B------:R-:W-:Y:S02]  /*16fc0*/  PRMT R158, RZ, 0x7610, R158 ;  /* 0x00007610ff9e7816 */ /* 0x000fe4000000009e */
[C---:B------:R-:W-:Y:S02]  /*16fd0*/  ISETP.GT.AND P3, PT, R5.reuse, 0x13, PT ;  /* 0x000000130500780c */ /* 0x040fe40003f64270 */
        /* <DEDUP_REMOVED lines=131> */
[----:B--2---:R-:W-:Y:S01]  /*17810*/  @P0 IMAD.MOV.U32 R7, RZ, RZ, R64 ;  /* 0x000000ffff070224 */ /* 0x004fe200078e0040 */
[C---:B------:R-:W-:Y:S01]  /*17820*/  ISETP.GT.AND P3, PT, R5.reuse, 0x27, PT ;  /* 0x000000270500780c */ /* 0x040fe20003f64270 */
[----:B------:R-:W2:Y:S04]  /*17830*/  LDL R64, [R1+0xb28] ;  /* 0x000b280001407983 */ /* 0x000ea80000100800 */
[----:B------:R4:W3:Y:S01]  /*17840*/  @P0 LDG.E.U16 R170, desc[UR56][R6.64] ;  /* 0x0000003806aa0981 */ /* 0x0008e2000c1e1500 */
[----:B------:R-:W-:Y:S02]  /*17850*/  PRMT R33, RZ, 0x7610, R33 ;  /* 0x00007610ff217816 */ /* 0x000fe40000000021 */
[----:B------:R-:W-:Y:S01]  /*17860*/  ISETP.GT.AND P4, PT, R5, 0x28, PT ;  /* 0x000000280500780c */ /* 0x000fe20003f84270 */
[----:B------:R-:W3:Y:S01]  /*17870*/  LDL R59, [R1+0xb20] ;  /* 0x000b2000013b7983 */ /* 0x000ee20000100800 */
[----:B----4-:R-:W-:-:S03]  /*17880*/  @P1 IMAD.MOV.U32 R6, RZ, RZ, R48 ;  /* 0x000000ffff061224 */ /* 0x010fc600078e0030 */
[----:B------:R-:W4:Y:S01]  /*17890*/  LDL R48, [R1+0xb3c] ;  /* 0x000b3c0001307983 */ /* 0x000f220000100800 */
[----:B------:R-:W-:-:S03]  /*178a0*/  @P1 IMAD.MOV.U32 R7, RZ, RZ, R51 ;  /* 0x000000ffff071224 */ /* 0x000fc600078e0033 */
[----:B------:R-:W2:Y:S04]  /*178b0*/  LDL R51, [R1+0xb38] ;  /* 0x000b380001337983 */ /* 0x000ea80000100800 */
[----:B------:R0:W3:Y:S02]  /*178c0*/  @P1 LDG.E.U16 R79, desc[UR56][R6.64] ;  /* 0x00000038064f1981 */ /* 0x0000e4000c1e1500 */
[----:B0-----:R-:W-:Y:S02]  /*178d0*/  @P2 IMAD.MOV.U32 R7, RZ, RZ, R44 ;  /* 0x000000ffff072224 */ /* 0x001fe400078e002c */
[----:B------:R-:W3:Y:S01]  /*178e0*/  LDL R44, [R1+0xb30] ;  /* 0x000b3000012c7983 */ /* 0x000ee20000100800 */
[----:B------:R-:W-:-:S03]  /*178f0*/  @P2 IMAD.MOV.U32 R6, RZ, RZ, R43 ;  /* 0x000000ffff062224 */ /* 0x000fc600078e002b */
[----:B------:R-:W3:Y:S04]  /*17900*/  LDL R43, [R1+0xb34] ;  /* 0x000b3400012b7983 */ /* 0x000ee80000100800 */
[----:B------:R0:W3:Y:S01]  /*17910*/  @P2 LDG.E.U16 R33, desc[UR56][R6.64] ;  /* 0x0000003806212981 */ /* 0x0000e2000c1e1500 */
[----:B------:R-:W-:Y:S02]  /*17920*/  ISETP.GT.AND P1, PT, R5, 0x29, PT ;  /* 0x000000290500780c */ /* 0x000fe40003f24270 */
[----:B------:R-:W-:Y:S01]  /*17930*/  PRMT R65, RZ, 0x7610, R65 ;  /* 0x00007610ff417816 */ /* 0x000fe20000000041 */
[----:B0-----:R-:W-:Y:S02]  /*17940*/  @P3 IMAD.MOV.U32 R7, RZ, RZ, R42 ;  /* 0x000000ffff073224 */ /* 0x001fe400078e002a */
[----:B------:R-:W3:Y:S01]  /*17950*/  LDL R42, [R1+0xb2c] ;  /* 0x000b2c00012a7983 */ /* 0x000ee20000100800 */
[----:B------:R-:W-:Y:S01]  /*17960*/  @P3 IMAD.MOV.U32 R6, RZ, RZ, R39 ;  /* 0x000000ffff063224 */ /* 0x000fe200078e0027 */
[----:B------:R-:W-:-:S02]  /*17970*/  PRMT R13, RZ, 0x7610, R13 ;  /* 0x00007610ff0d7816 */ /* 0x000fc4000000000d */
[----:B------:R-:W3:Y:S04]  /*17980*/  LDL R39, [R1+0xb10] ;  /* 0x000b100001277983 */ /* 0x000ee80000100800 */
[----:B------:R0:W3:Y:S02]  /*17990*/  @P3 LDG.E.U16 R65, desc[UR56][R6.64] ;  /* 0x0000003806413981 */ /* 0x0000e4000c1e1500 */
[----:B0-----:R-:W-:Y:S02]  /*179a0*/  @P4 IMAD.MOV.U32 R6, RZ, RZ, R31 ;  /* 0x000000ffff064224 */ /* 0x001fe400078e001f */
[----:B------:R-:W3:Y:S01]  /*179b0*/  LDL R31, [R1+0xb24] ;  /* 0x000b2400011f7983 */ /* 0x000ee20000100800 */
[----:B------:R-:W-:-:S03]  /*179c0*/  @P4 IMAD.MOV.U32 R7, RZ, RZ, R36 ;  /* 0x000000ffff074224 */ /* 0x000fc600078e0024 */
[----:B------:R-:W3:Y:S04]  /*179d0*/  LDL R36, [R1+0xb14] ;  /* 0x000b140001247983 */ /* 0x000ee80000100800 */
[----:B------:R0:W3:Y:S02]  /*179e0*/  @P4 LDG.E.U16 R13, desc[UR56][R6.64] ;  /* 0x00000038060d4981 */ /* 0x0000e4000c1e1500 */
[----:B0-----:R-:W-:Y:S02]  /*179f0*/  @P1 IMAD.MOV.U32 R7, RZ, RZ, R29 ;  /* 0x000000ffff071224 */ /* 0x001fe400078e001d */
[----:B------:R-:W3:Y:S01]  /*17a00*/  LDL R29, [R1+0xb18] ;  /* 0x000b1800011d7983 */ /* 0x000ee20000100800 */
[----:B------:R-:W-:-:S03]  /*17a10*/  @P1 IMAD.MOV.U32 R6, RZ, RZ, R28 ;  /* 0x000000ffff061224 */ /* 0x000fc600078e001c */
[----:B------:R-:W3:Y:S01]  /*17a20*/  LDL R28, [R1+0xb1c] ;  /* 0x000b1c00011c7983 */ /* 0x000ee20000100800 */
[C---:B------:R-:W-:Y:S02]  /*17a30*/  ISETP.GT.AND P0, PT, R5.reuse, 0x2a, PT ;  /* 0x0000002a0500780c */ /* 0x040fe40003f04270 */
[----:B------:R-:W-:Y:S02]  /*17a40*/  PRMT R17, RZ, 0x7610, R17 ;  /* 0x00007610ff117816 */ /* 0x000fe40000000011 */
[C---:B------:R-:W-:Y:S02]  /*17a50*/  ISETP.GT.AND P2, PT, R5.reuse, 0x2b, PT ;  /* 0x0000002b0500780c */ /* 0x040fe40003f44270 */
[----:B------:R-:W-:Y:S02]  /*17a60*/  ISETP.GT.AND P3, PT, R5, 0x2c, PT ;  /* 0x0000002c0500780c */ /* 0x000fe40003f64270 */
[----:B------:R0:W3:Y:S01]  /*17a70*/  @P1 LDG.E.U16 R17, desc[UR56][R6.64] ;  /* 0x0000003806111981 */ /* 0x0000e2000c1e1500 */
[----:B------:R-:W-:-:S02]  /*17a80*/  PRMT R152, RZ, 0x7610, R152 ;  /* 0x00007610ff987816 */ /* 0x000fc40000000098 */
[----:B------:R-:W-:Y:S02]  /*17a90*/  PRMT R160, RZ, 0x7610, R160 ;  /* 0x00007610ffa07816 */ /* 0x000fe400000000a0 */
[----:B0-----:R-:W-:Y:S02]  /*17aa0*/  @P0 IMAD.MOV.U32 R6, RZ, RZ, R73 ;  /* 0x000000ffff060224 */ /* 0x001fe400078e0049 */
[----:B------:R-:W-:Y:S01]  /*17ab0*/  @P0 IMAD.MOV.U32 R7, RZ, RZ, R77 ;  /* 0x000000ffff070224 */ /* 0x000fe200078e004d */
[----:B------:R-:W-:Y:S01]  /*17ac0*/  ISETP.GT.AND P1, PT, R5, 0x2d, PT ;  /* 0x0000002d0500780c */ /* 0x000fe20003f24270 */
[----:B------:R-:W3:Y:S04]  /*17ad0*/  LDL R73, [R1+0xac0] ;  /* 0x000ac00001497983 */ /* 0x000ee80000100800 */
[----:B------:R4:W3:Y:S02]  /*17ae0*/  @P0 LDG.E.U16 R152, desc[UR56][R6.64] ;  /* 0x0000003806980981 */ /* 0x0008e4000c1e1500 */
[----:B----4-:R-:W-:-:S02]  /*17af0*/  @P2 IMAD.MOV.U32 R6, RZ, RZ, R48 ;  /* 0x000000ffff062224 */ /* 0x010fc400078e0030 */
[----:B------:R-:W4:Y:S01]  /*17b00*/  LDL R48, [R1+0xb0c] ;  /* 0x000b0c0001307983 */ /* 0x000f220000100800 */
[----:B--2---:R-:W-:-:S03]  /*17b10*/  @P2 IMAD.MOV.U32 R7, RZ, RZ, R51 ;  /* 0x000000ffff072224 */ /* 0x004fc600078e0033 */
[----:B------:R-:W2:Y:S04]  /*17b20*/  LDL R51, [R1+0xb08] ;  /* 0x000b080001337983 */ /* 0x000ea80000100800 */
[----:B------:R3:W2:Y:S02]  /*17b30*/  @P2 LDG.E.U16 R160, desc[UR56][R6.64] ;  /* 0x0000003806a02981 */ /* 0x0006a4000c1e1500 */
[----:B---3--:R-:W-:Y:S02]  /*17b40*/  @P3 IMAD.MOV.U32 R7, RZ, RZ, R44 ;  /* 0x000000ffff073224 */ /* 0x008fe400078e002c */
[----:B------:R-:W3:Y:S01]  /*17b50*/  LDL R44, [R1+0xb00] ;  /* 0x000b0000012c7983 */ /* 0x000ee20000100800 */
[----:B------:R-:W-:Y:S01]  /*17b60*/  PRMT R167, RZ, 0x7610, R167 ;  /* 0x00007610ffa77816 */ /* 0x000fe200000000a7 */
[----:B------:R-:W-:-:S02]  /*17b70*/  @P3 IMAD.MOV.U32 R6, RZ, RZ, R43 ;  /* 0x000000ffff063224 */ /* 0x000fc400078e002b */
[----:B------:R-:W3:Y:S01]  /*17b80*/  LDL R43, [R1+0xb04] ;  /* 0x000b0400012b7983 */ /* 0x000ee20000100800 */
[----:B------:R-:W-:-:S03]  /*17b90*/  ISETP.GT.AND P4, PT, R5, 0x2e, PT ;  /* 0x0000002e0500780c */ /* 0x000fc60003f84270 */
[----:B------:R0:W3:Y:S01]  /*17ba0*/  @P3 LDG.E.U16 R167, desc[UR56][R6.64] ;  /* 0x0000003806a73981 */ /* 0x0000e2000c1e1500 */
[----:B------:R-:W-:Y:S02]  /*17bb0*/  PRMT R71, RZ, 0x7610, R71 ;  /* 0x00007610ff477816 */ /* 0x000fe40000000047 */
[----:B------:R-:W-:Y:S01]  /*17bc0*/  ISETP.GT.AND P0, PT, R5, 0x2f, PT ;  /* 0x0000002f0500780c */ /* 0x000fe20003f04270 */
[----:B0-----:R-:W-:Y:S02]  /*17bd0*/  @P1 IMAD.MOV.U32 R7, RZ, RZ, R64 ;  /* 0x000000ffff071224 */ /* 0x001fe400078e0040 */
[----:B------:R-:W-:Y:S01]  /*17be0*/  @P1 IMAD.MOV.U32 R6, RZ, RZ, R42 ;  /* 0x000000ffff061224 */ /* 0x000fe200078e002a */
[----:B------:R-:W3:Y:S04]  /*17bf0*/  LDL R64, [R1+0xaf8] ;  /* 0x000af80001407983 */ /* 0x000ee80000100800 */
[----:B------:R-:W3:Y:S01]  /*17c00*/  LDL R42, [R1+0xafc] ;  /* 0x000afc00012a7983 */ /* 0x000ee20000100800 */
[----:B------:R-:W-:-:S03]  /*17c10*/  PRMT R27, RZ, 0x7610, R27 ;  /* 0x00007610ff1b7816 */ /* 0x000fc6000000001b */
[----:B------:R0:W3:Y:S02]  /*17c20*/  @P1 LDG.E.U16 R71, desc[UR56][R6.64] ;  /* 0x0000003806471981 */ /* 0x0000e4000c1e1500 */
[----:B0-----:R-:W-:Y:S02]  /*17c30*/  @P4 IMAD.MOV.U32 R7, RZ, RZ, R59 ;  /* 0x000000ffff074224 */ /* 0x001fe400078e003b */
[----:B------:R-:W-:Y:S01]  /*17c40*/  @P4 IMAD.MOV.U32 R6, RZ, RZ, R31 ;  /* 0x000000ffff064224 */ /* 0x000fe200078e001f */
[----:B------:R-:W3:Y:S04]  /*17c50*/  LDL R59, [R1+0xaf0] ;  /* 0x000af000013b7983 */ /* 0x000ee80000100800 */
[----:B------:R-:W3:Y:S04]  /*17c60*/  LDL R31, [R1+0xaf4] ;  /* 0x000af400011f7983 */ /* 0x000ee80000100800 */
[----:B------:R0:W3:Y:S02]  /*17c70*/  @P4 LDG.E.U16 R27, desc[UR56][R6.64] ;  /* 0x00000038061b4981 */ /* 0x0000e4000c1e1500 */
[----:B0-----:R-:W-:-:S02]  /*17c80*/  @P0 IMAD.MOV.U32 R7, RZ, RZ, R29 ;  /* 0x000000ffff070224 */ /* 0x001fc400078e001d */
[----:B------:R-:W3:Y:S01]  /*17c90*/  LDL R29, [R1+0xae8] ;  /* 0x000ae800011d7983 */ /* 0x000ee20000100800 */
[----:B------:R-:W-:-:S03]  /*17ca0*/  @P0 IMAD.MOV.U32 R6, RZ, RZ, R28 ;  /* 0x000000ffff060224 */ /* 0x000fc600078e001c */
[----:B------:R-:W3:Y:S01]  /*17cb0*/  LDL R28, [R1+0xaec] ;  /* 0x000aec00011c7983 */ /* 0x000ee20000100800 */
[----:B------:R-:W-:Y:S02]  /*17cc0*/  ISETP.GT.AND P1, PT, R5, 0x30, PT ;  /* 0x000000300500780c */ /* 0x000fe40003f24270 */
[----:B------:R-:W-:-:S06]  /*17cd0*/  PRMT R62, RZ, 0x7610, R62 ;  /* 0x00007610ff3e7816 */ /* 0x000fcc000000003e */
[----:B------:R0:W3:Y:S05]  /*17ce0*/  @P0 LDG.E.U16 R62, desc[UR56][R6.64] ;  /* 0x00000038063e0981 */ /* 0x0000ea000c1e1500 */
[----:B0-----:R-:W-:Y:S02]  /*17cf0*/  @P1 IMAD.MOV.U32 R7, RZ, RZ, R39 ;  /* 0x000000ffff071224 */ /* 0x001fe400078e0027 */
[----:B------:R-:W3:Y:S01]  /*17d00*/  LDL R39, [R1+0xae0] ;  /* 0x000ae00001277983 */ /* 0x000ee20000100800 */
[----:B------:R-:W-:-:S03]  /*17d10*/  @P1 IMAD.MOV.U32 R6, RZ, RZ, R36 ;  /* 0x000000ffff061224 */ /* 0x000fc600078e0024 */
[----:B------:R-:W3:Y:S01]  /*17d20*/  LDL R36, [R1+0xae4] ;  /* 0x000ae40001247983 */ /* 0x000ee20000100800 */
[----:B------:R-:W-:Y:S02]  /*17d30*/  PRMT R11, RZ, 0x7610, R11 ;  /* 0x00007610ff0b7816 */ /* 0x000fe4000000000b */
[----:B------:R-:W-:-:S04]  /*17d40*/  ISETP.GT.AND P0, PT, R5, 0x31, PT ;  /* 0x000000310500780c */ /* 0x000fc80003f04270 */
[----:B------:R4:W3:Y:S01]  /*17d50*/  @P1 LDG.E.U16 R11, desc[UR56][R6.64] ;  /* 0x00000038060b1981 */ /* 0x0008e2000c1e1500 */
[----:B------:R-:W-:Y:S02]  /*17d60*/  ISETP.GT.AND P1, PT, R5, 0x32, PT ;  /* 0x000000320500780c */ /* 0x000fe40003f24270 */
[----:B------:R-:W-:-:S06]  /*17d70*/  PRMT R14, RZ, 0x7610, R14 ;  /* 0x00007610ff0e7816 */ /* 0x000fcc000000000e */
[----:B----4-:R-:W-:Y:S02]  /*17d80*/  @P0 IMAD.MOV.U32 R6, RZ, RZ, R48 ;  /* 0x000000ffff060224 */ /* 0x010fe400078e0030 */
[----:B------:R-:W4:Y:S01]  /*17d90*/  LDL R48, [R1+0xadc] ;  /* 0x000adc0001307983 */ /* 0x000f220000100800 */
[----:B--2---:R-:W-:-:S03]  /*17da0*/  @P0 IMAD.MOV.U32 R7, RZ, RZ, R51 ;  /* 0x000000ffff070224 */ /* 0x004fc600078e0033 */
[----:B------:R-:W2:Y:S04]  /*17db0*/  LDL R51, [R1+0xad8] ;  /* 0x000ad80001337983 */ /* 0x000ea80000100800 */
[----:B------:R3:W2:Y:S02]  /*17dc0*/  @P0 LDG.E.U16 R14, desc[UR56][R6.64] ;  /* 0x00000038060e0981 */ /* 0x0006a4000c1e1500 */
[----:B---3--:R-:W-:Y:S02]  /*17dd0*/  @P1 IMAD.MOV.U32 R7, RZ, RZ, R44 ;  /* 0x000000ffff071224 */ /* 0x008fe400078e002c */
[----:B------:R-:W3:Y:S01]  /*17de0*/  LDL R44, [R1+0xad0] ;  /* 0x000ad000012c7983 */ /* 0x000ee20000100800 */
[----:B------:R-:W-:Y:S01]  /*17df0*/  ISETP.GT.AND P0, PT, R5, 0x33, PT ;  /* 0x000000330500780c */ /* 0x000fe20003f04270 */
[----:B------:R-:W-:Y:S01]  /*17e00*/  @P1 IMAD.MOV.U32 R6, RZ, RZ, R43 ;  /* 0x000000ffff061224 */ /* 0x000fe200078e002b */
[----:B------:R-:W-:Y:S01]  /*17e10*/  PRMT R19, RZ, 0x7610, R19 ;  /* 0x00007610ff137816 */ /* 0x000fe20000000013 */
[----:B------:R-:W3:Y:S01]  /*17e20*/  LDL R43, [R1+0xad4] ;  /* 0x000ad400012b7983 */ /* 0x000ee20000100800 */
[----:B------:R-:W-:-:S04]  /*17e30*/  PRMT R154, RZ, 0x7610, R154 ;  /* 0x00007610ff9a7816 */ /* 0x000fc8000000009a */
[----:B------:R0:W3:Y:S01]  /*17e40*/  @P1 LDG.E.U16 R19, desc[UR56][R6.64] ;  /* 0x0000003806131981 */ /* 0x0000e2000c1e1500 */
[----:B------:R-:W-:-:S04]  /*17e50*/  ISETP.GT.AND P1, PT, R5, 0x34, PT ;  /* 0x000000340500780c */ /* 0x000fc80003f24270 */
[----:B0-----:R-:W-:Y:S01]  /*17e60*/  @P0 IMAD.MOV.U32 R7, RZ, RZ, R64 ;  /* 0x000000ffff070224 */ /* 0x001fe200078e0040 */
[----:B------:R-:W-:Y:S01]  /*17e70*/  PRMT R162, RZ, 0x7610, R162 ;  /* 0x00007610ffa27816 */ /* 0x000fe200000000a2 */
[----:B------:R-:W3:Y:S01]  /*17e80*/  LDL R64, [R1+0xac4] ;  /* 0x000ac40001407983 */ /* 0x000ee20000100800 */
[----:B------:R-:W-:-:S03]  /*17e90*/  @P0 IMAD.MOV.U32 R6, RZ, RZ, R42 ;  /* 0x000000ffff060224 */ /* 0x000fc600078e002a */
[----:B------:R-:W3:Y:S04]  /*17ea0*/  LDL R42, [R1+0xacc] ;  /* 0x000acc00012a7983 */ /* 0x000ee80000100800 */
[----:B------:R0:W3:Y:S01]  /*17eb0*/  @P0 LDG.E.U16 R154, desc[UR56][R6.64] ;  /* 0x00000038069a0981 */ /* 0x0000e2000c1e1500 */
[----:B------:R-:W-:Y:S01]  /*17ec0*/  ISETP.GT.AND P0, PT, R5, 0x35, PT ;  /* 0x000000350500780c */ /* 0x000fe20003f04270 */
[----:B0-----:R-:W-:Y:S02]  /*17ed0*/  @P1 IMAD.MOV.U32 R7, RZ, RZ, R59 ;  /* 0x000000ffff071224 */ /* 0x001fe400078e003b */
[----:B------:R-:W-:Y:S02]  /*17ee0*/  @P1 IMAD.MOV.U32 R6, RZ, RZ, R31 ;  /* 0x000000ffff061224 */ /* 0x000fe400078e001f */
[----:B------:R-:W3:Y:S04]  /*17ef0*/  LDL R31, [R1+0xab8] ;  /* 0x000ab800011f7983 */ /* 0x000ee80000100800 */
[----:B------:R0:W3:Y:S04]  /*17f00*/  @P1 LDG.E.U16 R162, desc[UR56][R6.64] ;  /* 0x0000003806a21981 */ /* 0x0000e8000c1e1500 */
[----:B0-----:R-:W-:-:S02]  /*17f10*/  @P0 IMAD.MOV.U32 R7, RZ, RZ, R29 ;  /* 0x000000ffff070224 */ /* 0x001fc400078e001d */
[----:B------:R-:W3:Y:S01]  /*17f20*/  LDL R29, [R1+0xabc] ;  /* 0x000abc00011d7983 */ /* 0x000ee20000100800 */
[----:B------:R-:W-:-:S03]  /*17f30*/  @P0 IMAD.MOV.U32 R6, RZ, RZ, R28 ;  /* 0x000000ffff060224 */ /* 0x000fc600078e001c */
[----:B------:R-:W3:Y:S01]  /*17f40*/  LDL.LU R28, [R1+0xac8] ;  /* 0x000ac800011c7983 */ /* 0x000ee20000300800 */
[----:B------:R-:W-:Y:S02]  /*17f50*/  ISETP.GT.AND P1, PT, R5, 0x36, PT ;  /* 0x000000360500780c */ /* 0x000fe40003f24270 */
[----:B------:R-:W-:Y:S01]  /*17f60*/  PRMT R248, RZ, 0x7610, R248 ;  /* 0x00007610fff87816 */ /* 0x000fe200000000f8 */
[----:B------:R-:W3:Y:S01]  /*17f70*/  LDL R59, [R1+0xaa8] ;  /* 0x000aa800013b7983 */ /* 0x000ee20000100800 */
[----:B------:R-:W-:Y:S02]  /*17f80*/  PRMT R74, RZ, 0x7610, R74 ;  /* 0x00007610ff4a7816 */ /* 0x000fe4000000004a */
[----:B------:R-:W-:Y:S02]  /*17f90*/  PRMT R61, RZ, 0x7610, R61 ;  /* 0x00007610ff3d7816 */ /* 0x000fe4000000003d */
[----:B------:R-:W-:Y:S01]  /*17fa0*/  PRMT R10, RZ, 0x7610, R10 ;  /* 0x00007610ff0a7816 */ /* 0x000fe2000000000a */
[----:B------:R0:W3:Y:S01]  /*17fb0*/  @P0 LDG.E.U16 R248, desc[UR56][R6.64] ;  /* 0x0000003806f80981 */ /* 0x0000e2000c1e1500 */
[----:B------:R-:W-:-:S02]  /*17fc0*/  PRMT R12, RZ, 0x7610, R12 ;  /* 0x00007610ff0c7816 */ /* 0x000fc4000000000c */
[----:B------:R-:W-:Y:S02]  /*17fd0*/  PRMT R16, RZ, 0x7610, R16 ;  /* 0x00007610ff107816 */ /* 0x000fe40000000010 */
[----:B------:R-:W-:Y:S02]  /*17fe0*/  PRMT R22, RZ, 0x7610, R22 ;  /* 0x00007610ff167816 */ /* 0x000fe40000000016 */
[----:B------:R-:W-:Y:S02]  /*17ff0*/  PRMT R157, RZ, 0x7610, R157 ;  /* 0x00007610ff9d7816 */ /* 0x000fe4000000009d */
[----:B------:R-:W-:Y:S01]  /*18000*/  PRMT R240, RZ, 0x7610, R240 ;  /* 0x00007610fff07816 */ /* 0x000fe200000000f0 */
[----:B0-----:R-:W-:Y:S01]  /*18010*/  @P1 IMAD.MOV.U32 R7, RZ, RZ, R39 ;  /* 0x000000ffff071224 */ /* 0x001fe200078e0027 */
[----:B------:R-:W0:Y:S01]  /*18020*/  S2R R150, SR_TID.X ;  /* 0x0000000000967919 */ /* 0x000e220000002100 */
[----:B------:R-:W3:Y:S01]  /*18030*/  LDL R39, [R1+0xab0] ;  /* 0x000ab00001277983 */ /* 0x000ee20000100800 */
[----:B------:R-:W-:-:S03]  /*18040*/  @P1 IMAD.MOV.U32 R6, RZ, RZ, R36 ;  /* 0x000000ffff061224 */ /* 0x000fc600078e0024 */
[----:B------:R-:W3:Y:S01]  /*18050*/  LDL R36, [R1+0xab4] ;  /* 0x000ab40001247983 */ /* 0x000ee20000100800 */
[----:B------:R-:W-:-:S03]  /*18060*/  ISETP.GT.AND P0, PT, R5, 0x37, PT ;  /* 0x000000370500780c */ /* 0x000fc60003f04270 */
[----:B------:R4:W3:Y:S01]  /*18070*/  @P1 LDG.E.U16 R74, desc[UR56][R6.64] ;  /* 0x00000038064a1981 */ /* 0x0008e2000c1e1500 */
[C---:B------:R-:W-:Y:S02]  /*18080*/  ISETP.GT.AND P1, PT, R5.reuse, 0x38, PT ;  /* 0x000000380500780c */ /* 0x040fe40003f24270 */
[----:B------:R-:W-:Y:S01]  /*18090*/  ISETP.GT.AND P2, PT, R5, 0x3f, PT ;  /* 0x0000003f0500780c */ /* 0x000fe20003f44270 */
[----:B------:R-:W3:Y:S01]  /*180a0*/  LDL R81, [R1+0x1008] ;  /* 0x0010080001517983 */ /* 0x000ee20000100800 */
[----:B------:R-:W-:Y:S02]  /*180b0*/  PRMT R58, RZ, 0x7610, R58 ;  /* 0x00007610ff3a7816 */ /* 0x000fe4000000003a */
[----:B------:R-:W-:Y:S01]  /*180c0*/  PRMT R78, RZ, 0x7610, R78 ;  /* 0x00007610ff4e7816 */ /* 0x000fe2000000004e */
[----:B------:R-:W3:Y:S01]  /*180d0*/  LDL R85, [R1+0x870] ;  /* 0x0008700001557983 */ /* 0x000ee20000100800 */
[----:B------:R-:W-:Y:S02]  /*180e0*/  PRMT R75, RZ, 0x7610, R75 ;  /* 0x00007610ff4b7816 */ /* 0x000fe4000000004b */
[----:B------:R-:W-:Y:S01]  /*180f0*/  PRMT R72, RZ, 0x7610, R72 ;  /* 0x00007610ff487816 */ /* 0x000fe20000000048 */
[----:B------:R-:W3:Y:S01]  /*18100*/  LDL R84, [R1+0x874] ;  /* 0x0008740001547983 */ /* 0x000ee20000100800 */
[----:B----4-:R-:W-:-:S03]  /*18110*/  @P0 IMAD.MOV.U32 R6, RZ, RZ, R48 ;  /* 0x000000ffff060224 */ /* 0x010fc600078e0030 */
[----:B------:R-:W4:Y:S01]  /*18120*/  LDL R48, [R1+0xaa0] ;  /* 0x000aa00001307983 */ /* 0x000f220000100800 */
[----:B--2---:R-:W-:-:S03]  /*18130*/  @P0 IMAD.MOV.U32 R7, RZ, RZ, R51 ;  /* 0x000000ffff070224 */ /* 0x004fc600078e0033 */
[----:B------:R-:W2:Y:S04]  /*18140*/  LDL R51, [R1+0xaac] ;  /* 0x000aac0001337983 */ /* 0x000ea80000100800 */
[----:B------:R3:W4:Y:S02]  /*18150*/  @P0 LDG.E.U16 R61, desc[UR56][R6.64] ;  /* 0x00000038063d0981 */ /* 0x000724000c1e1500 */
[----:B---3--:R-:W-:Y:S02]  /*18160*/  @P1 IMAD.MOV.U32 R7, RZ, RZ, R44 ;  /* 0x000000ffff071224 */ /* 0x008fe400078e002c */
[----:B------:R-:W3:Y:S01]  /*18170*/  LDL R44, [R1+0xaa4] ;  /* 0x000aa400012c7983 */ /* 0x000ee20000100800 */
[----:B------:R-:W-:Y:S01]  /*18180*/  ISETP.GT.AND P0, PT, R5, 0x39, PT ;  /* 0x000000390500780c */ /* 0x000fe20003f04270 */
[----:B------:R-:W-:-:S02]  /*18190*/  @P1 IMAD.MOV.U32 R6, RZ, RZ, R43 ;  /* 0x000000ffff061224 */ /* 0x000fc400078e002b */
[----:B------:R-:W4:Y:S04]  /*181a0*/  LDL R43, [R1+0xa98] ;  /* 0x000a9800012b7983 */ /* 0x000f280000100800 */
[----:B------:R1:W4:Y:S01]  /*181b0*/  @P1 LDG.E.U16 R10, desc[UR56][R6.64] ;  /* 0x00000038060a1981 */ /* 0x000322000c1e1500 */
[----:B------:R-:W-:-:S05]  /*181c0*/  ISETP.GT.AND P1, PT, R5, 0x3a, PT ;  /* 0x0000003a0500780c */ /* 0x000fca0003f24270 */
[----:B-1----:R-:W-:Y:S02]  /*181d0*/  @P0 IMAD.MOV.U32 R6, RZ, RZ, R42 ;  /* 0x000000ffff060224 */ /* 0x002fe400078e002a */
[----:B------:R-:W4:Y:S01]  /*181e0*/  LDL R42, [R1+0xa9c] ;  /* 0x000a9c00012a7983 */ /* 0x000f220000100800 */
[----:B------:R-:W-:-:S05]  /*181f0*/  @P0 IMAD.MOV.U32 R7, RZ, RZ, R28 ;  /* 0x000000ffff070224 */ /* 0x000fca00078e001c */
[----:B------:R1:W4:Y:S01]  /*18200*/  @P0 LDG.E.U16 R12, desc[UR56][R6.64] ;  /* 0x00000038060c0981 */ /* 0x000322000c1e1500 */
[C---:B------:R-:W-:Y:S01]  /*18210*/  ISETP.GT.AND P0, PT, R5.reuse, 0x3b, PT ;  /* 0x0000003b0500780c */ /* 0x040fe20003f04270 */
[----:B-1----:R-:W-:Y:S02]  /*18220*/  @P1 IMAD.MOV.U32 R6, RZ, RZ, R64 ;  /* 0x000000ffff061224 */ /* 0x002fe400078e0040 */
[----:B------:R-:W-:Y:S01]  /*18230*/  @P1 IMAD.MOV.U32 R7, RZ, RZ, R73 ;  /* 0x000000ffff071224 */ /* 0x000fe200078e0049 */
[----:B------:R-:W4:Y:S04]  /*18240*/  LDL R64, [R1+0x108c] ;  /* 0x00108c0001407983 */ /* 0x000f280000100800 */
[----:B------:R1:W4:Y:S01]  /*18250*/  @P1 LDG.E.U16 R16, desc[UR56][R6.64] ;  /* 0x0000003806101981 */ /* 0x000322000c1e1500 */
[----:B------:R-:W-:-:S03]  /*18260*/  ISETP.GT.AND P1, PT, R5, 0x3c, PT ;  /* 0x0000003c0500780c */ /* 0x000fc60003f24270 */
[----:B------:R-:W4:Y:S01]  /*18270*/  LDL R73, [R1+0x1088] ;  /* 0x0010880001497983 */ /* 0x000f220000100800 */
[----:B-1----:R-:W-:Y:S02]  /*18280*/  @P0 IMAD.MOV.U32 R6, RZ, RZ, R29 ;  /* 0x000000ffff060224 */ /* 0x002fe400078e001d */
[----:B------:R-:W-:Y:S01]  /*18290*/  @P0 IMAD.MOV.U32 R7, RZ, RZ, R31 ;  /* 0x000000ffff070224 */ /* 0x000fe200078e001f */
[----:B------:R-:W4:Y:S04]  /*182a0*/  LDL R29, [R1+0x10ac] ;  /* 0x0010ac00011d7983 */ /* 0x000f280000100800 */
[----:B------:R-:W4:Y:S04]  /*182b0*/  LDL R31, [R1+0x10a8] ;  /* 0x0010a800011f7983 */ /* 0x000f280000100800 */
[----:B------:R1:W4:Y:S02]  /*182c0*/  @P0 LDG.E.U16 R22, desc[UR56][R6.64] ;  /* 0x0000003806160981 */ /* 0x000324000c1e1500 */
[----:B-1----:R-:W-:-:S02]  /*182d0*/  @P1 IMAD.MOV.U32 R7, RZ, RZ, R39 ;  /* 0x000000ffff071224 */ /* 0x002fc400078e0027 */
[----:B------:R-:W4:Y:S01]  /*182e0*/  LDL R39, [R1+0xc9c] ;  /* 0x000c9c0001277983 */ /* 0x000f220000100800 */
[----:B------:R-:W-:-:S03]  /*182f0*/  @P1 IMAD.MOV.U32 R6, RZ, RZ, R36 ;  /* 0x000000ffff061224 */ /* 0x000fc600078e0024 */
[----:B------:R-:W4:Y:S01]  /*18300*/  LDL R36, [R1+0x109c] ;  /* 0x00109c0001247983 */ /* 0x000f220000100800 */
[----:B------:R-:W-:-:S03]  /*18310*/  ISETP.GT.AND P0, PT, R5, 0x3d, PT ;  /* 0x0000003d0500780c */ /* 0x000fc60003f04270 */
[----:B------:R1:W4:Y:S01]  /*18320*/  @P1 LDG.E.U16 R157, desc[UR56][R6.64] ;  /* 0x00000038069d1981 */ /* 0x000322000c1e1500 */
[----:B------:R-:W-:-:S09]  /*18330*/  ISETP.GT.AND P1, PT, R5, 0x3e, PT ;  /* 0x0000003e0500780c */ /* 0x000fd20003f24270 */
[----:B-1----:R-:W-:Y:S02]  /*18340*/  @P0 IMAD.MOV.U32 R7, RZ, RZ, R59 ;  /* 0x000000ffff070224 */ /* 0x002fe400078e003b */
[----:B------:R-:W4:Y:S01]  /*18350*/  LDL R59, [R1+0x1068] ;  /* 0x00106800013b7983 */ /* 0x000f220000100800 */
[----:B--2---:R-:W-:-:S03]  /*18360*/  @P0 IMAD.MOV.U32 R6, RZ, RZ, R51 ;  /* 0x000000ffff060224 */ /* 0x004fc600078e0033 */
[----:B------:R-:W2:Y:S04]  /*18370*/  LDL R51, [R1+0x106c] ;  /* 0x00106c0001337983 */ /* 0x000ea80000100800 */
[----:B------:R3:W2:Y:S02]  /*18380*/  @P0 LDG.E.U16 R240, desc[UR56][R6.64] ;  /* 0x0000003806f00981 */ /* 0x0006a4000c1e1500 */
[----:B---3--:R-:W-:Y:S02]  /*18390*/  @P1 IMAD.MOV.U32 R6, RZ, RZ, R44 ;  /* 0x000000ffff061224 */ /* 0x008fe400078e002c */
[----:B------:R-:W3:Y:S01]  /*183a0*/  LDL R44, [R1+0x104c] ;  /* 0x00104c00012c7983 */ /* 0x000ee20000100800 */
[----:B0-----:R-:W-:Y:S01]  /*183b0*/  LOP3.LUT R77, R150, 0x3f, RZ, 0xc0, !PT ;  /* 0x0000003f964d7812 */ /* 0x001fe200078ec0ff */
[----:B----4-:R-:W-:-:S02]  /*183c0*/  @P1 IMAD.MOV.U32 R7, RZ, RZ, R48 ;  /* 0x000000ffff071224 */ /* 0x010fc400078e0030 */
[----:B------:R-:W4:Y:S01]  /*183d0*/  LDL R48, [R1+0x1048] ;  /* 0x0010480001307983 */ /* 0x000f220000100800 */
[----:B------:R-:W-:Y:S02]  /*183e0*/  ISETP.GE.AND P0, PT, R77, R5, PT ;  /* 0x000000054d00720c */ /* 0x000fe40003f06270 */
[----:B------:R-:W-:Y:S01]  /*183f0*/  PRMT R5, RZ, 0x7610, R5 ;  /* 0x00007610ff057816 */ /* 0x000fe20000000005 */
[----:B------:R-:W4:Y:S05]  /*18400*/  LDL R77, [R1+0x100c] ;  /* 0x00100c00014d7983 */ /* 0x000f2a0000100800 */
[----:B------:R0:W4:Y:S02]  /*18410*/  @P1 LDG.E.U16 R5, desc[UR56][R6.64] ;  /* 0x0000003806051981 */ /* 0x000124000c1e1500 */
[----:B0-----:R-:W-:-:S02]  /*18420*/  @P2 IMAD.MOV.U32 R6, RZ, RZ, R42 ;  /* 0x000000ffff062224 */ /* 0x001fc400078e002a */
[----:B------:R-:W-:Y:S01]  /*18430*/  @P2 IMAD.MOV.U32 R7, RZ, RZ, R43 ;  /* 0x000000ffff072224 */ /* 0x000fe200078e002b */
[----:B------:R-:W4:Y:S04]  /*18440*/  LDL R42, [R1+0x102c] ;  /* 0x00102c00012a7983 */ /* 0x000f280000100800 */
[----:B------:R0:W4:Y:S01]  /*18450*/  @P2 LDG.E.U16 R58, desc[UR56][R6.64] ;  /* 0x00000038063a2981 */ /* 0x000122000c1e1500 */
[----:B------:R-:W-:Y:S06]  /*18460*/  BAR.SYNC.DEFER_BLOCKING 0x0 ;  /* 0x0000000000007b1d */ /* 0x000fec0000010000 */
[----:B------:R-:W4:Y:S01]  /*18470*/  LDL R43, [R1+0x1028] ;  /* 0x00102800012b7983 */ /* 0x000f220000100800 */
[----:B0-----:R-:W-:-:S03]  /*18480*/  @!P0 IMAD.MOV.U32 R6, RZ, RZ, R29 ;  /* 0x000000ffff068224 */ /* 0x001fc600078e001d */
[----:B------:R-:W4:Y:S01]  /*18490*/  LDL R29, [R1+0xfec] ;  /* 0x000fec00011d7983 */ /* 0x000f220000100800 */
[----:B------:R-:W-:-:S03]  /*184a0*/  @!P0 IMAD.MOV.U32 R7, RZ, RZ, R31 ;  /* 0x000000ffff078224 */ /* 0x000fc600078e001f */
[----:B------:R-:W4:Y:S04]  /*184b0*/  LDL R31, [R1+0xfe8] ;  /* 0x000fe800011f7983 */ /* 0x000f280000100800 */
[----:B------:R0:W4:Y:S02]  /*184c0*/  @!P0 LDG.E.U16 R78, desc[UR56][R6.64] ;  /* 0x00000038064e8981 */ /* 0x000124000c1e1500 */
[----:B0-----:R-:W-:Y:S02]  /*184d0*/  @!P0 IMAD.MOV.U32 R7, RZ, RZ, R39 ;  /* 0x000000ffff078224 */ /* 0x001fe400078e0027 */
[----:B------:R-:W4:Y:S01]  /*184e0*/  LDL R39, [R1+0xfc8] ;  /* 0x000fc80001277983 */ /* 0x000f220000100800 */
[----:B------:R-:W-:-:S03]  /*184f0*/  @!P0 IMAD.MOV.U32 R6, RZ, RZ, R36 ;  /* 0x000000ffff068224 */ /* 0x000fc600078e0024 */
[----:B------:R-:W4:Y:S04]  /*18500*/  LDL R36, [R1+0xfcc] ;  /* 0x000fcc0001247983 */ /* 0x000f280000100800 */
[----:B------:R0:W4:Y:S02]  /*18510*/  @!P0 LDG.E.U16 R75, desc[UR56][R6.64] ;  /* 0x00000038064b8981 */ /* 0x000124000c1e1500 */
[----:B0-----:R-:W-:Y:S02]  /*18520*/  @!P0 IMAD.MOV.U32 R6, RZ, RZ, R64 ;  /* 0x000000ffff068224 */ /* 0x001fe400078e0040 */
[----:B------:R-:W-:Y:S01]  /*18530*/  @!P0 IMAD.MOV.U32 R7, RZ, RZ, R73 ;  /* 0x000000ffff078224 */ /* 0x000fe200078e0049 */
[----:B------:R-:W4:Y:S04]  /*18540*/  LDL R64, [R1+0xfac] ;  /* 0x000fac0001407983 */ /* 0x000f280000100800 */
[----:B------:R-:W4:Y:S04]  /*18550*/  LDL R73, [R1+0xfa8] ;  /* 0x000fa80001497983 */ /* 0x000f280000100800 */
[----:B------:R0:W4:Y:S01]  /*18560*/  @!P0 LDG.E.U16 R72, desc[UR56][R6.64] ;  /* 0x0000003806488981 */ /* 0x000122000c1e1500 */
[----:B------:R-:W-:Y:S01]  /*18570*/  PRMT R69, RZ, 0x7610, R69 ;  /* 0x00007610ff457816 */ /* 0x000fe20000000045 */
[----:B0-----:R-:W-:-:S02]  /*18580*/  @!P0 IMAD.MOV.U32 R7, RZ, RZ, R59 ;  /* 0x000000ffff078224 */ /* 0x001fc400078e003b */
[----:B------:R-:W4:Y:S01]  /*18590*/  LDL R59, [R1+0xf88] ;  /* 0x000f8800013b7983 */ /* 0x000f220000100800 */
[----:B--2---:R-:W-:-:S03]  /*185a0*/  @!P0 IMAD.MOV.U32 R6, RZ, RZ, R51 ;  /* 0x000000ffff068224 */ /* 0x004fc600078e0033 */
[----:B------:R-:W2:Y:S04]  /*185b0*/  LDL R51, [R1+0xf8c] ;  /* 0x000f8c0001337983 */ /* 0x000ea80000100800 */
[----:B------:R3:W2:Y:S02]  /*185c0*/  @!P0 LDG.E.U16 R69, desc[UR56][R6.64] ;  /* 0x0000003806458981 */ /* 0x0006a4000c1e1500 */
[----:B---3--:R-:W-:Y:S02]  /*185d0*/  @!P0 IMAD.MOV.U32 R6, RZ, RZ, R44 ;  /* 0x000000ffff068224 */ /* 0x008fe400078e002c */
[----:B------:R-:W3:Y:S01]  /*185e0*/  LDL R44, [R1+0xf6c] ;  /* 0x000f6c00012c7983 */ /* 0x000ee20000100800 */
[----:B------:R-:W-:Y:S01]  /*185f0*/  PRMT R66, RZ, 0x7610, R66 ;  /* 0x00007610ff427816 */ /* 0x000fe20000000042 */
[----:B----4-:R-:W-:-:S02]  /*18600*/  @!P0 IMAD.MOV.U32 R7, RZ, RZ, R48 ;  /* 0x000000ffff078224 */ /* 0x010fc400078e0030 */
[----:B------:R-:W4:Y:S01]  /*18610*/  LDL R48, [R1+0xf68] ;  /* 0x000f680001307983 */ /* 0x000f220000100800 */
[----:B------:R-:W-:-:S03]  /*18620*/  PRMT R63, RZ, 0x7610, R63 ;  /* 0x00007610ff3f7816 */ /* 0x000fc6000000003f */
[----:B------:R0:W4:Y:S01]  /*18630*/  @!P0 LDG.E.U16 R66, desc[UR56][R6.64] ;  /* 0x0000003806428981 */ /* 0x000122000c1e1500 */
[----:B------:R-:W-:Y:S02]  /*18640*/  PRMT R60, RZ, 0x7610, R60 ;  /* 0x00007610ff3c7816 */ /* 0x000fe4000000003c */
[----:B------:R-:W-:Y:S01]  /*18650*/  PRMT R49, RZ, 0x7610, R49 ;  /* 0x00007610ff317816 */ /* 0x000fe20000000031 */
        /* <DEDUP_REMOVED lines=9> */
[----:B------:R0:W4:Y:S02]  /*186f0*/  @!P0 LDG.E.U16 R60, desc[UR56][R6.64] ;  /* 0x00000038063c8981 */ /* 0x000124000c1e1500 */
[----:B0-----:R-:W-:-:S02]  /*18700*/  @!P0 IMAD.MOV.U32 R6, RZ, RZ, R29 ;  /* 0x000000ffff068224 */ /* 0x001fc400078e001d */
[----:B------:R-:W4:Y:S01]  /*18710*/  LDL R29, [R1+0xf0c] ;  /* 0x000f0c00011d7983 */ /* 0x000f220000100800 */
[----:B------:R-:W-:-:S03]  /*18720*/  @!P0 IMAD.MOV.U32 R7, RZ, RZ, R31 ;  /* 0x000000ffff078224 */ /* 0x000fc600078e001f */
[----:B------:R-:W4:Y:S04]  /*18730*/  LDL R31, [R1+0xf08] ;  /* 0x000f0800011f7983 */ /* 0x000f280000100800 */
[----:B------:R0:W4:Y:S02]  /*18740*/  @!P0 LDG.E.U16 R49, desc[UR56][R6.64] ;  /* 0x0000003806318981 */ /* 0x000124000c1e1500 */
[----:B0-----:R-:W-:Y:S02]  /*18750*/  @!P0 IMAD.MOV.U32 R7, RZ, RZ, R39 ;  /* 0x000000ffff078224 */ /* 0x001fe400078e0027 */
[----:B------:R-:W4:Y:S01]  /*18760*/  LDL R39, [R1+0xee8] ;  /* 0x000ee80001277983 */ /* 0x000f220000100800 */
[----:B------:R-:W-:-:S03]  /*18770*/  @!P0 IMAD.MOV.U32 R6, RZ, RZ, R36 ;  /* 0x000000ffff068224 */ /* 0x000fc600078e0024 */
[----:B------:R-:W4:Y:S01]  /*18780*/  LDL R36, [R1+0xeec] ;  /* 0x000eec0001247983 */ /* 0x000f220000100800 */
[----:B------:R-:W-:Y:S02]  /*18790*/  PRMT R47, RZ, 0x7610, R47 ;  /* 0x00007610ff2f7816 */ /* 0x000fe4000000002f */
[----:B------:R-:W-:-:S04]  /*187a0*/  PRMT R46, RZ, 0x7610, R46 ;  /* 0x00007610ff2e7816 */ /* 0x000fc8000000002e */
        /* <DEDUP_REMOVED lines=44> */
[----:B------:R-:W4:Y:S01]  /*18a70*/  LDL R64, [R1+0xdec] ;  /* 0x000dec0001407983 */ /* 0x000f220000100800 */
[----:B------:R-:W-:-:S03]  /*18a80*/  @!P0 IMAD.MOV.U32 R7, RZ, RZ, R73 ;  /* 0x000000ffff078224 */ /* 0x000fc600078e0049 */
[----:B------:R-:W4:Y:S04]  /*18a90*/  LDL R73, [R1+0xde8] ;  /* 0x000de80001497983 */ /* 0x000f280000100800 */
[----:B------:R0:W4:Y:S01]  /*18aa0*/  @!P0 LDG.E.U16 R34, desc[UR56][R6.64] ;  /* 0x0000003806228981 */ /* 0x000122000c1e1500 */
[----:B------:R-:W-:Y:S01]  /*18ab0*/  PRMT R32, RZ, 0x7610, R32 ;  /* 0x00007610ff207816 */ /* 0x000fe20000000020 */
[----:B0-----:R-:W-:Y:S02]  /*18ac0*/  @!P0 IMAD.MOV.U32 R7, RZ, RZ, R59 ;  /* 0x000000ffff078224 */ /* 0x001fe400078e003b */
        /* <DEDUP_REMOVED lines=133> */
[----:B----4-:R-:W-:Y:S01]  /*19320*/  @!P0 IMAD.MOV.U32 R7, RZ, RZ, R48 ;  /* 0x000000ffff078224 */ /* 0x010fe200078e0030 */
[----:B------:R-:W-:Y:S01]  /*19330*/  PRMT R232, RZ, 0x7610, R232 ;  /* 0x00007610ffe87816 */ /* 0x000fe200000000e8 */
[----:B------:R-:W4:Y:S04]  /*19340*/  LDL R48, [R1+0x8f0] ;  /* 0x0008f00001307983 */ /* 0x000f280000100800 */
[----:B------:R0:W4:Y:S01]  /*19350*/  @!P0 LDG.E.U16 R233, desc[UR56][R6.64] ;  /* 0x0000003806e98981 */ /* 0x000122000c1e1500 */
[----:B------:R-:W-:-:S02]  /*19360*/  PRMT R231, RZ, 0x7610, R231 ;  /* 0x00007610ffe77816 */ /* 0x000fc400000000e7 */
[----:B------:R-:W-:Y:S01]  /*19370*/  PRMT R230, RZ, 0x7610, R230 ;  /* 0x00007610ffe67816 */ /* 0x000fe200000000e6 */
[----:B0-----:R-:W-:Y:S02]  /*19380*/  @!P0 IMAD.MOV.U32 R6, RZ, RZ, R42 ;  /* 0x000000ffff068224 */ /* 0x001fe400078e002a */
[----:B------:R-:W4:Y:S01]  /*19390*/  LDL R42, [R1+0x8d4] ;  /* 0x0008d400012a7983 */ /* 0x000f220000100800 */
[----:B------:R-:W-:-:S03]  /*193a0*/  @!P0 IMAD.MOV.U32 R7, RZ, RZ, R43 ;  /* 0x000000ffff078224 */ /* 0x000fc600078e002b */
[----:B------:R-:W4:Y:S04]  /*193b0*/  LDL R43, [R1+0x8d0] ;  /* 0x0008d000012b7983 */ /* 0x000f280000100800 */
[----:B------:R0:W4:Y:S02]  /*193c0*/  @!P0 LDG.E.U16 R232, desc[UR56][R6.64] ;  /* 0x0000003806e88981 */ /* 0x000124000c1e1500 */
[----:B0-----:R-:W-:Y:S01]  /*193d0*/  @!P0 IMAD.MOV.U32 R6, RZ, RZ, R77 ;  /* 0x000000ffff068224 */ /* 0x001fe200078e004d */
[----:B------:R-:W-:Y:S01]  /*193e0*/  PRMT R229, RZ, 0x7610, R229 ;  /* 0x00007610ffe57816 */ /* 0x000fe200000000e5 */
[----:B------:R-:W4:Y:S01]  /*193f0*/  LDL R77, [R1+0x850] ;  /* 0x00085000014d7983 */ /* 0x000f220000100800 */
[----:B------:R-:W-:Y:S01]  /*19400*/  @!P0 IMAD.MOV.U32 R7, RZ, RZ, R81 ;  /* 0x000000ffff078224 */ /* 0x000fe200078e0051 */
[----:B------:R-:W-:-:S02]  /*19410*/  PRMT R228, RZ, 0x7610, R228 ;  /* 0x00007610ffe47816 */ /* 0x000fc400000000e4 */
        /* <DEDUP_REMOVED lines=30> */
[----:B------:R-:W-:Y:S01]  /*19600*/  PRMT R224, RZ, 0x7610, R224 ;  /* 0x00007610ffe07816 */ /* 0x000fe200000000e0 */
[----:B0-----:R-:W-:Y:S02]  /*19610*/  @!P0 IMAD.MOV.U32 R6, RZ, RZ, R42 ;  /* 0x000000ffff068224 */ /* 0x001fe400078e002a */
[----:B------:R-:W4:Y:S01]  /*19620*/  LDL R42, [R1+0x7d4] ;  /* 0x0007d400012a7983 */ /* 0x000f220000100800 */
[----:B------:R-:W-:-:S03]  /*19630*/  @!P0 IMAD.MOV.U32 R7, RZ, RZ, R43 ;  /* 0x000000ffff078224 */ /* 0x000fc600078e002b */
[----:B------:R-:W4:Y:S04]  /*19640*/  LDL R43, [R1+0x7d0] ;  /* 0x0007d000012b7983 */ /* 0x000f280000100800 */
        /* <DEDUP_REMOVED lines=15> */
[----:B------:R-:W-:-:S05]  /*19740*/  @!P0 IMAD.MOV.U32 R7, RZ, RZ, R85 ;  /* 0x000000ffff078224 */ /* 0x000fca00078e0055 */
[----:B------:R0:W4:Y:S01]  /*19750*/  @!P0 LDG.E.U16 R222, desc[UR56][R6.64] ;  /* 0x0000003806de8981 */ /* 0x000122000c1e1500 */
[----:B------:R-:W-:Y:S01]  /*19760*/  PRMT R220, RZ, 0x7610, R220 ;  /* 0x00007610ffdc7816 */ /* 0x000fe200000000dc */
[----:B0-----:R-:W-:Y:S02]  /*19770*/  @!P0 IMAD.MOV.U32 R6, RZ, RZ, R73 ;  /* 0x000000ffff068224 */ /* 0x001fe400078e0049 */
[----:B------:R-:W-:Y:S01]  /*19780*/  @!P0 IMAD.MOV.U32 R7, RZ, RZ, R77 ;  /* 0x000000ffff078224 */ /* 0x000fe200078e004d */
[----:B------:R-:W4:Y:S04]  /*19790*/  LDL R73, [R1+0x774] ;  /* 0x0007740001497983 */ /* 0x000f280000100800 */
[----:B------:R0:W4:Y:S04]  /*197a0*/  @!P0 LDG.E.U16 R221, desc[UR56][R6.64] ;  /* 0x0000003806dd8981 */ /* 0x000128000c1e1500 */
[----:B------:R-:W4:Y:S01]  /*197b0*/  LDL R77, [R1+0x770] ;  /* 0x00077000014d7983 */ /* 0x000f220000100800 */
[----:B------:R-:W-:Y:S01]  /*197c0*/  PRMT R219, RZ, 0x7610, R219 ;  /* 0x00007610ffdb7816 */ /* 0x000fe200000000db */
[----:B0-----:R-:W-:-:S02]  /*197d0*/  @!P0 IMAD.MOV.U32 R6, RZ, RZ, R59 ;  /* 0x000000ffff068224 */ /* 0x001fc400078e003b */
[----:B------:R-:W-:Y:S01]  /*197e0*/  @!P0 IMAD.MOV.U32 R7, RZ, RZ, R64 ;  /* 0x000000ffff078224 */ /* 0x000fe200078e0040 */
[----:B------:R-:W4:Y:S04]  /*197f0*/  LDL R59, [R1+0x754] ;  /* 0x00075400013b7983 */ /* 0x000f280000100800 */
[----:B------:R0:W4:Y:S04]  /*19800*/  @!P0 LDG.E.U16 R220, desc[UR56][R6.64] ;  /* 0x0000003806dc8981 */ /* 0x000128000c1e1500 */
[----:B------:R-:W4:Y:S01]  /*19810*/  LDL R64, [R1+0x750] ;  /* 0x0007500001407983 */ /* 0x000f220000100800 */
[----:B0-----:R-:W-:-:S02]  /*19820*/  @!P0 IMAD.MOV.U32 R7, RZ, RZ, R81 ;  /* 0x000000ffff078224 */ /* 0x001fc400078e0051 */
[----:B--2---:R-:W-:-:S05]  /*19830*/  @!P0 IMAD.MOV.U32 R6, RZ, RZ, R51 ;  /* 0x000000ffff068224 */ /* 0x004fca00078e0033 */
[----:B------:R3:W2:Y:S02]  /*19840*/  @!P0 LDG.E.U16 R219, desc[UR56][R6.64] ;  /* 0x0000003806db8981 */ /* 0x0006a4000c1e1500 */
[----:B---3--:R-:W-:Y:S02]  /*19850*/  @!P0 IMAD.MOV.U32 R6, RZ, RZ, R44 ;  /* 0x000000ffff068224 */ /* 0x008fe400078e002c */
[----:B------:R-:W3:Y:S01]  /*19860*/  LDL R44, [R1+0x734] ;  /* 0x00073400012c7983 */ /* 0x000ee20000100800 */
[----:B------:R-:W-:Y:S01]  /*19870*/  PRMT R218, RZ, 0x7610, R218 ;  /* 0x00007610ffda7816 */ /* 0x000fe200000000da */
[----:B----4-:R-:W-:Y:S01]  /*19880*/  @!P0 IMAD.MOV.U32 R7, RZ, RZ, R48 ;  /* 0x000000ffff078224 */ /* 0x010fe200078e0030 */
[----:B------:R-:W-:Y:S01]  /*19890*/  PRMT R217, RZ, 0x7610, R217 ;  /* 0x00007610ffd97816 */ /* 0x000fe200000000d9 */
[----:B------:R-:W4:Y:S04]  /*198a0*/  LDL.LU R51, [R1+0x730] ;  /* 0x0007300001337983 */ /* 0x000f280000300800 */
[----:B------:R0:W2:Y:S01]  /*198b0*/  @!P0 LDG.E.U16 R218, desc[UR56][R6.64] ;  /* 0x0000003806da8981 */ /* 0x0000a2000c1e1500 */
[----:B------:R-:W-:-:S03]  /*198c0*/  PRMT R216, RZ, 0x7610, R216 ;  /* 0x00007610ffd87816 */ /* 0x000fc600000000d8 */
[----:B------:R-:W2:Y:S01]  /*198d0*/  LDL.LU R48, [R1+0x714] ;  /* 0x0007140001307983 */ /* 0x000ea20000300800 */
[----:B0-----:R-:W-:Y:S02]  /*198e0*/  @!P0 IMAD.MOV.U32 R6, RZ, RZ, R42 ;  /* 0x000000ffff068224 */ /* 0x001fe400078e002a */
[----:B------:R-:W-:-:S05]  /*198f0*/  @!P0 IMAD.MOV.U32 R7, RZ, RZ, R43 ;  /* 0x000000ffff078224 */ /* 0x000fca00078e002b */
[----:B------:R0:W2:Y:S02]  /*19900*/  @!P0 LDG.E.U16 R217, desc[UR56][R6.64] ;  /* 0x0000003806d98981 */ /* 0x0000a4000c1e1500 */
[----:B0-----:R-:W-:Y:S02]  /*19910*/  @!P0 IMAD.MOV.U32 R6, RZ, RZ, R29 ;  /* 0x000000ffff068224 */ /* 0x001fe400078e001d */
[----:B------:R-:W-:Y:S02]  /*19920*/  @!P0 IMAD.MOV.U32 R7, RZ, RZ, R31 ;  /* 0x000000ffff078224 */ /* 0x000fe400078e001f */
[----:B------:R-:W2:Y:S04]  /*19930*/  LDL.LU R31, [R1+0x710] ;  /* 0x00071000011f7983 */ /* 0x000ea80000300800 */
[----:B------:R0:W2:Y:S04]  /*19940*/  @!P0 LDG.E.U16 R216, desc[UR56][R6.64] ;  /* 0x0000003806d88981 */ /* 0x0000a8000c1e1500 */
[----:B------:R-:W2:Y:S04]  /*19950*/  LDL.LU R29, [R1+0x6f0] ;  /* 0x0006f000011d7983 */ /* 0x000ea80000300800 */
[----:B------:R-:W2:Y:S01]  /*19960*/  LDL R93, [R1+0x6d0] ;  /* 0x0006d000015d7983 */ /* 0x000ea20000100800 */
[----:B0-----:R-:W-:-:S03]  /*19970*/  @!P0 IMAD.MOV.U32 R7, RZ, RZ, R39 ;  /* 0x000000ffff078224 */ /* 0x001fc600078e0027 */
[----:B------:R-:W2:Y:S04]  /*19980*/  LDL R43, [R1+0xa94] ;  /* 0x000a9400012b7983 */ /* 0x000ea80000100800 */
[----:B------:R-:W2:Y:S04]  /*19990*/  LDL R39, [R1+0xca8] ;  /* 0x000ca80001277983 */ /* 0x000ea80000100800 */
[----:B------:R-:W2:Y:S01]  /*199a0*/  LDL.LU R42, [R1+0x6f4] ;  /* 0x0006f400012a7983 */ /* 0x000ea20000300800 */
[----:B------:R-:W-:-:S03]  /*199b0*/  @!P0 IMAD.MOV.U32 R6, RZ, RZ, R36 ;  /* 0x000000ffff068224 */ /* 0x000fc600078e0024 */
[----:B------:R-:W2:Y:S04]  /*199c0*/  LDL.LU R36, [R1+0x6d4] ;  /* 0x0006d40001247983 */ /* 0x000ea80000300800 */
[----:B------:R-:W2:Y:S04]  /*199d0*/  LDL R90, [R1+0xc98] ;  /* 0x000c9800015a7983 */ /* 0x000ea80000100800 */
[----:B------:R-:W2:Y:S01]  /*199e0*/  LDL R88, [R1+0x1098] ;  /* 0x0010980001587983 */ /* 0x000ea20000100800 */
[----:B------:R-:W-:-:S03]  /*199f0*/  PRMT R215, RZ, 0x7610, R215 ;  /* 0x00007610ffd77816 */ /* 0x000fc600000000d7 */
[----:B------:R-:W2:Y:S04]  /*19a00*/  LDL R85, [R1+0x1080] ;  /* 0x0010800001557983 */ /* 0x000ea80000100800 */
[----:B------:R-:W2:Y:S01]  /*19a10*/  LDL R84, [R1+0x1084] ;  /* 0x0010840001547983 */ /* 0x000ea20000100800 */
[----:B------:R-:W-:-:S03]  /*19a20*/  PRMT R214, RZ, 0x7610, R214 ;  /* 0x00007610ffd67816 */ /* 0x000fc600000000d6 */
[----:B------:R0:W2:Y:S04]  /*19a30*/  @!P0 LDG.E.U16 R215, desc[UR56][R6.64] ;  /* 0x0000003806d78981 */ /* 0x0000a8000c1e1500 */
[----:B------:R-:W2:Y:S01]  /*19a40*/  LDL R81, [R1+0x1060] ;  /* 0x0010600001517983 */ /* 0x000ea20000100800 */
[----:B------:R-:W-:Y:S02]  /*19a50*/  PRMT R213, RZ, 0x7610, R213 ;  /* 0x00007610ffd57816 */ /* 0x000fe400000000d5 */
[----:B------:R-:W-:Y:S01]  /*19a60*/  PRMT R212, RZ, 0x7610, R212 ;  /* 0x00007610ffd47816 */ /* 0x000fe200000000d4 */
[----:B------:R-:W2:Y:S01]  /*19a70*/  LDL R96, [R1+0xfe0] ;  /* 0x000fe00001607983 */ /* 0x000ea20000100800 */
[----:B0-----:R-:W-:Y:S02]  /*19a80*/  @!P0 IMAD.MOV.U32 R6, RZ, RZ, R73 ;  /* 0x000000ffff068224 */ /* 0x001fe400078e0049 */
[----:B------:R-:W-:Y:S01]  /*19a90*/  @!P0 IMAD.MOV.U32 R7, RZ, RZ, R77 ;  /* 0x000000ffff078224 */ /* 0x000fe200078e004d */
[----:B------:R-:W2:Y:S04]  /*19aa0*/  LDL R73, [R1+0x1040] ;  /* 0x0010400001497983 */ /* 0x000ea80000100800 */
[----:B------:R-:W2:Y:S04]  /*19ab0*/  LDL R77, [R1+0x1064] ;  /* 0x00106400014d7983 */ /* 0x000ea80000100800 */
[----:B------:R0:W2:Y:S01]  /*19ac0*/  @!P0 LDG.E.U16 R214, desc[UR56][R6.64] ;  /* 0x0000003806d68981 */ /* 0x0000a2000c1e1500 */
[----:B------:R-:W-:-:S02]  /*19ad0*/  PRMT R211, RZ, 0x7610, R211 ;  /* 0x00007610ffd37816 */ /* 0x000fc400000000d3 */
[----:B------:R-:W-:Y:S01]  /*19ae0*/  PRMT R210, RZ, 0x7610, R210 ;  /* 0x00007610ffd27816 */ /* 0x000fe200000000d2 */
        /* <DEDUP_REMOVED lines=8> */
[----:B------:R3:W2:Y:S02]  /*19b70*/  @!P0 LDG.E.U16 R213, desc[UR56][R6.64] ;  /* 0x0000003806d58981 */ /* 0x0006a4000c1e1500 */
[----:B---3--:R-:W-:-:S02]  /*19b80*/  @!P0 IMAD.MOV.U32 R6, RZ, RZ, R44 ;  /* 0x000000ffff068224 */ /* 0x008fc400078e002c */
[----:B------:R-:W3:Y:S01]  /*19b90*/  LDL R44, [R1+0x1024] ;  /* 0x00102400012c7983 */ /* 0x000ee20000100800 */
[----:B----4-:R-:W-:-:S05]  /*19ba0*/  @!P0 IMAD.MOV.U32 R7, RZ, RZ, R51 ;  /* 0x000000ffff078224 */ /* 0x010fca00078e0033 */
[----:B------:R2:W4:Y:S02]  /*19bb0*/  @!P0 LDG.E.U16 R212, desc[UR56][R6.64] ;  /* 0x0000003806d48981 */ /* 0x000524000c1e1500 */
[----:B--2---:R-:W-:Y:S01]  /*19bc0*/  @!P0 IMAD.MOV.U32 R6, RZ, RZ, R48 ;  /* 0x000000ffff068224 */ /* 0x004fe200078e0030 */
[----:B------:R-:W-:Y:S02]  /*19bd0*/  PRMT R207, RZ, 0x7610, R207 ;  /* 0x00007610ffcf7816 */ /* 0x000fe400000000cf */
[----:B------:R-:W-:Y:S02]  /*19be0*/  PRMT R206, RZ, 0x7610, R206 ;  /* 0x00007610ffce7816 */ /* 0x000fe400000000ce */
[----:B------:R-:W-:Y:S02]  /*19bf0*/  PRMT R205, RZ, 0x7610, R205 ;  /* 0x00007610ffcd7816 */ /* 0x000fe400000000cd */
[----:B------:R-:W-:Y:S01]  /*19c00*/  PRMT R204, RZ, 0x7610, R204 ;  /* 0x00007610ffcc7816 */ /* 0x000fe200000000cc */
[----:B------:R-:W-:-:S05]  /*19c10*/  @!P0 IMAD.MOV.U32 R7, RZ, RZ, R31 ;  /* 0x000000ffff078224 */ /* 0x000fca00078e001f */
[----:B------:R0:W2:Y:S02]  /*19c20*/  @!P0 LDG.E.U16 R211, desc[UR56][R6.64] ;  /* 0x0000003806d38981 */ /* 0x0000a4000c1e1500 */
[----:B0-----:R-:W-:Y:S02]  /*19c30*/  @!P0 IMAD.MOV.U32 R7, RZ, RZ, R29 ;  /* 0x000000ffff078224 */ /* 0x001fe400078e001d */
[----:B------:R-:W-:-:S05]  /*19c40*/  @!P0 IMAD.MOV.U32 R6, RZ, RZ, R42 ;  /* 0x000000ffff068224 */ /* 0x000fca00078e002a */
[----:B------:R0:W2:Y:S02]  /*19c50*/  @!P0 LDG.E.U16 R210, desc[UR56][R6.64] ;  /* 0x0000003806d28981 */ /* 0x0000a4000c1e1500 */
[----:B0-----:R-:W-:Y:S02]  /*19c60*/  @!P0 IMAD.MOV.U32 R6, RZ, RZ, R36 ;  /* 0x000000ffff068224 */ /* 0x001fe400078e0024 */
[----:B------:R-:W-:Y:S02]  /*19c70*/  @!P0 IMAD.MOV.U32 R7, RZ, RZ, R93 ;  /* 0x000000ffff078224 */ /* 0x000fe400078e005d */
[----:B------:R-:W4:Y:S04]  /*19c80*/  LDL R93, [R1+0xfc4] ;  /* 0x000fc400015d7983 */ /* 0x000f280000100800 */
[----:B------:R0:W2:Y:S02]  /*19c90*/  @!P0 LDG.E.U16 R209, desc[UR56][R6.64] ;  /* 0x0000003806d18981 */ /* 0x0000a4000c1e1500 */
[----:B0-----:R-:W-:-:S02]  /*19ca0*/  @!P0 IMAD.MOV.U32 R7, RZ, RZ, R43 ;  /* 0x000000ffff078224 */ /* 0x001fc400078e002b */
[----:B------:R-:W4:Y:S01]  /*19cb0*/  LDL R43, [R1+0x1000] ;  /* 0x00100000012b7983 */ /* 0x000f220000100800 */
[----:B------:R-:W-:-:S03]  /*19cc0*/  @!P0 IMAD.MOV.U32 R6, RZ, RZ, R39 ;  /* 0x000000ffff068224 */ /* 0x000fc600078e0027 */
[----:B------:R-:W2:Y:S04]  /*19cd0*/  LDL R39, [R1+0x1004] ;  /* 0x0010040001277983 */ /* 0x000ea80000100800 */
[----:B------:R0:W2:Y:S02]  /*19ce0*/  @!P0 LDG.E.U16 R208, desc[UR56][R6.64] ;  /* 0x0000003806d08981 */ /* 0x0000a4000c1e1500 */
[----:B0-----:R-:W-:Y:S02]  /*19cf0*/  @!P0 IMAD.MOV.U32 R6, RZ, RZ, R88 ;  /* 0x000000ffff068224 */ /* 0x001fe400078e0058 */
[----:B------:R-:W-:Y:S01]  /*19d00*/  @!P0 IMAD.MOV.U32 R7, RZ, RZ, R90 ;  /* 0x000000ffff078224 */ /* 0x000fe200078e005a */
[----:B------:R-:W2:Y:S04]  /*19d10*/  LDL R88, [R1+0xfa4] ;  /* 0x000fa40001587983 */ /* 0x000ea80000100800 */
[----:B------:R0:W2:Y:S04]  /*19d20*/  @!P0 LDG.E.U16 R207, desc[UR56][R6.64] ;  /* 0x0000003806cf8981 */ /* 0x0000a8000c1e1500 */
[----:B------:R-:W2:Y:S01]  /*19d30*/  LDL R90, [R1+0xfa0] ;  /* 0x000fa000015a7983 */ /* 0x000ea20000100800 */
[----:B0-----:R-:W-:-:S02]  /*19d40*/  @!P0 IMAD.MOV.U32 R6, RZ, RZ, R84 ;  /* 0x000000ffff068224 */ /* 0x001fc400078e0054 */
        /* <DEDUP_REMOVED lines=11> */
[----:B------:R-:W-:Y:S01]  /*19e00*/  PRMT R203, RZ, 0x7610, R203 ;  /* 0x00007610ffcb7816 */ /* 0x000fe200000000cb */
[----:B------:R-:W2:Y:S04]  /*19e10*/  LDL R73, [R1+0xf40] ;  /* 0x000f400001497983 */ /* 0x000ea80000100800 */
[----:B------:R3:W2:Y:S02]  /*19e20*/  @!P0 LDG.E.U16 R204, desc[UR56][R6.64] ;  /* 0x0000003806cc8981 */ /* 0x0006a4000c1e1500 */
[----:B---3--:R-:W-:Y:S02]  /*19e30*/  @!P0 IMAD.MOV.U32 R6, RZ, RZ, R44 ;  /* 0x000000ffff068224 */ /* 0x008fe400078e002c */
[----:B------:R-:W3:Y:S01]  /*19e40*/  LDL R44, [R1+0xf44] ;  /* 0x000f4400012c7983 */ /* 0x000ee20000100800 */
[----:B------:R-:W-:-:S05]  /*19e50*/  @!P0 IMAD.MOV.U32 R7, RZ, RZ, R59 ;  /* 0x000000ffff078224 */ /* 0x000fca00078e003b */
[----:B------:R4:W3:Y:S04]  /*19e60*/  @!P0 LDG.E.U16 R203, desc[UR56][R6.64] ;  /* 0x0000003806cb8981 */ /* 0x0008e8000c1e1500 */
[----:B------:R-:W-:Y:S04]  /*19e70*/  STL [R1+0x10e4], R4 ;  /* 0x0010e40401007387 */ /* 0x000fe80000100800 */
[----:B------:R-:W3:Y:S04]  /*19e80*/  LDL R64, [R1+0xf20] ;  /* 0x000f200001407983 */ /* 0x000ee80000100800 */
[----:B------:R-:W3:Y:S01]  /*19e90*/  LDL R59, [R1+0xf24] ;  /* 0x000f2400013b7983 */ /* 0x000ee20000100800 */
[----:B------:R-:W-:-:S02]  /*19ea0*/  PRMT R202, RZ, 0x7610, R202 ;  /* 0x00007610ffca7816 */ /* 0x000fc400000000ca */
[----:B------:R-:W-:Y:S02]  /*19eb0*/  PRMT R201, RZ, 0x7610, R201 ;  /* 0x00007610ffc97816 */ /* 0x000fe400000000c9 */
[----:B------:R-:W-:Y:S02]  /*19ec0*/  PRMT R200, RZ, 0x7610, R200 ;  /* 0x00007610ffc87816 */ /* 0x000fe400000000c8 */
[----:B------:R-:W-:Y:S01]  /*19ed0*/  PRMT R199, RZ, 0x7610, R199 ;  /* 0x00007610ffc77816 */ /* 0x000fe200000000c7 */
[----:B------:R-:W-:Y:S01]  /*19ee0*/  STS.U16 [R4+UR6+0x10000], R159 ;  /* 0x0100009f04007988 */ /* 0x000fe20008000406 */
[----:B------:R-:W-:-:S03]  /*19ef0*/  PRMT R198, RZ, 0x7610, R198 ;  /* 0x00007610ffc67816 */ /* 0x000fc600000000c6 */
[----:B------:R-:W-:Y:S04]  /*19f00*/  STS.U16 [R4+UR6+0x10400], R155 ;  /* 0x0104009b04007988 */ /* 0x000fe80008000406 */
[----:B------:R-:W-:Y:S04]  /*19f10*/  STS.U16 [R4+UR6+0x10800], R23 ;  /* 0x0108001704007988 */ /* 0x000fe80008000406 */
[----:B------:R-:W-:Y:S04]  /*19f20*/  STS.U16 [R4+UR6+0x10c00], R18 ;  /* 0x010c001204007988 */ /* 0x000fe80008000406 */
[----:B------:R-:W-:Y:S04]  /*19f30*/  STS.U16 [R4+UR6+0x11000], R15 ;  /* 0x0110000f04007988 */ /* 0x000fe80008000406 */
[----:B------:R-:W-:Y:S04]  /*19f40*/  STS.U16 [R4+UR6+0x11400], R13 ;  /* 0x0114000d04007988 */ /* 0x000fe80008000406 */
[----:B------:R-:W-:Y:S04]  /*19f50*/  STS.U16 [R4+UR6+0x11800], R11 ;  /* 0x0118000b04007988 */ /* 0x000fe80008000406 */
[----:B------:R0:W-:Y:S01]  /*19f60*/  STS.U16 [R4+UR6+0x11c00], R10 ;  /* 0x011c000a04007988 */ /* 0x0001e20008000406 */
[----:B------:R-:W-:-:S03]  /*19f70*/  PRMT R197, RZ, 0x7610, R197 ;  /* 0x00007610ffc57816 */ /* 0x000fc600000000c5 */
[----:B0-----:R-:W3:Y:S01]  /*19f80*/  LDL R4, [R1+0xf04] ;  /* 0x000f040001047983 */ /* 0x001ee20000100800 */
[----:B----4-:R-:W-:Y:S02]  /*19f90*/  @!P0 IMAD.MOV.U32 R7, RZ, RZ, R43 ;  /* 0x000000ffff078224 */ /* 0x010fe400078e002b */
[C---:B------:R-:W-:Y:S02]  /*19fa0*/  IMAD.SHL.U32 R43, R150.reuse, 0x2, RZ ;  /* 0x00000002962b7824 */ /* 0x040fe400078e00ff */
[----:B--2---:R-:W-:Y:S01]  /*19fb0*/  @!P0 IMAD.MOV.U32 R6, RZ, RZ, R39 ;  /* 0x000000ffff068224 */ /* 0x004fe200078e0027 */
[----:B------:R-:W-:Y:S02]  /*19fc0*/  LOP3.LUT R39, R150, 0x40, RZ, 0xc0, !PT ;  /* 0x0000004096277812 */ /* 0x000fe400078ec0ff */
[----:B------:R-:W-:Y:S02]  /*19fd0*/  LOP3.LUT R43, R43, 0x7e, RZ, 0xc0, !PT ;  /* 0x0000007e2b2b7812 */ /* 0x000fe400078ec0ff */
[----:B------:R0:W2:Y:S03]  /*19fe0*/  @!P0 LDG.E.U16 R202, desc[UR56][R6.64] ;  /* 0x0000003806ca8981 */ /* 0x0000a6000c1e1500 */
[----:B------:R-:W-:-:S02]  /*19ff0*/  IMAD R39, R39, 0x80, R43 ;  /* 0x0000008027277824 */ /* 0x000fc400078e022b */
[----:B------:R-:W4:Y:S01]  /*1a000*/  LDL R43, [R1+0xf00] ;  /* 0x000f0000012b7983 */ /* 0x000f220000100800 */
[----:B0-----:R-:W-:Y:S02]  /*1a010*/  @!P0 IMAD.MOV.U32 R6, RZ, RZ, R95 ;  /* 0x000000ffff068224 */ /* 0x001fe400078e005f */
[----:B------:R-:W-:Y:S01]  /*1a020*/  @!P0 IMAD.MOV.U32 R7, RZ, RZ, R96 ;  /* 0x000000ffff078224 */ /* 0x000fe200078e0060 */
[----:B------:R-:W2:Y:S04]  /*1a030*/  LDL R95, [R1+0xee0] ;  /* 0x000ee000015f7983 */ /* 0x000ea80000100800 */
[----:B------:R0:W2:Y:S02]  /*1a040*/  @!P0 LDG.E.U16 R201, desc[UR56][R6.64] ;  /* 0x0000003806c98981 */ /* 0x0000a4000c1e1500 */
        /* <DEDUP_REMOVED lines=22> */
[----:B---3--:R-:W-:-:S03]  /*1a1b0*/  @!P0 IMAD.MOV.U32 R6, RZ, RZ, R44 ;  /* 0x000000ffff068224 */ /* 0x008fc600078e002c */
[----:B------:R-:W3:Y:S01]  /*1a1c0*/  LDL R44, [R1+0xec4] ;  /* 0x000ec400012c7983 */ /* 0x000ee20000100800 */
[----:B------:R-:W-:Y:S01]  /*1a1d0*/  @!P0 IMAD.MOV.U32 R7, RZ, RZ, R73 ;  /* 0x000000ffff078224 */ /* 0x000fe200078e0049 */
[----:B------:R-:W-:Y:S02]  /*1a1e0*/  PRMT R194, RZ, 0x7610, R194 ;  /* 0x00007610ffc27816 */ /* 0x000fe400000000c2 */
[----:B------:R-:W3:Y:S04]  /*1a1f0*/  LDL R73, [R1+0xe40] ;  /* 0x000e400001497983 */ /* 0x000ee80000100800 */
[----:B------:R0:W3:Y:S02]  /*1a200*/  @!P0 LDG.E.U16 R196, desc[UR56][R6.64] ;  /* 0x0000003806c48981 */ /* 0x0000e4000c1e1500 */
[----:B0-----:R-:W-:-:S02]  /*1a210*/  @!P0 IMAD.MOV.U32 R6, RZ, RZ, R59 ;  /* 0x000000ffff068224 */ /* 0x001fc400078e003b */
[----:B------:R-:W-:Y:S01]  /*1a220*/  @!P0 IMAD.MOV.U32 R7, RZ, RZ, R64 ;  /* 0x000000ffff078224 */ /* 0x000fe200078e0040 */
[----:B------:R-:W-:Y:S01]  /*1a230*/  PRMT R193, RZ, 0x7610, R193 ;  /* 0x00007610ffc17816 */ /* 0x000fe200000000c1 */
[----:B------:R-:W3:Y:S04]  /*1a240*/  LDL R64, [R1+0xe20] ;  /* 0x000e200001407983 */ /* 0x000ee80000100800 */
[----:B------:R0:W3:Y:S04]  /*1a250*/  @!P0 LDG.E.U16 R195, desc[UR56][R6.64] ;  /* 0x0000003806c38981 */ /* 0x0000e8000c1e1500 */
[----:B------:R-:W3:Y:S01]  /*1a260*/  LDL R59, [R1+0xe24] ;  /* 0x000e2400013b7983 */ /* 0x000ee20000100800 */
[----:B0-----:R-:W-:-:S02]  /*1a270*/  @!P0 IMAD.MOV.U32 R6, RZ, RZ, R4 ;  /* 0x000000ffff068224 */ /* 0x001fc400078e0004 */
[----:B----4-:R-:W-:Y:S02]  /*1a280*/  @!P0 IMAD.MOV.U32 R7, RZ, RZ, R43 ;  /* 0x000000ffff078224 */ /* 0x010fe400078e002b */
[----:B------:R-:W4:Y:S04]  /*1a290*/  LDL R43, [R1+0xe44] ;  /* 0x000e4400012b7983 */ /* 0x000f280000100800 */
[----:B------:R2:W4:Y:S02]  /*1a2a0*/  @!P0 LDG.E.U16 R194, desc[UR56][R6.64] ;  /* 0x0000003806c28981 */ /* 0x000524000c1e1500 */
[----:B--2---:R-:W-:Y:S01]  /*1a2b0*/  @!P0 IMAD.MOV.U32 R7, RZ, RZ, R95 ;  /* 0x000000ffff078224 */ /* 0x004fe200078e005f */
[----:B------:R-:W-:Y:S01]  /*1a2c0*/  LOP3.LUT R39, R39, 0x10, RZ, 0x3c, !PT ;  /* 0x0000001027277812 */ /* 0x000fe200078e3cff */
[----:B------:R-:W2:Y:S01]  /*1a2d0*/  LDL R95, [R1+0xde0] ;  /* 0x000de000015f7983 */ /* 0x000ea20000100800 */
[----:B------:R-:W-:-:S03]  /*1a2e0*/  @!P0 IMAD.MOV.U32 R6, RZ, RZ, R94 ;  /* 0x000000ffff068224 */ /* 0x000fc600078e005e */
[----:B------:R-:W-:Y:S04]  /*1a2f0*/  STS.U16 [R39+UR6+0x10080], R166 ;  /* 0x010080a627007988 */ /* 0x000fe80008000406 */
[----:B------:R3:W2:Y:S01]  /*1a300*/  @!P0 LDG.E.U16 R193, desc[UR56][R6.64] ;  /* 0x0000003806c18981 */ /* 0x0006a2000c1e1500 */
[----:B------:R-:W-:Y:S02]  /*1a310*/  PRMT R192, RZ, 0x7610, R192 ;  /* 0x00007610ffc07816 */ /* 0x000fe400000000c0 */
[----:B------:R-:W-:Y:S01]  /*1a320*/  PRMT R191, RZ, 0x7610, R191 ;  /* 0x00007610ffbf7816 */ /* 0x000fe200000000bf */
[----:B------:R-:W2:Y:S01]  /*1a330*/  LDL R94, [R1+0xde4] ;  /* 0x000de400015e7983 */ /* 0x000ea20000100800 */
[----:B---3--:R-:W-:-:S03]  /*1a340*/  @!P0 IMAD.MOV.U32 R6, RZ, RZ, R44 ;  /* 0x000000ffff068224 */ /* 0x008fc600078e002c */
[----:B------:R-:W3:Y:S04]  /*1a350*/  LDL R44, [R1+0xe00] ;  /* 0x000e0000012c7983 */ /* 0x000ee80000100800 */
[----:B------:R-:W-:Y:S04]  /*1a360*/  STS.U16 [R39+UR6+0x10480], R163 ;  /* 0x010480a327007988 */ /* 0x000fe80008000406 */
[----:B------:R-:W-:Y:S01]  /*1a370*/  STS.U16 [R39+UR6+0x10880], R158 ;  /* 0x0108809e27007988 */ /* 0x000fe20008000406 */
[----:B------:R-:W-:-:S03]  /*1a380*/  @!P0 IMAD.MOV.U32 R7, RZ, RZ, R93 ;  /* 0x000000ffff078224 */ /* 0x000fc600078e005d */
[----:B------:R-:W-:Y:S04]  /*1a390*/  STS.U16 [R39+UR6+0x10c80], R153 ;  /* 0x010c809927007988 */ /* 0x000fe80008000406 */
[----:B------:R-:W-:Y:S04]  /*1a3a0*/  STS.U16 [R39+UR6+0x11080], R20 ;  /* 0x0110801427007988 */ /* 0x000fe80008000406 */
[----:B------:R-:W-:Y:S04]  /*1a3b0*/  STS.U16 [R39+UR6+0x11480], R17 ;  /* 0x0114801127007988 */ /* 0x000fe80008000406 */
[----:B------:R-:W-:Y:S04]  /*1a3c0*/  STS.U16 [R39+UR6+0x11880], R14 ;  /* 0x0118800e27007988 */ /* 0x000fe80008000406 */
[----:B------:R0:W-:Y:S01]  /*1a3d0*/  STS.U16 [R39+UR6+0x11c80], R12 ;  /* 0x011c800c27007988 */ /* 0x0001e20008000406 */
[----:B------:R-:W-:-:S03]  /*1a3e0*/  LOP3.LUT R4, R150, 0x40, RZ, 0xc0, !PT ;  /* 0x0000004096047812 */ /* 0x000fc600078ec0ff */
[----:B------:R1:W2:Y:S01]  /*1a3f0*/  @!P0 LDG.E.U16 R192, desc[UR56][R6.64] ;  /* 0x0000003806c08981 */ /* 0x0002a2000c1e1500 */
[----:B------:R-:W-:Y:S02]  /*1a400*/  PRMT R190, RZ, 0x7610, R190 ;  /* 0x00007610ffbe7816 */ /* 0x000fe400000000be */
[----:B------:R-:W-:Y:S01]  /*1a410*/  PRMT R189, RZ, 0x7610, R189 ;  /* 0x00007610ffbd7816 */ /* 0x000fe200000000bd */
[----:B------:R-:W2:Y:S01]  /*1a420*/  LDL R93, [R1+0xdc0] ;  /* 0x000dc000015d7983 */ /* 0x000ea20000100800 */
[----:B0-----:R-:W-:Y:S02]  /*1a430*/  IMAD.SHL.U32 R39, R150, 0x2, RZ ;  /* 0x0000000296277824 */ /* 0x001fe400078e00ff */
[----:B-1----:R-:W-:-:S03]  /*1a440*/  @!P0 IMAD.MOV.U32 R6, RZ, RZ, R88 ;  /* 0x000000ffff068224 */ /* 0x002fc600078e0058 */
[----:B------:R-:W-:Y:S01]  /*1a450*/  LOP3.LUT R39, R39, 0x7e, RZ, 0xc0, !PT ;  /* 0x0000007e27277812 */ /* 0x000fe200078ec0ff */
[----:B------:R-:W-:Y:S01]  /*1a460*/  @!P0 IMAD.MOV.U32 R7, RZ, RZ, R90 ;  /* 0x000000ffff078224 */ /* 0x000fe200078e005a */
[----:B------:R-:W2:Y:S03]  /*1a470*/  LDL R88, [R1+0xda4] ;  /* 0x000da40001587983 */ /* 0x000ea60000100800 */
[----:B------:R-:W-:Y:S01]  /*1a480*/  IMAD R4, R4, 0x80, R39 ;  /* 0x0000008004047824 */ /* 0x000fe200078e0227 */
[----:B------:R0:W2:Y:S04]  /*1a490*/  @!P0 LDG.E.U16 R191, desc[UR56][R6.64] ;  /* 0x0000003806bf8981 */ /* 0x0000a8000c1e1500 */
[----:B------:R-:W2:Y:S04]  /*1a4a0*/  LDL R39, [R1+0xe04] ;  /* 0x000e040001277983 */ /* 0x000ea80000100800 */
        /* <DEDUP_REMOVED lines=13> */
[----:B0-----:R-:W-:Y:S01]  /*1a580*/  @!P0 IMAD.MOV.U32 R7, RZ, RZ, R73 ;  /* 0x000000ffff078224 */ /* 0x001fe200078e0049 */
[----:B------:R-:W-:-:S02]  /*1a590*/  PRMT R186, RZ, 0x7610, R186 ;  /* 0x00007610ffba7816 */ /* 0x000fc400000000ba */
[----:B------:R-:W2:Y:S01]  /*1a5a0*/  LDL R73, [R1+0xd40] ;  /* 0x000d400001497983 */ /* 0x000ea20000100800 */
[----:B----4-:R-:W-:-:S03]  /*1a5b0*/  @!P0 IMAD.MOV.U32 R6, RZ, RZ, R43 ;  /* 0x000000ffff068224 */ /* 0x010fc600078e002b */
[----:B------:R-:W4:Y:S04]  /*1a5c0*/  LDL R43, [R1+0xdc4] ;  /* 0x000dc400012b7983 */ /* 0x000f280000100800 */
[----:B------:R0:W4:Y:S02]  /*1a5d0*/  @!P0 LDG.E.U16 R188, desc[UR56][R6.64] ;  /* 0x0000003806bc8981 */ /* 0x000124000c1e1500 */
[----:B0-----:R-:W-:Y:S02]  /*1a5e0*/  @!P0 IMAD.MOV.U32 R6, RZ, RZ, R59 ;  /* 0x000000ffff068224 */ /* 0x001fe400078e003b */
[----:B------:R-:W-:Y:S01]  /*1a5f0*/  @!P0 IMAD.MOV.U32 R7, RZ, RZ, R64 ;  /* 0x000000ffff078224 */ /* 0x000fe200078e0040 */
[----:B------:R-:W-:Y:S01]  /*1a600*/  PRMT R185, RZ, 0x7610, R185 ;  /* 0x00007610ffb97816 */ /* 0x000fe200000000b9 */
[----:B------:R-:W4:Y:S04]  /*1a610*/  LDL R64, [R1+0xd20] ;  /* 0x000d200001407983 */ /* 0x000f280000100800 */
[----:B------:R3:W4:Y:S04]  /*1a620*/  @!P0 LDG.E.U16 R187, desc[UR56][R6.64] ;  /* 0x0000003806bb8981 */ /* 0x000728000c1e1500 */
[----:B------:R-:W4:Y:S01]  /*1a630*/  LDL R59, [R1+0xd24] ;  /* 0x000d2400013b7983 */ /* 0x000f220000100800 */
[----:B---3--:R-:W-:-:S03]  /*1a640*/  @!P0 IMAD.MOV.U32 R7, RZ, RZ, R44 ;  /* 0x000000ffff078224 */ /* 0x008fc600078e002c */
[----:B------:R-:W3:Y:S01]  /*1a650*/  LDL R44, [R1+0xd44] ;  /* 0x000d4400012c7983 */ /* 0x000ee20000100800 */
[----:B------:R-:W-:Y:S02]  /*1a660*/  LOP3.LUT R4, R4, 0x20, RZ, 0x3c, !PT ;  /* 0x0000002004047812 */ /* 0x000fe400078e3cff */
[----:B------:R-:W-:-:S03]  /*1a670*/  PRMT R184, RZ, 0x7610, R184 ;  /* 0x00007610ffb87816 */ /* 0x000fc600000000b8 */
[----:B------:R-:W-:Y:S04]  /*1a680*/  STS.U16 [R4+UR6+0x10100], R172 ;  /* 0x010100ac04007988 */ /* 0x000fe80008000406 */
[----:B------:R-:W-:Y:S04]  /*1a690*/  STS.U16 [R4+UR6+0x10500], R169 ;  /* 0x010500a904007988 */ /* 0x000fe80008000406 */
[----:B------:R-:W-:Y:S01]  /*1a6a0*/  STS.U16 [R4+UR6+0x10900], R165 ;  /* 0x010900a504007988 */ /* 0x000fe20008000406 */
[----:B------:R-:W-:-:S03]  /*1a6b0*/  PRMT R183, RZ, 0x7610, R183 ;  /* 0x00007610ffb77816 */ /* 0x000fc600000000b7 */
[----:B------:R-:W-:Y:S01]  /*1a6c0*/  STS.U16 [R4+UR6+0x10d00], R161 ;  /* 0x010d00a104007988 */ /* 0x000fe20008000406 */
[----:B--2---:R-:W-:-:S05]  /*1a6d0*/  @!P0 IMAD.MOV.U32 R6, RZ, RZ, R39 ;  /* 0x000000ffff068224 */ /* 0x004fca00078e0027 */
[----:B------:R0:W2:Y:S02]  /*1a6e0*/  @!P0 LDG.E.U16 R186, desc[UR56][R6.64] ;  /* 0x0000003806ba8981 */ /* 0x0000a4000c1e1500 */
[----:B0-----:R-:W-:Y:S02]  /*1a6f0*/  @!P0 IMAD.MOV.U32 R6, RZ, RZ, R94 ;  /* 0x000000ffff068224 */ /* 0x001fe400078e005e */
[----:B------:R-:W-:Y:S01]  /*1a700*/  @!P0 IMAD.MOV.U32 R7, RZ, RZ, R95 ;  /* 0x000000ffff078224 */ /* 0x000fe200078e005f */
[----:B------:R-:W-:Y:S04]  /*1a710*/  STS.U16 [R4+UR6+0x11100], R156 ;  /* 0x0111009c04007988 */ /* 0x000fe80008000406 */
[----:B------:R0:W2:Y:S01]  /*1a720*/  @!P0 LDG.E.U16 R185, desc[UR56][R6.64] ;  /* 0x0000003806b98981 */ /* 0x0000a2000c1e1500 */
[----:B------:R-:W-:-:S03]  /*1a730*/  IMAD.SHL.U32 R39, R150, 0x2, RZ ;  /* 0x0000000296277824 */ /* 0x000fc600078e00ff */
[----:B------:R-:W-:Y:S01]  /*1a740*/  STS.U16 [R4+UR6+0x11500], R152 ;  /* 0x0115009804007988 */ /* 0x000fe20008000406 */
[----:B------:R-:W-:Y:S02]  /*1a750*/  PRMT R182, RZ, 0x7610, R182 ;  /* 0x00007610ffb67816 */ /* 0x000fe400000000b6 */
[----:B------:R-:W-:Y:S01]  /*1a760*/  PRMT R181, RZ, 0x7610, R181 ;  /* 0x00007610ffb57816 */ /* 0x000fe200000000b5 */
[----:B------:R-:W2:Y:S01]  /*1a770*/  LDL R95, [R1+0xce0] ;  /* 0x000ce000015f7983 */ /* 0x000ea20000100800 */
[----:B0-----:R-:W-:-:S03]  /*1a780*/  @!P0 IMAD.MOV.U32 R7, RZ, RZ, R93 ;  /* 0x000000ffff078224 */ /* 0x001fc600078e005d */
[----:B------:R-:W-:Y:S01]  /*1a790*/  STS.U16 [R4+UR6+0x11900], R19 ;  /* 0x0119001304007988 */ /* 0x000fe20008000406 */
[----:B------:R-:W-:-:S03]  /*1a7a0*/  LOP3.LUT R39, R39, 0x7e, RZ, 0xc0, !PT ;  /* 0x0000007e27277812 */ /* 0x000fc600078ec0ff */
[----:B------:R0:W-:Y:S04]  /*1a7b0*/  STS.U16 [R4+UR6+0x11d00], R16 ;  /* 0x011d001004007988 */ /* 0x0001e80008000406 */
[----:B------:R-:W2:Y:S04]  /*1a7c0*/  LDL R94, [R1+0xce4] ;  /* 0x000ce400015e7983 */ /* 0x000ea80000100800 */
[----:B------:R-:W2:Y:S01]  /*1a7d0*/  LDL R93, [R1+0xcc0] ;  /* 0x000cc000015d7983 */ /* 0x000ea20000100800 */
[----:B0-----:R-:W-:-:S05]  /*1a7e0*/  LOP3.LUT R4, R150, 0x40, RZ, 0xc0, !PT ;  /* 0x0000004096047812 */ /* 0x001fca00078ec0ff */
[----:B------:R-:W-:Y:S02]  /*1a7f0*/  IMAD R4, R4, 0x80, R39 ;  /* 0x0000008004047824 */ /* 0x000fe400078e0227 */
[----:B------:R-:W2:Y:S01]  /*1a800*/  LDL R39, [R1+0xd04] ;  /* 0x000d040001277983 */ /* 0x000ea20000100800 */
[----:B----4-:R-:W-:-:S03]  /*1a810*/  @!P0 IMAD.MOV.U32 R6, RZ, RZ, R43 ;  /* 0x000000ffff068224 */ /* 0x010fc600078e002b */
[----:B------:R-:W4:Y:S04]  /*1a820*/  LDL R43, [R1+0xd00] ;  /* 0x000d0000012b7983 */ /* 0x000f280000100800 */
[----:B------:R0:W4:Y:S02]  /*1a830*/  @!P0 LDG.E.U16 R184, desc[UR56][R6.64] ;  /* 0x0000003806b88981 */ /* 0x000124000c1e1500 */
[----:B0-----:R-:W-:Y:S02]  /*1a840*/  @!P0 IMAD.MOV.U32 R6, RZ, RZ, R88 ;  /* 0x000000ffff068224 */ /* 0x001fe400078e0058 */
[----:B------:R-:W-:Y:S01]  /*1a850*/  @!P0 IMAD.MOV.U32 R7, RZ, RZ, R90 ;  /* 0x000000ffff078224 */ /* 0x000fe200078e005a */
[----:B------:R-:W4:Y:S04]  /*1a860*/  LDL R88, [R1+0xa8c] ;  /* 0x000a8c0001587983 */ /* 0x000f280000100800 */
[----:B------:R0:W4:Y:S04]  /*1a870*/  @!P0 LDG.E.U16 R183, desc[UR56][R6.64] ;  /* 0x0000003806b78981 */ /* 0x000128000c1e1500 */
[----:B------:R-:W4:Y:S01]  /*1a880*/  LDL R90, [R1+0xa88] ;  /* 0x000a8800015a7983 */ /* 0x000f220000100800 */
[----:B0-----:R-:W-:-:S02]  /*1a890*/  @!P0 IMAD.MOV.U32 R6, RZ, RZ, R84 ;  /* 0x000000ffff068224 */ /* 0x001fc400078e0054 */
[----:B------:R-:W-:Y:S01]  /*1a8a0*/  @!P0 IMAD.MOV.U32 R7, RZ, RZ, R85 ;  /* 0x000000ffff078224 */ /* 0x000fe200078e0055 */
[----:B------:R-:W-:Y:S01]  /*1a8b0*/  PRMT R180, RZ, 0x7610, R180 ;  /* 0x00007610ffb47816 */ /* 0x000fe200000000b4 */
        /* <DEDUP_REMOVED lines=9> */
[----:B---3--:R-:W-:-:S03]  /*1a950*/  @!P0 IMAD.MOV.U32 R6, RZ, RZ, R44 ;  /* 0x000000ffff068224 */ /* 0x008fc600078e002c */
[----:B------:R-:W3:Y:S01]  /*1a960*/  LDL R44, [R1+0xcc4] ;  /* 0x000cc400012c7983 */ /* 0x000ee20000100800 */
[----:B------:R-:W-:-:S03]  /*1a970*/  @!P0 IMAD.MOV.U32 R7, RZ, RZ, R73 ;  /* 0x000000ffff078224 */ /* 0x000fc600078e0049 */
[----:B------:R-:W3:Y:S04]  /*1a980*/  LDL R73, [R1+0xa28] ;  /* 0x000a280001497983 */ /* 0x000ee80000100800 */
[----:B------:R0:W3:Y:S02]  /*1a990*/  @!P0 LDG.E.U16 R180, desc[UR56][R6.64] ;  /* 0x0000003806b48981 */ /* 0x0000e4000c1e1500 */
[----:B0-----:R-:W-:Y:S02]  /*1a9a0*/  @!P0 IMAD.MOV.U32 R6, RZ, RZ, R59 ;  /* 0x000000ffff068224 */ /* 0x001fe400078e003b */
[----:B------:R-:W-:Y:S01]  /*1a9b0*/  @!P0 IMAD.MOV.U32 R7, RZ, RZ, R64 ;  /* 0x000000ffff078224 */ /* 0x000fe200078e0040 */
[----:B------:R-:W-:Y:S01]  /*1a9c0*/  PRMT R178, RZ, 0x7610, R178 ;  /* 0x00007610ffb27816 */ /* 0x000fe200000000b2 */
[----:B------:R-:W3:Y:S04]  /*1a9d0*/  LDL R64, [R1+0xa08] ;  /* 0x000a080001407983 */ /* 0x000ee80000100800 */
[----:B------:R2:W3:Y:S01]  /*1a9e0*/  @!P0 LDG.E.U16 R179, desc[UR56][R6.64] ;  /* 0x0000003806b38981 */ /* 0x0004e2000c1e1500 */
[----:B------:R-:W-:-:S03]  /*1a9f0*/  PRMT R177, RZ, 0x7610, R177 ;  /* 0x00007610ffb17816 */ /* 0x000fc600000000b1 */
[----:B------:R-:W3:Y:S01]  /*1aa00*/  LDL R59, [R1+0xa0c] ;  /* 0x000a0c00013b7983 */ /* 0x000ee20000100800 */
[----:B------:R-:W-:-:S05]  /*1aa10*/  LOP3.LUT R4, R4, 0x30, RZ, 0x3c, !PT ;  /* 0x0000003004047812 */ /* 0x000fca00078e3cff */
[----:B------:R-:W-:Y:S04]  /*1aa20*/  STS.U16 [R4+UR6+0x10180], R175 ;  /* 0x010180af04007988 */ /* 0x000fe80008000406 */
[----:B------:R-:W-:Y:S04]  /*1aa30*/  STS.U16 [R4+UR6+0x10580], R174 ;  /* 0x010580ae04007988 */ /* 0x000fe80008000406 */
[----:B------:R-:W-:Y:S01]  /*1aa40*/  STS.U16 [R4+UR6+0x10980], R171 ;  /* 0x010980ab04007988 */ /* 0x000fe20008000406 */
[----:B--2---:R-:W-:Y:S02]  /*1aa50*/  @!P0 IMAD.MOV.U32 R6, RZ, RZ, R39 ;  /* 0x000000ffff068224 */ /* 0x004fe400078e0027 */
[----:B----4-:R-:W-:-:S02]  /*1aa60*/  @!P0 IMAD.MOV.U32 R7, RZ, RZ, R43 ;  /* 0x000000ffff078224 */ /* 0x010fc400078e002b */
[----:B------:R-:W2:Y:S04]  /*1aa70*/  LDL R43, [R1+0xa2c] ;  /* 0x000a2c00012b7983 */ /* 0x000ea80000100800 */
[----:B------:R0:W4:Y:S02]  /*1aa80*/  @!P0 LDG.E.U16 R178, desc[UR56][R6.64] ;  /* 0x0000003806b28981 */ /* 0x000124000c1e1500 */
[----:B0-----:R-:W-:Y:S02]  /*1aa90*/  @!P0 IMAD.MOV.U32 R6, RZ, RZ, R94 ;  /* 0x000000ffff068224 */ /* 0x001fe400078e005e */
[----:B------:R-:W-:-:S05]  /*1aaa0*/  @!P0 IMAD.MOV.U32 R7, RZ, RZ, R95 ;  /* 0x000000ffff078224 */ /* 0x000fca00078e005f */
[----:B------:R3:W4:Y:S01]  /*1aab0*/  @!P0 LDG.E.U16 R177, desc[UR56][R6.64] ;  /* 0x0000003806b18981 */ /* 0x000722000c1e1500 */
[----:B------:R-:W-:-:S03]  /*1aac0*/  IMAD.SHL.U32 R39, R150, 0x2, RZ ;  /* 0x0000000296277824 */ /* 0x000fc600078e00ff */
[----:B------:R-:W-:Y:S04]  /*1aad0*/  STS.U16 [R4+UR6+0x10d80], R168 ;  /* 0x010d80a804007988 */ /* 0x000fe80008000406 */
[----:B------:R-:W-:Y:S01]  /*1aae0*/  STS.U16 [R4+UR6+0x11180], R164 ;  /* 0x011180a404007988 */ /* 0x000fe20008000406 */
[----:B------:R-:W-:-:S03]  /*1aaf0*/  LOP3.LUT R39, R39, 0x7e, RZ, 0xc0, !PT ;  /* 0x0000007e27277812 */ /* 0x000fc600078ec0ff */
[----:B------:R-:W-:Y:S04]  /*1ab00*/  STS.U16 [R4+UR6+0x11580], R160 ;  /* 0x011580a004007988 */ /* 0x000fe80008000406 */
[----:B------:R-:W-:Y:S04]  /*1ab10*/  STS.U16 [R4+UR6+0x11980], R154 ;  /* 0x0119809a04007988 */ /* 0x000fe80008000406 */
[----:B------:R0:W-:Y:S02]  /*1ab20*/  STS.U16 [R4+UR6+0x11d80], R22 ;  /* 0x011d801604007988 */ /* 0x0001e40008000406 */
[----:B0-----:R-:W-:-:S05]  /*1ab30*/  LOP3.LUT R4, R150, 0x40, RZ, 0xc0, !PT ;  /* 0x0000004096047812 */ /* 0x001fca00078ec0ff */
[----:B------:R-:W-:Y:S02]  /*1ab40*/  IMAD R4, R4, 0x80, R39 ;  /* 0x0000008004047824 */ /* 0x000fe400078e0227 */
[----:B------:R-:W4:Y:S01]  /*1ab50*/  LDL R39, [R1+0x9ec] ;  /* 0x0009ec0001277983 */ /* 0x000f220000100800 */
[----:B---3--:R-:W-:-:S03]  /*1ab60*/  @!P0 IMAD.MOV.U32 R6, RZ, RZ, R44 ;  /* 0x000000ffff068224 */ /* 0x008fc600078e002c */
[----:B------:R-:W3:Y:S01]  /*1ab70*/  LDL R44, [R1+0x9e8] ;  /* 0x0009e800012c7983 */ /* 0x000ee20000100800 */
[----:B------:R-:W-:Y:S01]  /*1ab80*/  LOP3.LUT R4, R4, 0x40, RZ, 0x3c, !PT ;  /* 0x0000004004047812 */ /* 0x000fe200078e3cff */
[----:B------:R-:W-:Y:S01]  /*1ab90*/  @!P0 IMAD.MOV.U32 R7, RZ, RZ, R93 ;  /* 0x000000ffff078224 */ /* 0x000fe200078e005d */
[----:B------:R-:W-:Y:S01]  /*1aba0*/  PRMT R175, RZ, 0x7610, R175 ;  /* 0x00007610ffaf7816 */ /* 0x000fe200000000af */
[----:B------:R-:W3:Y:S04]  /*1abb0*/  LDL R93, [R1+0x9c8] ;  /* 0x0009c800015d7983 */ /* 0x000ee80000100800 */
[----:B------:R0:W-:Y:S02]  /*1abc0*/  STS.U16 [R4+UR6+0x10200], R176 ;  /* 0x010200b004007988 */ /* 0x0001e40008000406 */
[----:B0-----:R-:W-:-:S06]  /*1abd0*/  PRMT R176, RZ, 0x7610, R176 ;  /* 0x00007610ffb07816 */ /* 0x001fcc00000000b0 */
[----:B------:R0:W3:Y:S01]  /*1abe0*/  @!P0 LDG.E.U16 R176, desc[UR56][R6.64] ;  /* 0x0000003806b08981 */ /* 0x0000e2000c1e1500 */
[----:B------:R-:W-:Y:S01]  /*1abf0*/  PRMT R174, RZ, 0x7610, R174 ;  /* 0x00007610ffae7816 */ /* 0x000fe200000000ae */
[----:B0-----:R-:W-:Y:S02]  /*1ac00*/  @!P0 IMAD.MOV.U32 R6, RZ, RZ, R88 ;  /* 0x000000ffff068224 */ /* 0x001fe400078e0058 */
[----:B------:R-:W-:Y:S01]  /*1ac10*/  @!P0 IMAD.MOV.U32 R7, RZ, RZ, R90 ;  /* 0x000000ffff078224 */ /* 0x000fe200078e005a */
[----:B------:R0:W-:Y:S04]  /*1ac20*/  STS.U16 [R4+UR6+0x10600], R92 ;  /* 0x0106005c04007988 */ /* 0x0001e80008000406 */
[----:B------:R1:W3:Y:S04]  /*1ac30*/  @!P0 LDG.E.U16 R175, desc[UR56][R6.64] ;  /* 0x0000003806af8981 */ /* 0x0002e8000c1e1500 */
[----:B------:R-:W-:Y:S04]  /*1ac40*/  STS.U16 [R4+UR6+0x10a00], R87 ;  /* 0x010a005704007988 */ /* 0x000fe80008000406 */
[----:B0-----:R-:W3:Y:S01]  /*1ac50*/  LDL R92, [R1+0x9cc] ;  /* 0x0009cc00015c7983 */ /* 0x001ee20000100800 */
[----:B-1----:R-:W-:-:S02]  /*1ac60*/  @!P0 IMAD.MOV.U32 R6, RZ, RZ, R84 ;  /* 0x000000ffff068224 */ /* 0x002fc400078e0054 */
[----:B------:R-:W-:Y:S01]  /*1ac70*/  @!P0 IMAD.MOV.U32 R7, RZ, RZ, R85 ;  /* 0x000000ffff078224 */ /* 0x000fe200078e0055 */
[----:B------:R0:W-:Y:S04]  /*1ac80*/  STS.U16 [R4+UR6+0x10e00], R173 ;  /* 0x010e00ad04007988 */ /* 0x0001e80008000406 */
[----:B------:R1:W3:Y:S04]  /*1ac90*/  @!P0 LDG.E.U16 R174, desc[UR56][R6.64] ;  /* 0x0000003806ae8981 */ /* 0x0002e8000c1e1500 */
[----:B------:R-:W3:Y:S01]  /*1aca0*/  LDL R90, [R1+0x9a8] ;  /* 0x0009a800015a7983 */ /* 0x000ee20000100800 */
[----:B0-----:R-:W-:-:S03]  /*1acb0*/  PRMT R173, RZ, 0x7610, R173 ;  /* 0x00007610ffad7816 */ /* 0x001fc600000000ad */
[----:B------:R-:W3:Y:S01]  /*1acc0*/  LDL R88, [R1+0x988] ;  /* 0x0009880001587983 */ /* 0x000ee20000100800 */
[----:B-1----:R-:W-:Y:S02]  /*1acd0*/  @!P0 IMAD.MOV.U32 R6, RZ, RZ, R77 ;  /* 0x000000ffff068224 */ /* 0x002fe400078e004d */
[----:B------:R-:W-:Y:S01]  /*1ace0*/  @!P0 IMAD.MOV.U32 R7, RZ, RZ, R81 ;  /* 0x000000ffff078224 */ /* 0x000fe200078e0051 */
[----:B------:R-:W3:Y:S04]  /*1acf0*/  LDL R87, [R1+0x98c] ;  /* 0x00098c0001577983 */ /* 0x000ee80000100800 */
[----:B------:R0:W3:Y:S04]  /*1ad00*/  @!P0 LDG.E.U16 R173, desc[UR56][R6.64] ;  /* 0x0000003806ad8981 */ /* 0x0000e8000c1e1500 */
[----:B------:R-:W3:Y:S04]  /*1ad10*/  LDL R85, [R1+0x968] ;  /* 0x0009680001557983 */ /* 0x000ee80000100800 */
[----:B------:R-:W3:Y:S01]  /*1ad20*/  LDL R84, [R1+0x96c] ;  /* 0x00096c0001547983 */ /* 0x000ee20000100800 */
[----:B------:R-:W-:Y:S01]  /*1ad30*/  PRMT R172, RZ, 0x7610, R172 ;  /* 0x00007610ffac7816 */ /* 0x000fe200000000ac */
[----:B0-----:R-:W-:-:S02]  /*1ad40*/  @!P0 IMAD.MOV.U32 R7, RZ, RZ, R73 ;  /* 0x000000ffff078224 */ /* 0x001fc400078e0049 */
[----:B------:R-:W3:Y:S04]  /*1ad50*/  LDL R81, [R1+0x948] ;  /* 0x0009480001517983 */ /* 0x000ee80000100800 */
[----:B------:R-:W3:Y:S01]  /*1ad60*/  LDL R77, [R1+0x94c] ;  /* 0x00094c00014d7983 */ /* 0x000ee20000100800 */
[----:B------:R-:W-:-:S03]  /*1ad70*/  PRMT R171, RZ, 0x7610, R171 ;  /* 0x00007610ffab7816 */ /* 0x000fc600000000ab */
[----:B------:R-:W3:Y:S01]  /*1ad80*/  LDL R73, [R1+0x928] ;  /* 0x0009280001497983 */ /* 0x000ee20000100800 */
[----:B--2---:R-:W-:-:S03]  /*1ad90*/  @!P0 IMAD.MOV.U32 R6, RZ, RZ, R43 ;  /* 0x000000ffff068224 */ /* 0x004fc600078e002b */
[----:B------:R-:W2:Y:S04]  /*1ada0*/  LDL R43, [R1+0x9ac] ;  /* 0x0009ac00012b7983 */ /* 0x000ea80000100800 */
[----:B------:R0:W2:Y:S02]  /*1adb0*/  @!P0 LDG.E.U16 R172, desc[UR56][R6.64] ;  /* 0x0000003806ac8981 */ /* 0x0000a4000c1e1500 */
[----:B0-----:R-:W-:Y:S02]  /*1adc0*/  @!P0 IMAD.MOV.U32 R7, RZ, RZ, R64 ;  /* 0x000000ffff078224 */ /* 0x001fe400078e0040 */
[----:B------:R-:W2:Y:S01]  /*1add0*/  LDL R64, [R1+0x92c] ;  /* 0x00092c0001407983 */ /* 0x000ea20000100800 */
[----:B------:R-:W-:-:S03]  /*1ade0*/  @!P0 IMAD.MOV.U32 R6, RZ, RZ, R59 ;  /* 0x000000ffff068224 */ /* 0x000fc600078e003b */
[----:B------:R-:W-:Y:S04]  /*1adf0*/  STS.U16 [R4+UR6+0x11200], R170 ;  /* 0x011200aa04007988 */ /* 0x000fe80008000406 */
[----:B------:R4:W2:Y:S04]  /*1ae00*/  @!P0 LDG.E.U16 R171, desc[UR56][R6.64] ;  /* 0x0000003806ab8981 */ /* 0x0008a8000c1e1500 */
[----:B------:R-:W-:Y:S04]  /*1ae10*/  STS.U16 [R4+UR6+0x11600], R167 ;  /* 0x011600a704007988 */ /* 0x000fe80008000406 */
[----:B------:R-:W-:Y:S04]  /*1ae20*/  STS.U16 [R4+UR6+0x11a00], R162 ;  /* 0x011a00a204007988 */ /* 0x000fe80008000406 */
[----:B------:R0:W-:Y:S04]  /*1ae30*/  STS.U16 [R4+UR6+0x11e00], R157 ;  /* 0x011e009d04007988 */ /* 0x0001e80008000406 */
[----:B------:R-:W2:Y:S01]  /*1ae40*/  LDL R59, [R1+0x908] ;  /* 0x00090800013b7983 */ /* 0x000ea20000100800 */
[----:B0-----:R-:W-:Y:S01]  /*1ae50*/  LOP3.LUT R4, R150, 0x40, RZ, 0xc0, !PT ;  /* 0x0000004096047812 */ /* 0x001fe200078ec0ff */
[----:B----4-:R-:W-:-:S02]  /*1ae60*/  @!P0 IMAD.MOV.U32 R6, RZ, RZ, R39 ;  /* 0x000000ffff068224 */ /* 0x010fc400078e0027 */
[----:B------:R-:W-:-:S05]  /*1ae70*/  IMAD.SHL.U32 R39, R150, 0x2, RZ ;  /* 0x0000000296277824 */ /* 0x000fca00078e00ff */
[----:B------:R-:W-:Y:S01]  /*1ae80*/  LOP3.LUT R39, R39, 0x7e, RZ, 0xc0, !PT ;  /* 0x0000007e27277812 */ /* 0x000fe200078ec0ff */
[----:B---3--:R-:W-:Y:S02]  /*1ae90*/  @!P0 IMAD.MOV.U32 R7, RZ, RZ, R44 ;  /* 0x000000ffff078224 */ /* 0x008fe400078e002c */
[----:B------:R-:W3:Y:S02]  /*1aea0*/  LDL R44, [R1+0x90c] ;  /* 0x00090c00012c7983 */ /* 0x000ee40000100800 */
[----:B------:R-:W-:Y:S02]  /*1aeb0*/  IMAD R4, R4, 0x80, R39 ;  /* 0x0000008004047824 */ /* 0x000fe400078e0227 */
[----:B------:R-:W4:Y:S01]  /*1aec0*/  LDL R39, [R1+0x8ec] ;  /* 0x0008ec0001277983 */ /* 0x000f220000100800 */
[----:B------:R-:W-:Y:S02]  /*1aed0*/  PRMT R170, RZ, 0x7610, R170 ;  /* 0x00007610ffaa7816 */ /* 0x000fe400000000aa */
[----:B------:R-:W-:-:S04]  /*1aee0*/  PRMT R169, RZ, 0x7610, R169 ;  /* 0x00007610ffa97816 */ /* 0x000fc800000000a9 */
[----:B------:R0:W4:Y:S01]  /*1aef0*/  @!P0 LDG.E.U16 R170, desc[UR56][R6.64] ;  /* 0x0000003806aa8981 */ /* 0x000122000c1e1500 */
[----:B------:R-:W-:Y:S01]  /*1af00*/  PRMT R168, RZ, 0x7610, R168 ;  /* 0x00007610ffa87816 */ /* 0x000fe200000000a8 */
[----:B0-----:R-:W-:Y:S01]  /*1af10*/  @!P0 IMAD.MOV.U32 R7, RZ, RZ, R93 ;  /* 0x000000ffff078224 */ /* 0x001fe200078e005d */
[----:B------:R-:W-:Y:S02]  /*1af20*/  PRMT R167, RZ, 0x7610, R167 ;  /* 0x00007610ffa77816 */ /* 0x000fe400000000a7 */
[----:B------:R-:W-:Y:S01]  /*1af30*/  PRMT R166, RZ, 0x7610, R166 ;  /* 0x00007610ffa67816 */ /* 0x000fe200000000a6 */
[----:B------:R-:W-:-:S05]  /*1af40*/  @!P0 IMAD.MOV.U32 R6, RZ, RZ, R92 ;  /* 0x000000ffff068224 */ /* 0x000fca00078e005c */
[----:B------:R0:W4:Y:S02]  /*1af50*/  @!P0 LDG.E.U16 R169, desc[UR56][R6.64] ;  /* 0x0000003806a98981 */ /* 0x000124000c1e1500 */
[----:B0-----:R-:W-:Y:S01]  /*1af60*/  @!P0 IMAD.MOV.U32 R7, RZ, RZ, R90 ;  /* 0x000000ffff078224 */ /* 0x001fe200078e005a */
[----:B------:R-:W-:Y:S02]  /*1af70*/  PRMT R165, RZ, 0x7610, R165 ;  /* 0x00007610ffa57816 */ /* 0x000fe400000000a5 */
[----:B------:R-:W-:-:S05]  /*1af80*/  LOP3.LUT R4, R4, 0x50, RZ, 0x3c, !PT ;  /* 0x0000005004047812 */ /* 0x000fca00078e3cff */
[----:B------:R-:W-:Y:S04]  /*1af90*/  STS.U16 [R4+UR6+0x10280], R91 ;  /* 0x0102805b04007988 */ /* 0x000fe80008000406 */
[----:B------:R-:W-:Y:S04]  /*1afa0*/  STS.U16 [R4+UR6+0x10680], R89 ;  /* 0x0106805904007988 */ /* 0x000fe80008000406 */
[----:B------:R-:W-:Y:S04]  /*1afb0*/  STS.U16 [R4+UR6+0x10a80], R86 ;  /* 0x010a805604007988 */ /* 0x000fe80008000406 */
[----:B------:R0:W-:Y:S01]  /*1afc0*/  STS.U16 [R4+UR6+0x10e80], R82 ;  /* 0x010e805204007988 */ /* 0x0001e20008000406 */
[----:B------:R-:W-:-:S03]  /*1afd0*/  PRMT R164, RZ, 0x7610, R164 ;  /* 0x00007610ffa47816 */ /* 0x000fc600000000a4 */
[----:B------:R1:W-:Y:S04]  /*1afe0*/  STS.U16 [R4+UR6+0x11280], R79 ;  /* 0x0112804f04007988 */ /* 0x0003e80008000406 */
[----:B0-----:R-:W4:Y:S04]  /*1aff0*/  LDL R82, [R1+0x888] ;  /* 0x0008880001527983 */ /* 0x001f280000100800 */
[----:B------:R0:W-:Y:S01]  /*1b000*/  STS.U16 [R4+UR6+0x11680], R71 ;  /* 0x0116804704007988 */ /* 0x0001e20008000406 */
[----:B------:R-:W-:Y:S02]  /*1b010*/  PRMT R163, RZ, 0x7610, R163 ;  /* 0x00007610ffa37816 */ /* 0x000fe400000000a3 */
[----:B------:R-:W-:Y:S01]  /*1b020*/  PRMT R162, RZ, 0x7610, R162 ;  /* 0x00007610ffa27816 */ /* 0x000fe200000000a2 */
[----:B-1----:R-:W4:Y:S04]  /*1b030*/  LDL R79, [R1+0x828] ;  /* 0x00082800014f7983 */ /* 0x002f280000100800 */
[----:B0-----:R-:W4:Y:S01]  /*1b040*/  LDL R71, [R1+0x86c] ;  /* 0x00086c0001477983 */ /* 0x001f220000100800 */
[----:B--2---:R-:W-:-:S03]  /*1b050*/  @!P0 IMAD.MOV.U32 R6, RZ, RZ, R43 ;  /* 0x000000ffff068224 */ /* 0x004fc600078e002b */
[----:B------:R-:W2:Y:S04]  /*1b060*/  LDL R43, [R1+0x8e8] ;  /* 0x0008e800012b7983 */ /* 0x000ea80000100800 */
[----:B------:R0:W2:Y:S02]  /*1b070*/  @!P0 LDG.E.U16 R168, desc[UR56][R6.64] ;  /* 0x0000003806a88981 */ /* 0x0000a4000c1e1500 */
[----:B0-----:R-:W-:Y:S02]  /*1b080*/  @!P0 IMAD.MOV.U32 R6, RZ, RZ, R87 ;  /* 0x000000ffff068224 */ /* 0x001fe400078e0057 */
[----:B------:R-:W-:-:S05]  /*1b090*/  @!P0 IMAD.MOV.U32 R7, RZ, RZ, R88 ;  /* 0x000000ffff078224 */ /* 0x000fca00078e0058 */
        /* <DEDUP_REMOVED lines=11> */
[----:B0-----:R-:W-:-:S03]  /*1b150*/  @!P0 IMAD.MOV.U32 R6, RZ, RZ, R64 ;  /* 0x000000ffff068224 */ /* 0x001fc600078e0040 */
[----:B------:R-:W2:Y:S01]  /*1b160*/  LDL R64, [R1+0x8ac] ;  /* 0x0008ac0001407983 */ /* 0x000ea20000100800 */
[----:B------:R-:W-:-:S03]  /*1b170*/  @!P0 IMAD.MOV.U32 R7, RZ, RZ, R73 ;  /* 0x000000ffff078224 */ /* 0x000fc600078e0049 */
[----:B------:R-:W2:Y:S04]  /*1b180*/  LDL R73, [R1+0x868] ;  /* 0x0008680001497983 */ /* 0x000ea80000100800 */
[----:B------:R3:W2:Y:S02]  /*1b190*/  @!P0 LDG.E.U16 R164, desc[UR56][R6.64] ;  /* 0x0000003806a48981 */ /* 0x0006a4000c1e1500 */
[----:B---3--:R-:W-:Y:S02]  /*1b1a0*/  @!P0 IMAD.MOV.U32 R6, RZ, RZ, R44 ;  /* 0x000000ffff068224 */ /* 0x008fe400078e002c */
[----:B------:R-:W3:Y:S01]  /*1b1b0*/  LDL R44, [R1+0x848] ;  /* 0x00084800012c7983 */ /* 0x000ee20000100800 */
[----:B------:R-:W-:-:S05]  /*1b1c0*/  @!P0 IMAD.MOV.U32 R7, RZ, RZ, R59 ;  /* 0x000000ffff078224 */ /* 0x000fca00078e003b */
[----:B------:R4:W3:Y:S02]  /*1b1d0*/  @!P0 LDG.E.U16 R163, desc[UR56][R6.64] ;  /* 0x0000003806a38981 */ /* 0x0008e4000c1e1500 */
[----:B----4-:R-:W-:Y:S02]  /*1b1e0*/  @!P0 IMAD.MOV.U32 R6, RZ, RZ, R39 ;  /* 0x000000ffff068224 */ /* 0x010fe400078e0027 */
[----:B------:R-:W4:Y:S04]  /*1b1f0*/  LDL R39, [R1+0x84c] ;  /* 0x00084c0001277983 */ /* 0x000f280000100800 */
[----:B------:R-:W-:Y:S04]  /*1b200*/  STS.U16 [R4+UR6+0x11a80], R248 ;  /* 0x011a80f804007988 */ /* 0x000fe80008000406 */
[----:B------:R0:W-:Y:S04]  /*1b210*/  STS.U16 [R4+UR6+0x11e80], R240 ;  /* 0x011e80f004007988 */ /* 0x0001e80008000406 */
[----:B0-----:R-:W4:Y:S01]  /*1b220*/  LDL R4, [R1+0x82c] ;  /* 0x00082c0001047983 */ /* 0x001f220000100800 */
[----:B------:R-:W-:-:S05]  /*1b230*/  IMAD.SHL.U32 R59, R150, 0x2, RZ ;  /* 0x00000002963b7824 */ /* 0x000fca00078e00ff */
[----:B------:R-:W-:Y:S02]  /*1b240*/  LOP3.LUT R59, R59, 0x7e, RZ, 0xc0, !PT ;  /* 0x0000007e3b3b7812 */ /* 0x000fe400078ec0ff */
[----:B------:R-:W-:Y:S02]  /*1b250*/  PRMT R161, RZ, 0x7610, R161 ;  /* 0x00007610ffa17816 */ /* 0x000fe400000000a1 */
[----:B------:R-:W-:Y:S02]  /*1b260*/  PRMT R160, RZ, 0x7610, R160 ;  /* 0x00007610ffa07816 */ /* 0x000fe400000000a0 */
[----:B------:R-:W-:Y:S02]  /*1b270*/  PRMT R159, RZ, 0x7610, R159 ;  /* 0x00007610ff9f7816 */ /* 0x000fe4000000009f */
[----:B------:R-:W-:Y:S02]  /*1b280*/  PRMT R158, RZ, 0x7610, R158 ;  /* 0x00007610ff9e7816 */ /* 0x000fe4000000009e */
[----:B------:R-:W-:Y:S01]  /*1b290*/  PRMT R157, RZ, 0x7610, R157 ;  /* 0x00007610ff9d7816 */ /* 0x000fe2000000009d */
[----:B--2---:R-:W-:Y:S01]  /*1b2a0*/  @!P0 IMAD.MOV.U32 R7, RZ, RZ, R43 ;  /* 0x000000ffff078224 */ /* 0x004fe200078e002b */
[----:B------:R-:W-:-:S04]  /*1b2b0*/  LOP3.LUT R43, R150, 0x40, RZ, 0xc0, !PT ;  /* 0x00000040962b7812 */ /* 0x000fc800078ec0ff */
[----:B------:R0:W2:Y:S01]  /*1b2c0*/  @!P0 LDG.E.U16 R162, desc[UR56][R6.64] ;  /* 0x0000003806a28981 */ /* 0x0000a2000c1e1500 */
[----:B------:R-:W-:-:S03]  /*1b2d0*/  IMAD R43, R43, 0x80, R59 ;  /* 0x000000802b2b7824 */ /* 0x000fc600078e023b */
[----:B------:R-:W2:Y:S02]  /*1b2e0*/  LDL R59, [R1+0x7ec] ;  /* 0x0007ec00013b7983 */ /* 0x000ea40000100800 */
[----:B------:R-:W-:-:S05]  /*1b2f0*/  LOP3.LUT R43, R43, 0x60, RZ, 0x3c, !PT ;  /* 0x000000602b2b7812 */ /* 0x000fca00078e3cff */
[----:B------:R1:W-:Y:S04]  /*1b300*/  STS.U16 [R43+UR6+0x10300], R76 ;  /* 0x0103004c2b007988 */ /* 0x0003e80008000406 */
[----:B-1----:R-:W2:Y:S01]  /*1b310*/  LDL R76, [R1+0x80c] ;  /* 0x00080c00014c7983 */ /* 0x002ea20000100800 */
[----:B0-----:R-:W-:Y:S02]  /*1b320*/  @!P0 IMAD.MOV.U32 R7, RZ, RZ, R85 ;  /* 0x000000ffff078224 */ /* 0x001fe400078e0055 */
[----:B------:R-:W-:Y:S02]  /*1b330*/  @!P0 IMAD.MOV.U32 R6, RZ, RZ, R77 ;  /* 0x000000ffff068224 */ /* 0x000fe400078e004d */
[----:B------:R-:W2:Y:S04]  /*1b340*/  LDL R77, [R1+0x808] ;  /* 0x00080800014d7983 */ /* 0x000ea80000100800 */
[----:B------:R0:W2:Y:S02]  /*1b350*/  @!P0 LDG.E.U16 R161, desc[UR56][R6.64] ;  /* 0x0000003806a18981 */ /* 0x0000a4000c1e1500 */
[----:B0-----:R-:W-:-:S02]  /*1b360*/  @!P0 IMAD.MOV.U32 R6, RZ, RZ, R64 ;  /* 0x000000ffff068224 */ /* 0x001fc400078e0040 */
[----:B------:R-:W-:Y:S01]  /*1b370*/  @!P0 IMAD.MOV.U32 R7, RZ, RZ, R84 ;  /* 0x000000ffff078224 */ /* 0x000fe200078e0054 */
        /* <DEDUP_REMOVED lines=8> */
[----:B------:R-:W2:Y:S04]  /*1b400*/  LDL R73, [R1+0x7c8] ;  /* 0x0007c80001497983 */ /* 0x000ea80000100800 */
[----:B------:R3:W2:Y:S02]  /*1b410*/  @!P0 LDG.E.U16 R158, desc[UR56][R6.64] ;  /* 0x00000038069e8981 */ /* 0x0006a4000c1e1500 */
[----:B---3--:R-:W-:-:S02]  /*1b420*/  @!P0 IMAD.MOV.U32 R7, RZ, RZ, R44 ;  /* 0x000000ffff078224 */ /* 0x008fc400078e002c */
[----:B------:R-:W3:Y:S04]  /*1b430*/  LDL R44, [R1+0x7ac] ;  /* 0x0007ac00012c7983 */ /* 0x000ee80000100800 */
[----:B------:R-:W-:Y:S04]  /*1b440*/  STS.U16 [R43+UR6+0x10700], R83 ;  /* 0x010700532b007988 */ /* 0x000fe80008000406 */
[----:B------:R-:W-:Y:S04]  /*1b450*/  STS.U16 [R43+UR6+0x10b00], R80 ;  /* 0x010b00502b007988 */ /* 0x000fe80008000406 */
[----:B------:R0:W-:Y:S01]  /*1b460*/  STS.U16 [R43+UR6+0x10f00], R68 ;  /* 0x010f00442b007988 */ /* 0x0001e20008000406 */
[----:B----4-:R-:W-:-:S03]  /*1b470*/  @!P0 IMAD.MOV.U32 R6, RZ, RZ, R39 ;  /* 0x000000ffff068224 */ /* 0x010fc600078e0027 */
[----:B------:R-:W4:Y:S04]  /*1b480*/  LDL R39, [R1+0x788] ;  /* 0x0007880001277983 */ /* 0x000f280000100800 */
[----:B0-----:R-:W4:Y:S04]  /*1b490*/  LDL R68, [R1+0x7a8] ;  /* 0x0007a80001447983 */ /* 0x001f280000100800 */
[----:B------:R0:W-:Y:S04]  /*1b4a0*/  STS.U16 [R43+UR6+0x11300], R33 ;  /* 0x011300212b007988 */ /* 0x0001e80008000406 */
[----:B------:R1:W4:Y:S04]  /*1b4b0*/  @!P0 LDG.E.U16 R157, desc[UR56][R6.64] ;  /* 0x00000038069d8981 */ /* 0x000328000c1e1500 */
[----:B0-----:R-:W4:Y:S01]  /*1b4c0*/  LDL R33, [R1+0x78c] ;  /* 0x00078c0001217983 */ /* 0x001f220000100800 */
[----:B-1----:R-:W-:-:S03]  /*1b4d0*/  @!P0 IMAD.MOV.U32 R6, RZ, RZ, R4 ;  /* 0x000000ffff068224 */ /* 0x002fc600078e0004 */
[----:B------:R0:W-:Y:S04]  /*1b4e0*/  STS.U16 [R43+UR6+0x11700], R27 ;  /* 0x0117001b2b007988 */ /* 0x0001e80008000406 */
[----:B------:R-:W4:Y:S04]  /*1b4f0*/  LDL R4, [R1+0x76c] ;  /* 0x00076c0001047983 */ /* 0x000f280000100800 */
[----:B0-----:R-:W4:Y:S04]  /*1b500*/  LDL R27, [R1+0x768] ;  /* 0x00076800011b7983 */ /* 0x001f280000100800 */
[----:B------:R-:W-:Y:S04]  /*1b510*/  STS.U16 [R43+UR6+0x11b00], R74 ;  /* 0x011b004a2b007988 */ /* 0x000fe80008000406 */
[----:B------:R0:W-:Y:S04]  /*1b520*/  STS.U16 [R43+UR6+0x11f00], R5 ;  /* 0x011f00052b007988 */ /* 0x0001e80008000406 */
[----:B0-----:R-:W4:Y:S01]  /*1b530*/  LDL R43, [R1+0x748] ;  /* 0x00074800012b7983 */ /* 0x001f220000100800 */
[----:B------:R-:W-:Y:S01]  /*1b540*/  PRMT R156, RZ, 0x7610, R156 ;  /* 0x00007610ff9c7816 */ /* 0x000fe2000000009c */
[----:B------:R-:W-:Y:S01]  /*1b550*/  @!P0 IMAD.MOV.U32 R7, RZ, RZ, R79 ;  /* 0x000000ffff078224 */ /* 0x000fe200078e004f */
[----:B------:R-:W-:-:S04]  /*1b560*/  PRMT R155, RZ, 0x7610, R155 ;  /* 0x00007610ff9b7816 */ /* 0x000fc8000000009b */
[----:B------:R2:W4:Y:S01]  /*1b570*/  @!P0 LDG.E.U16 R156, desc[UR56][R6.64] ;  /* 0x00000038069c8981 */ /* 0x000522000c1e1500 */
[----:B------:R-:W-:Y:S02]  /*1b580*/  PRMT R154, RZ, 0x7610, R154 ;  /* 0x00007610ff9a7816 */ /* 0x000fe4000000009a */
[----:B------:R-:W-:Y:S01]  /*1b590*/  PRMT R153, RZ, 0x7610, R153 ;  /* 0x00007610ff997816 */ /* 0x000fe20000000099 */
[----:B------:R-:W-:Y:S01]  /*1b5a0*/  IMAD.SHL.U32 R79, R150, 0x2, RZ ;  /* 0x00000002964f7824 */ /* 0x000fe200078e00ff */
[----:B------:R-:W-:-:S04]  /*1b5b0*/  PRMT R152, RZ, 0x7610, R152 ;  /* 0x00007610ff987816 */ /* 0x000fc80000000098 */
[----:B------:R-:W-:Y:S02]  /*1b5c0*/  LOP3.LUT R79, R79, 0x7e, RZ, 0xc0, !PT ;  /* 0x0000007e4f4f7812 */ /* 0x000fe400078ec0ff */
[----:B------:R-:W-:Y:S02]  /*1b5d0*/  PRMT R23, RZ, 0x7610, R23 ;  /* 0x00007610ff177816 */ /* 0x000fe40000000017 */
[----:B------:R-:W-:Y:S01]  /*1b5e0*/  PRMT R22, RZ, 0x7610, R22 ;  /* 0x00007610ff167816 */ /* 0x000fe20000000016 */
[----:B--2---:R-:W-:Y:S02]  /*1b5f0*/  @!P0 IMAD.MOV.U32 R6, RZ, RZ, R76 ;  /* 0x000000ffff068224 */ /* 0x004fe400078e004c */
[----:B------:R-:W-:-:S05]  /*1b600*/  @!P0 IMAD.MOV.U32 R7, RZ, RZ, R77 ;  /* 0x000000ffff078224 */ /* 0x000fca00078e004d */
[----:B------:R0:W2:Y:S02]  /*1b610*/  @!P0 LDG.E.U16 R155, desc[UR56][R6.64] ;  /* 0x00000038069b8981 */ /* 0x0000a4000c1e1500 */
[----:B0-----:R-:W-:Y:S02]  /*1b620*/  @!P0 IMAD.MOV.U32 R6, RZ, RZ, R59 ;  /* 0x000000ffff068224 */ /* 0x001fe400078e003b */
[----:B------:R-:W-:Y:S02]  /*1b630*/  @!P0 IMAD.MOV.U32 R7, RZ, RZ, R64 ;  /* 0x000000ffff078224 */ /* 0x000fe400078e0040 */
[----:B------:R-:W2:Y:S04]  /*1b640*/  LDL R64, [R1+0x72c] ;  /* 0x00072c0001407983 */ /* 0x000ea80000100800 */
[----:B------:R0:W2:Y:S02]  /*1b650*/  @!P0 LDG.E.U16 R154, desc[UR56][R6.64] ;  /* 0x00000038069a8981 */ /* 0x0000a4000c1e1500 */
[----:B0-----:R-:W-:-:S02]  /*1b660*/  @!P0 IMAD.MOV.U32 R6, RZ, RZ, R71 ;  /* 0x000000ffff068224 */ /* 0x001fc400078e0047 */
[----:B------:R-:W-:-:S05]  /*1b670*/  @!P0 IMAD.MOV.U32 R7, RZ, RZ, R73 ;  /* 0x000000ffff078224 */ /* 0x000fca00078e0049 */
[----:B------:R3:W2:Y:S02]  /*1b680*/  @!P0 LDG.E.U16 R153, desc[UR56][R6.64] ;  /* 0x0000003806998981 */ /* 0x0006a4000c1e1500 */
[----:B---3--:R-:W-:Y:S02]  /*1b690*/  @!P0 IMAD.MOV.U32 R6, RZ, RZ, R44 ;  /* 0x000000ffff068224 */ /* 0x008fe400078e002c */
[----:B------:R-:W3:Y:S01]  /*1b6a0*/  LDL.LU R44, [R1+0x74c] ;  /* 0x00074c00012c7983 */ /* 0x000ee20000300800 */
[----:B------:R-:W-:-:S05]  /*1b6b0*/  LOP3.LUT R59, R150, 0x40, RZ, 0xc0, !PT ;  /* 0x00000040963b7812 */ /* 0x000fca00078ec0ff */
[----:B------:R-:W-:-:S05]  /*1b6c0*/  IMAD R59, R59, 0x80, R79 ;  /* 0x000000803b3b7824 */ /* 0x000fca00078e024f */
[----:B------:R-:W-:Y:S01]  /*1b6d0*/  LOP3.LUT R59, R59, 0x70, RZ, 0x3c, !PT ;  /* 0x000000703b3b7812 */ /* 0x000fe200078e3cff */
[----:B----4-:R-:W-:-:S05]  /*1b6e0*/  @!P0 IMAD.MOV.U32 R7, RZ, RZ, R68 ;  /* 0x000000ffff078224 */ /* 0x010fca00078e0044 */
[----:B------:R0:W4:Y:S04]  /*1b6f0*/  @!P0 LDG.E.U16 R152, desc[UR56][R6.64] ;  /* 0x0000003806988981 */ /* 0x000128000c1e1500 */
[----:B------:R-:W-:Y:S01]  /*1b700*/  STS.U16 [R59+UR6+0x10380], R70 ;  /* 0x010380463b007988 */ /* 0x000fe20008000406 */
[----:B0-----:R-:W-:-:S03]  /*1b710*/  @!P0 IMAD.MOV.U32 R7, RZ, RZ, R39 ;  /* 0x000000ffff078224 */ /* 0x001fc600078e0027 */
[----:B------:R-:W4:Y:S01]  /*1b720*/  LDL.LU R39, [R1+0x728] ;  /* 0x0007280001277983 */ /* 0x000f220000300800 */
[----:B------:R-:W-:-:S03]  /*1b730*/  @!P0 IMAD.MOV.U32 R6, RZ, RZ, R33 ;  /* 0x000000ffff068224 */ /* 0x000fc600078e0021 */
[----:B------:R0:W-:Y:S04]  /*1b740*/  STS.U16 [R59+UR6+0x10780], R50 ;  /* 0x010780323b007988 */ /* 0x0001e80008000406 */
[----:B------:R-:W4:Y:S04]  /*1b750*/  LDL.LU R33, [R1+0x708] ;  /* 0x0007080001217983 */ /* 0x000f280000300800 */
[----:B------:R1:W4:Y:S04]  /*1b760*/  @!P0 LDG.E.U16 R23, desc[UR56][R6.64] ;  /* 0x0000003806178981 */ /* 0x000328000c1e1500 */
[----:B0-----:R-:W4:Y:S04]  /*1b770*/  LDL.LU R50, [R1+0x70c] ;  /* 0x00070c0001327983 */ /* 0x001f280000300800 */
[----:B------:R0:W-:Y:S01]  /*1b780*/  STS.U16 [R59+UR6+0x10b80], R30 ;  /* 0x010b801e3b007988 */ /* 0x0001e20008000406 */
[----:B-1----:R-:W-:-:S02]  /*1b790*/  @!P0 IMAD.MOV.U32 R6, RZ, RZ, R4 ;  /* 0x000000ffff068224 */ /* 0x002fc400078e0004 */
[----:B------:R-:W-:-:S05]  /*1b7a0*/  @!P0 IMAD.MOV.U32 R7, RZ, RZ, R27 ;  /* 0x000000ffff078224 */ /* 0x000fca00078e001b */
[----:B------:R1:W4:Y:S04]  /*1b7b0*/  @!P0 LDG.E.U16 R22, desc[UR56][R6.64] ;  /* 0x0000003806168981 */ /* 0x000328000c1e1500 */
[----:B0-----:R-:W4:Y:S04]  /*1b7c0*/  LDL.LU R30, [R1+0x6ec] ;  /* 0x0006ec00011e7983 */ /* 0x001f280000300800 */
[----:B------:R-:W4:Y:S01]  /*1b7d0*/  LDL.LU R27, [R1+0x6e8] ;  /* 0x0006e800011b7983 */ /* 0x000f220000300800 */
[----:B-1----:R-:W-:-:S03]  /*1b7e0*/  @!P0 IMAD.MOV.U32 R7, RZ, RZ, R43 ;  /* 0x000000ffff078224 */ /* 0x002fc600078e002b */
[----:B------:R-:W4:Y:S04]  /*1b7f0*/  LDL.LU R4, [R1+0x6c8] ;  /* 0x0006c80001047983 */ /* 0x000f280000300800 */
[----:B------:R-:W4:Y:S04]  /*1b800*/  LDL.LU R43, [R1+0x6cc] ;  /* 0x0006cc00012b7983 */ /* 0x000f280000300800 */
[----:B------:R-:W4:Y:S04]  /*1b810*/  LDL R77, [R1+0xca4] ;  /* 0x000ca400014d7983 */ /* 0x000f280000100800 */
[----:B------:R-:W4:Y:S04]  /*1b820*/  LDL R76, [R1+0x10a4] ;  /* 0x0010a400014c7983 */ /* 0x000f280000100800 */
[----:B------:R-:W4:Y:S04]  /*1b830*/  LDL R74, [R1+0xc94] ;  /* 0x000c9400014a7983 */ /* 0x000f280000100800 */
[----:B------:R-:W4:Y:S04]  /*1b840*/  LDL R73, [R1+0x1094] ;  /* 0x0010940001497983 */ /* 0x000f280000100800 */
[----:B------:R-:W4:Y:S04]  /*1b850*/  LDL R71, [R1+0x1078] ;  /* 0x0010780001477983 */ /* 0x000f280000100800 */
[----:B------:R-:W4:Y:S01]  /*1b860*/  LDL R70, [R1+0x107c] ;  /* 0x00107c0001467983 */ /* 0x000f220000100800 */
[----:B------:R-:W-:-:S03]  /*1b870*/  PRMT R20, RZ, 0x7610, R20 ;  /* 0x00007610ff147816 */ /* 0x000fc60000000014 */
[----:B------:R0:W-:Y:S04]  /*1b880*/  STS.U16 [R59+UR6+0x10f80], R67 ;  /* 0x010f80433b007988 */ /* 0x0001e80008000406 */
[----:B------:R-:W4:Y:S04]  /*1b890*/  LDL R68, [R1+0x1058] ;  /* 0x0010580001447983 */ /* 0x000f280000100800 */
[----:B0-----:R-:W4:Y:S04]  /*1b8a0*/  LDL R67, [R1+0x105c] ;  /* 0x00105c0001437983 */ /* 0x001f280000100800 */
[----:B------:R0:W-:Y:S04]  /*1b8b0*/  STS.U16 [R59+UR6+0x11380], R65 ;  /* 0x011380413b007988 */ /* 0x0001e80008000406 */
[----:B------:R1:W-:Y:S04]  /*1b8c0*/  STS.U16 [R59+UR6+0x11780], R62 ;  /* 0x0117803e3b007988 */ /* 0x0003e80008000406 */
[----:B0-----:R-:W4:Y:S04]  /*1b8d0*/  LDL R65, [R1+0x1038] ;  /* 0x0010380001417983 */ /* 0x001f280000100800 */
[----:B------:R0:W-:Y:S04]  /*1b8e0*/  STS.U16 [R59+UR6+0x11b80], R61 ;  /* 0x011b803d3b007988 */ /* 0x0001e80008000406 */
[----:B-1----:R-:W4:Y:S04]  /*1b8f0*/  LDL R62, [R1+0x1018] ;  /* 0x00101800013e7983 */ /* 0x002f280000100800 */
[----:B0-----:R-:W4:Y:S04]  /*1b900*/  LDL R61, [R1+0x101c] ;  /* 0x00101c00013d7983 */ /* 0x001f280000100800 */
[----:B------:R0:W-:Y:S04]  /*1b910*/  STS.U16 [R59+UR6+0x11f80], R58 ;  /* 0x011f803a3b007988 */ /* 0x0001e80008000406 */
[----:B0-----:R-:W4:Y:S04]  /*1b920*/  LDL R59, [R1+0xff8] ;  /* 0x000ff800013b7983 */ /* 0x001f280000100800 */
[----:B------:R-:W4:Y:S01]  /*1b930*/  LDL R58, [R1+0xffc] ;  /* 0x000ffc00013a7983 */ /* 0x000f220000100800 */
[----:B------:R-:W-:-:S02]  /*1b940*/  PRMT R19, RZ, 0x7610, R19 ;  /* 0x00007610ff137816 */ /* 0x000fc40000000013 */
[----:B------:R-:W-:Y:S02]  /*1b950*/  PRMT R18, RZ, 0x7610, R18 ;  /* 0x00007610ff127816 */ /* 0x000fe40000000012 */
[----:B------:R-:W-:Y:S02]  /*1b960*/  PRMT R17, RZ, 0x7610, R17 ;  /* 0x00007610ff117816 */ /* 0x000fe40000000011 */
[----:B------:R-:W-:Y:S01]  /*1b970*/  PRMT R16, RZ, 0x7610, R16 ;  /* 0x00007610ff107816 */ /* 0x000fe20000000010 */
[----:B---3--:R-:W-:-:S05]  /*1b980*/  @!P0 IMAD.MOV.U32 R6, RZ, RZ, R44 ;  /* 0x000000ffff068224 */ /* 0x008fca00078e002c */
[----:B------:R2:W3:Y:S02]  /*1b990*/  @!P0 LDG.E.U16 R20, desc[UR56][R6.64] ;  /* 0x0000003806148981 */ /* 0x0004e4000c1e1500 */
[----:B--2---:R-:W-:Y:S02]  /*1b9a0*/  @!P0 IMAD.MOV.U32 R6, RZ, RZ, R64 ;  /* 0x000000ffff068224 */ /* 0x004fe400078e0040 */
[----:B------:R-:W2:Y:S01]  /*1b9b0*/  LDL R64, [R1+0x103c] ;  /* 0x00103c0001407983 */ /* 0x000ea20000100800 */
[----:B----4-:R-:W-:-:S05]  /*1b9c0*/  @!P0 IMAD.MOV.U32 R7, RZ, RZ, R39 ;  /* 0x000000ffff078224 */ /* 0x010fca00078e0027 */
[----:B------:R0:W4:Y:S02]  /*1b9d0*/  @!P0 LDG.E.U16 R19, desc[UR56][R6.64] ;  /* 0x0000003806138981 */ /* 0x000124000c1e1500 */
[----:B0-----:R-:W-:Y:S02]  /*1b9e0*/  @!P0 IMAD.MOV.U32 R7, RZ, RZ, R33 ;  /* 0x000000ffff078224 */ /* 0x001fe400078e0021 */
[----:B------:R-:W-:-:S05]  /*1b9f0*/  @!P0 IMAD.MOV.U32 R6, RZ, RZ, R50 ;  /* 0x000000ffff068224 */ /* 0x000fca00078e0032 */
[----:B------:R0:W4:Y:S02]  /*1ba00*/  @!P0 LDG.E.U16 R18, desc[UR56][R6.64] ;  /* 0x0000003806128981 */ /* 0x000124000c1e1500 */
[----:B0-----:R-:W-:Y:S02]  /*1ba10*/  @!P0 IMAD.MOV.U32 R6, RZ, RZ, R30 ;  /* 0x000000ffff068224 */ /* 0x001fe400078e001e */
[----:B------:R-:W-:-:S05]  /*1ba20*/  @!P0 IMAD.MOV.U32 R7, RZ, RZ, R27 ;  /* 0x000000ffff078224 */ /* 0x000fca00078e001b */
[----:B------:R0:W4:Y:S02]  /*1ba30*/  @!P0 LDG.E.U16 R17, desc[UR56][R6.64] ;  /* 0x0000003806118981 */ /* 0x000124000c1e1500 */
[----:B0-----:R-:W-:Y:S02]  /*1ba40*/  @!P0 IMAD.MOV.U32 R6, RZ, RZ, R43 ;  /* 0x000000ffff068224 */ /* 0x001fe400078e002b */
[----:B------:R-:W-:-:S05]  /*1ba50*/  @!P0 IMAD.MOV.U32 R7, RZ, RZ, R4 ;  /* 0x000000ffff078224 */ /* 0x000fca00078e0004 */
[----:B------:R0:W4:Y:S01]  /*1ba60*/  @!P0 LDG.E.U16 R16, desc[UR56][R6.64] ;  /* 0x0000003806108981 */ /* 0x000122000c1e1500 */
[----:B------:R-:W-:Y:S02]  /*1ba70*/  PRMT R15, RZ, 0x7610, R15 ;  /* 0x00007610ff0f7816 */ /* 0x000fe4000000000f */
[----:B------:R-:W-:Y:S01]  /*1ba80*/  PRMT R14, RZ, 0x7610, R14 ;  /* 0x00007610ff0e7816 */ /* 0x000fe2000000000e */
[----:B0-----:R-:W-:Y:S02]  /*1ba90*/  @!P0 IMAD.MOV.U32 R6, RZ, RZ, R76 ;  /* 0x000000ffff068224 */ /* 0x001fe400078e004c */
[----:B------:R-:W-:-:S05]  /*1baa0*/  @!P0 IMAD.MOV.U32 R7, RZ, RZ, R77 ;  /* 0x000000ffff078224 */ /* 0x000fca00078e004d */
[----:B------:R0:W4:Y:S01]  /*1bab0*/  @!P0 LDG.E.U16 R15, desc[UR56][R6.64] ;  /* 0x00000038060f8981 */ /* 0x000122000c1e1500 */
        /* <DEDUP_REMOVED lines=13> */
[----:B0-----:R-:W-:Y:S01]  /*1bb90*/  @!P0 IMAD.MOV.U32 R7, RZ, RZ, R65 ;  /* 0x000000ffff078224 */ /* 0x001fe200078e0041 */
[----:B------:R-:W-:Y:S01]  /*1bba0*/  PRMT R5, RZ, 0x7610, R5 ;  /* 0x00007610ff057816 */ /* 0x000fe20000000005 */
[----:B------:R0:W-:Y:S04]  /*1bbb0*/  STS.U16 [R0+UR6+0x5400], R3 ;  /* 0x0054000300007988 */ /* 0x0001e80008000406 */
[----:B------:R-:W-:Y:S04]  /*1bbc0*/  STL [R1+0x10e8], R4 ;  /* 0x0010e80401007387 */ /* 0x000fe80000100800 */
[----:B------:R-:W-:Y:S01]  /*1bbd0*/  STL [R1+0x10ec], R0 ;  /* 0x0010ec0001007387 */ /* 0x000fe20000100800 */
[----:B0-----:R-:W-:-:S03]  /*1bbe0*/  LOP3.LUT R3, R0, 0x20, RZ, 0x3c, !PT ;  /* 0x0000002000037812 */ /* 0x001fc600078e3cff */
[----:B------:R0:W-:Y:S04]  /*1bbf0*/  STS.U16 [R0+UR6+0x2400], R46 ;  /* 0x0024002e00007988 */ /* 0x0001e80008000406 */
[----:B------:R1:W-:Y:S04]  /*1bc00*/  STS.U16 [R0+UR6+0x2800], R45 ;  /* 0x0028002d00007988 */ /* 0x0003e80008000406 */
[----:B------:R-:W-:Y:S04]  /*1bc10*/  STS.U16 [R0+UR6], R78 ;  /* 0x0000004e00007988 */ /* 0x000fe80008000406 */
[----:B0-----:R-:W4:Y:S04]  /*1bc20*/  LDL R46, [R1+0xc90] ;  /* 0x000c9000012e7983 */ /* 0x001f280000100800 */
[----:B-1----:R-:W4:Y:S04]  /*1bc30*/  LDL R45, [R1+0x1090] ;  /* 0x00109000012d7983 */ /* 0x002f280000100800 */
[----:B------:R-:W-:Y:S04]  /*1bc40*/  STS.U16 [R0+UR6+0x400], R75 ;  /* 0x0004004b00007988 */ /* 0x000fe80008000406 */
        /* <DEDUP_REMOVED lines=9> */
[----:B------:R0:W-:Y:S04]  /*1bce0*/  STS.U16 [R0+UR6+0x3400], R38 ;  /* 0x0034002600007988 */ /* 0x0001e80008000406 */
        /* <DEDUP_REMOVED lines=16> */
[----:B------:R-:W-:Y:S01]  /*1bdf0*/  STS.U16 [R0+UR6+0x7c00], R242 ;  /* 0x007c00f200007988 */ /* 0x000fe20008000406 */
[----:B--2---:R-:W-:-:S03]  /*1be00*/  @!P0 IMAD.MOV.U32 R6, RZ, RZ, R64 ;  /* 0x000000ffff068224 */ /* 0x004fc600078e0040 */
[----:B------:R-:W-:Y:S04]  /*1be10*/  STS.U16 [R0+UR6+0x8000], R241 ;  /* 0x008000f100007988 */ /* 0x000fe80008000406 */
[----:B------:R2:W4:Y:S04]  /*1be20*/  @!P0 LDG.E.U16 R11, desc[UR56][R6.64] ;  /* 0x00000038060b8981 */ /* 0x000528000c1e1500 */
[----:B------:R-:W-:Y:S04]  /*1be30*/  STS.U16 [R0+UR6+0x8400], R239 ;  /* 0x008400ef00007988 */ /* 0x000fe80008000406 */
[----:B------:R-:W-:Y:S01]  /*1be40*/  STS.U16 [R0+UR6+0x8800], R238 ;  /* 0x008800ee00007988 */ /* 0x000fe20008000406 */
[----:B--2---:R-:W-:-:S02]  /*1be50*/  @!P0 IMAD.MOV.U32 R6, RZ, RZ, R61 ;  /* 0x000000ffff068224 */ /* 0x004fc400078e003d */
[----:B------:R-:W-:Y:S01]  /*1be60*/  @!P0 IMAD.MOV.U32 R7, RZ, RZ, R62 ;  /* 0x000000ffff078224 */ /* 0x000fe200078e003e */
[----:B------:R-:W-:Y:S04]  /*1be70*/  STS.U16 [R0+UR6+0x8c00], R237 ;  /* 0x008c00ed00007988 */ /* 0x000fe80008000406 */
[----:B------:R2:W4:Y:S04]  /*1be80*/  @!P0 LDG.E.U16 R10, desc[UR56][R6.64] ;  /* 0x00000038060a8981 */ /* 0x000528000c1e1500 */
[----:B------:R-:W-:Y:S04]  /*1be90*/  STS.U16 [R0+UR6+0x9000], R236 ;  /* 0x009000ec00007988 */ /* 0x000fe80008000406 */
[----:B------:R-:W-:Y:S01]  /*1bea0*/  STS.U16 [R0+UR6+0x9400], R235 ;  /* 0x009400eb00007988 */ /* 0x000fe20008000406 */
[----:B--2---:R-:W-:-:S02]  /*1beb0*/  @!P0 IMAD.MOV.U32 R6, RZ, RZ, R58 ;  /* 0x000000ffff068224 */ /* 0x004fc400078e003a */
[----:B------:R-:W-:Y:S01]  /*1bec0*/  @!P0 IMAD.MOV.U32 R7, RZ, RZ, R59 ;  /* 0x000000ffff078224 */ /* 0x000fe200078e003b */
[----:B------:R-:W-:Y:S04]  /*1bed0*/  STS.U16 [R0+UR6+0x9800], R234 ;  /* 0x009800ea00007988 */ /* 0x000fe80008000406 */
[----:B------:R-:W2:Y:S04]  /*1bee0*/  @!P0 LDG.E.U16 R5, desc[UR56][R6.64] ;  /* 0x0000003806058981 */ /* 0x000ea8000c1e1500 */
[----:B------:R-:W-:Y:S04]  /*1bef0*/  STS.U16 [R0+UR6+0x9c00], R233 ;  /* 0x009c00e900007988 */ /* 0x000fe80008000406 */
[----:B------:R-:W-:Y:S04]  /*1bf00*/  STS.U16 [R0+UR6+0xa000], R232 ;  /* 0x00a000e800007988 */ /* 0x000fe80008000406 */
[----:B------:R-:W2:Y:S04]  /*1bf10*/  LDL R7, [R1+0xca0] ;  /* 0x000ca00001077983 */ /* 0x000ea80000100800 */
[----:B------:R-:W2:Y:S04]  /*1bf20*/  LDL R6, [R1+0x10a0] ;  /* 0x0010a00001067983 */ /* 0x000ea80000100800 */
        /* <DEDUP_REMOVED lines=28> */
[----:B0-----:R-:W2:Y:S04]  /*1c0f0*/  LDL R38, [R1+0x1070] ;  /* 0x0010700001267983 */ /* 0x001ea80000100800 */
[----:B-1----:R-:W2:Y:S04]  /*1c100*/  LDL R24, [R1+0x1074] ;  /* 0x0010740001187983 */ /* 0x002ea80000100800 */
[----:B------:R-:W-:Y:S04]  /*1c110*/  STS.U16 [R3+UR6+0x1500], R203 ;  /* 0x001500cb03007988 */ /* 0x000fe80008000406 */
[----:B------:R-:W-:Y:S04]  /*1c120*/  STS.U16 [R3+UR6+0x1900], R202 ;  /* 0x001900ca03007988 */ /* 0x000fe80008000406 */
[----:B------:R-:W-:Y:S04]  /*1c130*/  STS.U16 [R3+UR6+0x1d00], R201 ;  /* 0x001d00c903007988 */ /* 0x000fe80008000406 */
[----:B------:R-:W-:Y:S04]  /*1c140*/  STS.U16 [R3+UR6+0x2100], R200 ;  /* 0x002100c803007988 */ /* 0x000fe80008000406 */
[----:B------:R-:W-:Y:S04]  /*1c150*/  STS.U16 [R3+UR6+0x2500], R199 ;  /* 0x002500c703007988 */ /* 0x000fe80008000406 */
        /* <DEDUP_REMOVED lines=56> */
[----:B---3--:R-:W-:Y:S04]  /*1c4e0*/  STS.U16 [R3+UR6+0xed00], R20 ;  /* 0x00ed001403007988 */ /* 0x008fe80008000406 */
[----:B------:R-:W3:Y:S04]  /*1c4f0*/  LDL R41, [R1+0xff0] ;  /* 0x000ff00001297983 */ /* 0x000ee80000100800 */
[----:B----4-:R-:W-:Y:S04]  /*1c500*/  STS.U16 [R3+UR6+0xf100], R19 ;  /* 0x00f1001303007988 */ /* 0x010fe80008000406 */
[----:B------:R-:W-:Y:S04]  /*1c510*/  STS.U16 [R3+UR6+0xf500], R18 ;  /* 0x00f5001203007988 */ /* 0x000fe80008000406 */
[----:B------:R-:W-:Y:S04]  /*1c520*/  STS.U16 [R3+UR6+0xf900], R17 ;  /* 0x00f9001103007988 */ /* 0x000fe80008000406 */
[----:B------:R-:W4:Y:S04]  /*1c530*/  LDL.LU R4, [R1+0x760] ;  /* 0x0007600001047983 */ /* 0x000f280000300800 */
[----:B------:R0:W-:Y:S04]  /*1c540*/  STS.U16 [R3+UR6+0xfd00], R16 ;  /* 0x00fd001003007988 */ /* 0x0001e80008000406 */
[----:B------:R-:W4:Y:S04]  /*1c550*/  LDL.LU R0, [R1+0x6d8] ;  /* 0x0006d80001007983 */ /* 0x000f280000300800 */
[----:B0-----:R-:W4:Y:S04]  /*1c560*/  LDL.LU R3, [R1+0x6c0] ;  /* 0x0006c00001037983 */ /* 0x001f280000300800 */
[----:B------:R-:W4:Y:S01]  /*1c570*/  LDL R34, [R1+0xfdc] ;  /* 0x000fdc0001227983 */ /* 0x000f220000100800 */
[----:B------:R-:W-:-:S03]  /*1c580*/  PRMT R57, RZ, 0x7610, R57 ;  /* 0x00007610ff397816 */ /* 0x000fc60000000039 */
[----:B------:R-:W4:Y:S01]  /*1c590*/  LDL R40, [R1+0xfd8] ;  /* 0x000fd80001287983 */ /* 0x000f220000100800 */
[----:B------:R-:W-:-:S03]  /*1c5a0*/  PRMT R56, RZ, 0x7610, R56 ;  /* 0x00007610ff387816 */ /* 0x000fc60000000038 */
[----:B--2---:R0:W2:Y:S01]  /*1c5b0*/  @!P0 LDG.E.U16 R57, desc[UR56][R6.64] ;  /* 0x0000003806398981 */ /* 0x0040a2000c1e1500 */
[----:B------:R-:W-:Y:S02]  /*1c5c0*/  PRMT R55, RZ, 0x7610, R55 ;  /* 0x00007610ff377816 */ /* 0x000fe40000000037 */
        /* <DEDUP_REMOVED lines=21> */
[----:B0-----:R-:W-:-:S02]  /*1c720*/  @!P0 IMAD.MOV.U32 R6, RZ, RZ, R25 ;  /* 0x000000ffff068224 */ /* 0x001fc400078e0019 */
        /* <DEDUP_REMOVED lines=10> */
[----:B------:R-:W2:Y:S01]  /*1c7d0*/  LDL R37, [R1+0xf90] ;  /* 0x000f900001257983 */ /* 0x000ea20000100800 */
[----:B------:R-:W-:-:S03]  /*1c7e0*/  @!P0 IMAD.MOV.U32 R6, RZ, RZ, R32 ;  /* 0x000000ffff068224 */ /* 0x000fc600078e0020 */
[----:B------:R-:W2:Y:S04]  /*1c7f0*/  LDL R32, [R1+0xf94] ;  /* 0x000f940001207983 */ /* 0x000ea80000100800 */
[----:B------:R0:W2:Y:S02]  /*1c800*/  @!P0 LDG.E.U16 R52, desc[UR56][R6.64] ;  /* 0x0000003806348981 */ /* 0x0000a4000c1e1500 */
[----:B0-----:R-:W-:Y:S02]  /*1c810*/  @!P0 IMAD.MOV.U32 R6, RZ, RZ, R26 ;  /* 0x000000ffff068224 */ /* 0x001fe400078e001a */
[----:B------:R-:W2:Y:S01]  /*1c820*/  LDL R26, [R1+0xf7c] ;  /* 0x000f7c00011a7983 */ /* 0x000ea20000100800 */
[----:B---3--:R-:W-:-:S03]  /*1c830*/  @!P0 IMAD.MOV.U32 R7, RZ, RZ, R41 ;  /* 0x000000ffff078224 */ /* 0x008fc600078e0029 */
[----:B------:R-:W3:Y:S04]  /*1c840*/  LDL R41, [R1+0xf78] ;  /* 0x000f780001297983 */ /* 0x000ee80000100800 */
[----:B------:R4:W3:Y:S02]  /*1c850*/  @!P0 LDG.E.U16 R252, desc[UR56][R6.64] ;  /* 0x0000003806fc8981 */ /* 0x0008e4000c1e1500 */
[----:B----4-:R-:W-:Y:S02]  /*1c860*/  @!P0 IMAD.MOV.U32 R6, RZ, RZ, R34 ;  /* 0x000000ffff068224 */ /* 0x010fe400078e0022 */
[----:B------:R-:W4:Y:S01]  /*1c870*/  LDL R34, [R1+0xf74] ;  /* 0x000f740001227983 */ /* 0x000f220000100800 */
[----:B------:R-:W-:-:S03]  /*1c880*/  @!P0 IMAD.MOV.U32 R7, RZ, RZ, R40 ;  /* 0x000000ffff078224 */ /* 0x000fc600078e0028 */
[----:B------:R-:W4:Y:S04]  /*1c890*/  LDL R40, [R1+0xf70] ;  /* 0x000f700001287983 */ /* 0x000f280000100800 */
[----:B------:R2:W4:Y:S02]  /*1c8a0*/  @!P0 LDG.E.U16 R251, desc[UR56][R6.64] ;  /* 0x0000003806fb8981 */ /* 0x000524000c1e1500 */
[----:B--2---:R-:W-:Y:S02]  /*1c8b0*/  @!P0 IMAD.MOV.U32 R6, RZ, RZ, R45 ;  /* 0x000000ffff068224 */ /* 0x004fe400078e002d */
[----:B------:R-:W2:Y:S01]  /*1c8c0*/  LDL R45, [R1+0xf5c] ;  /* 0x000f5c00012d7983 */ /* 0x000ea20000100800 */
[----:B------:R-:W-:-:S03]  /*1c8d0*/  @!P0 IMAD.MOV.U32 R7, RZ, RZ, R46 ;  /* 0x000000ffff078224 */ /* 0x000fc600078e002e */
[----:B------:R-:W2:Y:S04]  /*1c8e0*/  LDL R46, [R1+0xf58] ;  /* 0x000f5800012e7983 */ /* 0x000ea80000100800 */
[----:B------:R0:W2:Y:S01]  /*1c8f0*/  @!P0 LDG.E.U16 R250, desc[UR56][R6.64] ;  /* 0x0000003806fa8981 */ /* 0x0000a2000c1e1500 */
[----:B------:R-:W-:Y:S01]  /*1c900*/  PRMT R248, RZ, 0x7610, R248 ;  /* 0x00007610fff87816 */ /* 0x000fe200000000f8 */
[----:B0-----:R-:W-:Y:S02]  /*1c910*/  @!P0 IMAD.MOV.U32 R6, RZ, RZ, R24 ;  /* 0x000000ffff068224 */ /* 0x001fe400078e0018 */
        /* <DEDUP_REMOVED lines=9> */
[----:B------:R0:W2:Y:S02]  /*1c9b0*/  @!P0 LDG.E.U16 R248, desc[UR56][R6.64] ;  /* 0x0000003806f88981 */ /* 0x0000a4000c1e1500 */
        /* <DEDUP_REMOVED lines=14> */
[----:B---3--:R-:W-:-:S03]  /*1caa0*/  @!P0 IMAD.MOV.U32 R7, RZ, RZ, R41 ;  /* 0x000000ffff078224 */ /* 0x008fc600078e0029 */
[----:B------:R-:W3:Y:S04]  /*1cab0*/  LDL R41, [R1+0xf10] ;  /* 0x000f100001297983 */ /* 0x000ee80000100800 */
[----:B------:R4:W3:Y:S02]  /*1cac0*/  @!P0 LDG.E.U16 R245, desc[UR56][R6.64] ;  /* 0x0000003806f58981 */ /* 0x0008e4000c1e1500 */
[----:B----4-:R-:W-:Y:S02]  /*1cad0*/  @!P0 IMAD.MOV.U32 R6, RZ, RZ, R34 ;  /* 0x000000ffff068224 */ /* 0x010fe400078e0022 */
[----:B------:R-:W4:Y:S01]  /*1cae0*/  LDL R34, [R1+0xefc] ;  /* 0x000efc0001227983 */ /* 0x000f220000100800 */
[----:B------:R-:W-:Y:S01]  /*1caf0*/  PRMT R244, RZ, 0x7610, R244 ;  /* 0x00007610fff47816 */ /* 0x000fe200000000f4 */
[----:B------:R-:W-:-:S02]  /*1cb00*/  @!P0 IMAD.MOV.U32 R7, RZ, RZ, R40 ;  /* 0x000000ffff078224 */ /* 0x000fc400078e0028 */
[----:B------:R-:W4:Y:S01]  /*1cb10*/  LDL R40, [R1+0xef8] ;  /* 0x000ef80001287983 */ /* 0x000f220000100800 */
[----:B------:R-:W-:-:S03]  /*1cb20*/  PRMT R243, RZ, 0x7610, R243 ;  /* 0x00007610fff37816 */ /* 0x000fc600000000f3 */
[----:B------:R2:W4:Y:S01]  /*1cb30*/  @!P0 LDG.E.U16 R244, desc[UR56][R6.64] ;  /* 0x0000003806f48981 */ /* 0x000522000c1e1500 */
[----:B------:R-:W-:Y:S01]  /*1cb40*/  PRMT R242, RZ, 0x7610, R242 ;  /* 0x00007610fff27816 */ /* 0x000fe200000000f2 */
        /* <DEDUP_REMOVED lines=353> */
[----:B0-----:R-:W-:Y:S01]  /*1e160*/  @!P0 IMAD.MOV.U32 R7, RZ, RZ, R49 ;  /* 0x000000ffff078224 */ /* 0x001fe200078e0031 */
[----:B------:R-:W-:Y:S01]  /*1e170*/  PRMT R183, RZ, 0x7610, R183 ;  /* 0x00007610ffb77816 */ /* 0x000fe200000000b7 */
[----:B------:R-:W2:Y:S01]  /*1e180*/  LDL R49, [R1+0x8e0] ;  /* 0x0008e00001317983 */ /* 0x000ea20000100800 */
[----:B------:R-:W-:Y:S01]  /*1e190*/  @!P0 IMAD.MOV.U32 R6, RZ, RZ, R47 ;  /* 0x000000ffff068224 */ /* 0x000fe200078e002f */
[----:B------:R-:W-:-:S02]  /*1e1a0*/  PRMT R182, RZ, 0x7610, R182 ;  /* 0x00007610ffb67816 */ /* 0x000fc400000000b6 */
[----:B------:R-:W2:Y:S04]  /*1e1b0*/  LDL R47, [R1+0x8e4] ;  /* 0x0008e400012f7983 */ /* 0x000ea80000100800 */
[----:B------:R0:W2:Y:S02]  /*1e1c0*/  @!P0 LDG.E.U16 R184, desc[UR56][R6.64] ;  /* 0x0000003806b88981 */ /* 0x0000a4000c1e1500 */
[----:B0-----:R-:W-:Y:S02]  /*1e1d0*/  @!P0 IMAD.MOV.U32 R7, RZ, RZ, R37 ;  /* 0x000000ffff078224 */ /* 0x001fe400078e0025 */
        /* <DEDUP_REMOVED lines=15> */
[----:B------:R2:W4:Y:S02]  /*1e2d0*/  @!P0 LDG.E.U16 R181, desc[UR56][R6.64] ;  /* 0x0000003806b58981 */ /* 0x000524000c1e1500 */
[----:B--2---:R-:W-:Y:S01]  /*1e2e0*/  @!P0 IMAD.MOV.U32 R6, RZ, RZ, R45 ;  /* 0x000000ffff068224 */ /* 0x004fe200078e002d */
[----:B------:R-:W-:Y:S01]  /*1e2f0*/  PRMT R179, RZ, 0x7610, R179 ;  /* 0x00007610ffb37816 */ /* 0x000fe200000000b3 */
[----:B------:R-:W2:Y:S01]  /*1e300*/  LDL R45, [R1+0x8c4] ;  /* 0x0008c400012d7983 */ /* 0x000ea20000100800 */
[----:B------:R-:W-:-:S03]  /*1e310*/  @!P0 IMAD.MOV.U32 R7, RZ, RZ, R46 ;  /* 0x000000ffff078224 */ /* 0x000fc600078e002e */
[----:B------:R-:W2:Y:S04]  /*1e320*/  LDL R46, [R1+0x8c0] ;  /* 0x0008c000012e7983 */ /* 0x000ea80000100800 */
[----:B------:R0:W2:Y:S02]  /*1e330*/  @!P0 LDG.E.U16 R180, desc[UR56][R6.64] ;  /* 0x0000003806b48981 */ /* 0x0000a4000c1e1500 */
[----:B0-----:R-:W-:Y:S02]  /*1e340*/  @!P0 IMAD.MOV.U32 R6, RZ, RZ, R24 ;  /* 0x000000ffff068224 */ /* 0x001fe400078e0018 */
[----:B------:R-:W2:Y:S01]  /*1e350*/  LDL R24, [R1+0x8dc] ;  /* 0x0008dc0001187983 */ /* 0x000ea20000100800 */
[----:B------:R-:W-:-:S03]  /*1e360*/  @!P0 IMAD.MOV.U32 R7, RZ, RZ, R38 ;  /* 0x000000ffff078224 */ /* 0x000fc600078e0026 */
[----:B------:R-:W2:Y:S01]  /*1e370*/  LDL R38, [R1+0x8d8] ;  /* 0x0008d80001267983 */ /* 0x000ea20000100800 */
[----:B------:R-:W-:-:S03]  /*1e380*/  PRMT R178, RZ, 0x7610, R178 ;  /* 0x00007610ffb27816 */ /* 0x000fc600000000b2 */
[----:B------:R0:W2:Y:S01]  /*1e390*/  @!P0 LDG.E.U16 R179, desc[UR56][R6.64] ;  /* 0x0000003806b38981 */ /* 0x0000a2000c1e1500 */
[----:B------:R-:W-:Y:S01]  /*1e3a0*/  PRMT R177, RZ, 0x7610, R177 ;  /* 0x00007610ffb17816 */ /* 0x000fe200000000b1 */
[----:B0-----:R-:W-:Y:S02]  /*1e3b0*/  @!P0 IMAD.MOV.U32 R6, RZ, RZ, R25 ;  /* 0x000000ffff068224 */ /* 0x001fe400078e0019 */
[----:B------:R-:W2:Y:S01]  /*1e3c0*/  LDL R25, [R1+0x8bc] ;  /* 0x0008bc0001197983 */ /* 0x000ea20000100800 */
[----:B------:R-:W-:-:S03]  /*1e3d0*/  @!P0 IMAD.MOV.U32 R7, RZ, RZ, R35 ;  /* 0x000000ffff078224 */ /* 0x000fc600078e0023 */
[----:B------:R-:W2:Y:S04]  /*1e3e0*/  LDL R35, [R1+0x8b8] ;  /* 0x0008b80001237983 */ /* 0x000ea80000100800 */
[----:B------:R0:W2:Y:S01]  /*1e3f0*/  @!P0 LDG.E.U16 R178, desc[UR56][R6.64] ;  /* 0x0000003806b28981 */ /* 0x0000a2000c1e1500 */
[----:B------:R-:W-:Y:S02]  /*1e400*/  PRMT R176, RZ, 0x7610, R176 ;  /* 0x00007610ffb07816 */ /* 0x000fe400000000b0 */
[----:B------:R-:W-:Y:S01]  /*1e410*/  PRMT R175, RZ, 0x7610, R175 ;  /* 0x00007610ffaf7816 */ /* 0x000fe200000000af */
[----:B0-----:R-:W-:Y:S02]  /*1e420*/  @!P0 IMAD.MOV.U32 R7, RZ, RZ, R37 ;  /* 0x000000ffff078224 */ /* 0x001fe400078e0025 */
[----:B------:R-:W2:Y:S01]  /*1e430*/  LDL R37, [R1+0x8a0] ;  /* 0x0008a00001257983 */ /* 0x000ea20000100800 */
[----:B------:R-:W-:-:S03]  /*1e440*/  @!P0 IMAD.MOV.U32 R6, RZ, RZ, R32 ;  /* 0x000000ffff068224 */ /* 0x000fc600078e0020 */
[----:B------:R-:W2:Y:S04]  /*1e450*/  LDL R32, [R1+0x8a4] ;  /* 0x0008a40001207983 */ /* 0x000ea80000100800 */
[----:B------:R0:W2:Y:S02]  /*1e460*/  @!P0 LDG.E.U16 R177, desc[UR56][R6.64] ;  /* 0x0000003806b18981 */ /* 0x0000a4000c1e1500 */
[----:B0-----:R-:W-:Y:S02]  /*1e470*/  @!P0 IMAD.MOV.U32 R6, RZ, RZ, R59 ;  /* 0x000000ffff068224 */ /* 0x001fe400078e003b */
[----:B------:R-:W-:Y:S01]  /*1e480*/  @!P0 IMAD.MOV.U32 R7, RZ, RZ, R60 ;  /* 0x000000ffff078224 */ /* 0x000fe200078e003c */
[----:B------:R-:W-:Y:S01]  /*1e490*/  PRMT R174, RZ, 0x7610, R174 ;  /* 0x00007610ffae7816 */ /* 0x000fe200000000ae */
[----:B------:R-:W2:Y:S04]  /*1e4a0*/  LDL R60, [R1+0x838] ;  /* 0x00083800013c7983 */ /* 0x000ea80000100800 */
[----:B------:R0:W2:Y:S01]  /*1e4b0*/  @!P0 LDG.E.U16 R176, desc[UR56][R6.64] ;  /* 0x0000003806b08981 */ /* 0x0000a2000c1e1500 */
[----:B------:R-:W-:-:S02]  /*1e4c0*/  PRMT R173, RZ, 0x7610, R173 ;  /* 0x00007610ffad7816 */ /* 0x000fc400000000ad */
[----:B------:R-:W-:Y:S01]  /*1e4d0*/  PRMT R172, RZ, 0x7610, R172 ;  /* 0x00007610ffac7816 */ /* 0x000fe200000000ac */
[----:B------:R-:W2:Y:S01]  /*1e4e0*/  LDL R59, [R1+0x820] ;  /* 0x00082000013b7983 */ /* 0x000ea20000100800 */
[----:B0-----:R-:W-:-:S03]  /*1e4f0*/  @!P0 IMAD.MOV.U32 R6, RZ, RZ, R26 ;  /* 0x000000ffff068224 */ /* 0x001fc600078e001a */
        /* <DEDUP_REMOVED lines=9> */
[----:B0-----:R-:W-:Y:S02]  /*1e590*/  @!P0 IMAD.MOV.U32 R6, RZ, RZ, R47 ;  /* 0x000000ffff068224 */ /* 0x001fe400078e002f */
[----:B------:R-:W-:Y:S01]  /*1e5a0*/  @!P0 IMAD.MOV.U32 R7, RZ, RZ, R49 ;  /* 0x000000ffff078224 */ /* 0x000fe200078e0031 */
[----:B------:R-:W-:Y:S01]  /*1e5b0*/  PRMT R171, RZ, 0x7610, R171 ;  /* 0x00007610ffab7816 */ /* 0x000fe200000000ab */
[----:B------:R-:W4:Y:S04]  /*1e5c0*/  LDL R49, [R1+0x824] ;  /* 0x0008240001317983 */ /* 0x000f280000100800 */
[----:B------:R2:W4:Y:S01]  /*1e5d0*/  @!P0 LDG.E.U16 R173, desc[UR56][R6.64] ;  /* 0x0000003806ad8981 */ /* 0x000522000c1e1500 */
[----:B------:R-:W-:-:S02]  /*1e5e0*/  PRMT R170, RZ, 0x7610, R170 ;  /* 0x00007610ffaa7816 */ /* 0x000fc400000000aa */
[----:B------:R-:W-:Y:S01]  /*1e5f0*/  PRMT R169, RZ, 0x7610, R169 ;  /* 0x00007610ffa97816 */ /* 0x000fe200000000a9 */
[----:B------:R-:W4:Y:S01]  /*1e600*/  LDL R47, [R1+0x818] ;  /* 0x00081800012f7983 */ /* 0x000f220000100800 */
[----:B--2---:R-:W-:-:S03]  /*1e610*/  @!P0 IMAD.MOV.U32 R6, RZ, RZ, R24 ;  /* 0x000000ffff068224 */ /* 0x004fc600078e0018 */
        /* <DEDUP_REMOVED lines=8> */
[----:B------:R0:W2:Y:S04]  /*1e6a0*/  @!P0 LDG.E.U16 R171, desc[UR56][R6.64] ;  /* 0x0000003806ab8981 */ /* 0x0000a8000c1e1500 */
[----:B------:R-:W2:Y:S01]  /*1e6b0*/  LDL R45, [R1+0x800] ;  /* 0x00080000012d7983 */ /* 0x000ea20000100800 */
        /* <DEDUP_REMOVED lines=12> */
[----:B---3--:R-:W-:Y:S01]  /*1e780*/  @!P0 IMAD.MOV.U32 R7, RZ, RZ, R41 ;  /* 0x000000ffff078224 */ /* 0x008fe200078e0029 */
[----:B------:R-:W-:-:S02]  /*1e790*/  PRMT R167, RZ, 0x7610, R167 ;  /* 0x00007610ffa77816 */ /* 0x000fc400000000a7 */
[----:B------:R-:W3:Y:S04]  /*1e7a0*/  LDL R41, [R1+0x7e0] ;  /* 0x0007e00001297983 */ /* 0x000ee80000100800 */
[----:B------:R4:W3:Y:S02]  /*1e7b0*/  @!P0 LDG.E.U16 R168, desc[UR56][R6.64] ;  /* 0x0000003806a88981 */ /* 0x0008e4000c1e1500 */
[----:B----4-:R-:W-:Y:S02]  /*1e7c0*/  @!P0 IMAD.MOV.U32 R6, RZ, RZ, R34 ;  /* 0x000000ffff068224 */ /* 0x010fe400078e0022 */
[----:B------:R-:W4:Y:S01]  /*1e7d0*/  LDL R34, [R1+0x804] ;  /* 0x0008040001227983 */ /* 0x000f220000100800 */
[----:B------:R-:W-:-:S03]  /*1e7e0*/  @!P0 IMAD.MOV.U32 R7, RZ, RZ, R40 ;  /* 0x000000ffff078224 */ /* 0x000fc600078e0028 */
[----:B------:R-:W3:Y:S01]  /*1e7f0*/  LDL R40, [R1+0x7e4] ;  /* 0x0007e40001287983 */ /* 0x000ee20000100800 */
[----:B------:R-:W-:-:S03]  /*1e800*/  PRMT R166, RZ, 0x7610, R166 ;  /* 0x00007610ffa67816 */ /* 0x000fc600000000a6 */
[----:B------:R2:W3:Y:S01]  /*1e810*/  @!P0 LDG.E.U16 R167, desc[UR56][R6.64] ;  /* 0x0000003806a78981 */ /* 0x0004e2000c1e1500 */
[----:B------:R-:W-:Y:S02]  /*1e820*/  PRMT R165, RZ, 0x7610, R165 ;  /* 0x00007610ffa57816 */ /* 0x000fe400000000a5 */
[----:B------:R-:W-:Y:S02]  /*1e830*/  PRMT R164, RZ, 0x7610, R164 ;  /* 0x00007610ffa47816 */ /* 0x000fe400000000a4 */
[----:B------:R-:W-:Y:S01]  /*1e840*/  PRMT R163, RZ, 0x7610, R163 ;  /* 0x00007610ffa37816 */ /* 0x000fe200000000a3 */
[----:B--2---:R-:W-:Y:S02]  /*1e850*/  @!P0 IMAD.MOV.U32 R6, RZ, RZ, R24 ;  /* 0x000000ffff068224 */ /* 0x004fe400078e0018 */
        /* <DEDUP_REMOVED lines=16> */
[----:B------:R0:W2:Y:S01]  /*1e960*/  @!P0 LDG.E.U16 R163, desc[UR56][R6.64] ;  /* 0x0000003806a38981 */ /* 0x0000a2000c1e1500 */
[----:B------:R-:W-:-:S02]  /*1e970*/  PRMT R162, RZ, 0x7610, R162 ;  /* 0x00007610ffa27816 */ /* 0x000fc400000000a2 */
[----:B------:R-:W-:Y:S01]  /*1e980*/  PRMT R161, RZ, 0x7610, R161 ;  /* 0x00007610ffa17816 */ /* 0x000fe200000000a1 */
[----:B0-----:R-:W-:Y:S01]  /*1e990*/  @!P0 IMAD.MOV.U32 R7, RZ, RZ, R60 ;  /* 0x000000ffff078224 */ /* 0x001fe200078e003c */
[----:B------:R-:W-:Y:S01]  /*1e9a0*/  PRMT R160, RZ, 0x7610, R160 ;  /* 0x00007610ffa07816 */ /* 0x000fe200000000a0 */
[----:B------:R-:W-:Y:S02]  /*1e9b0*/  @!P0 IMAD.MOV.U32 R6, RZ, RZ, R26 ;  /* 0x000000ffff068224 */ /* 0x000fe400078e001a */
[----:B------:R-:W2:Y:S04]  /*1e9c0*/  LDL R26, [R1+0x764] ;  /* 0x00076400011a7983 */ /* 0x000ea80000100800 */
[----:B------:R0:W2:Y:S02]  /*1e9d0*/  @!P0 LDG.E.U16 R162, desc[UR56][R6.64] ;  /* 0x0000003806a28981 */ /* 0x0000a4000c1e1500 */
[----:B0-----:R-:W-:-:S02]  /*1e9e0*/  @!P0 IMAD.MOV.U32 R6, RZ, RZ, R49 ;  /* 0x000000ffff068224 */ /* 0x001fc400078e0031 */
[----:B------:R-:W-:-:S05]  /*1e9f0*/  @!P0 IMAD.MOV.U32 R7, RZ, RZ, R59 ;  /* 0x000000ffff078224 */ /* 0x000fca00078e003b */
[----:B------:R0:W2:Y:S02]  /*1ea00*/  @!P0 LDG.E.U16 R161, desc[UR56][R6.64] ;  /* 0x0000003806a18981 */ /* 0x0000a4000c1e1500 */
[----:B0-----:R-:W-:Y:S02]  /*1ea10*/  @!P0 IMAD.MOV.U32 R6, RZ, RZ, R46 ;  /* 0x000000ffff068224 */ /* 0x001fe400078e002e */
[----:B------:R-:W-:-:S05]  /*1ea20*/  @!P0 IMAD.MOV.U32 R7, RZ, RZ, R47 ;  /* 0x000000ffff078224 */ /* 0x000fca00078e002f */
[----:B------:R4:W2:Y:S02]  /*1ea30*/  @!P0 LDG.E.U16 R160, desc[UR56][R6.64] ;  /* 0x0000003806a08981 */ /* 0x0008a4000c1e1500 */
[----:B----4-:R-:W-:Y:S02]  /*1ea40*/  @!P0 IMAD.MOV.U32 R6, RZ, RZ, R34 ;  /* 0x000000ffff068224 */ /* 0x010fe400078e0022 */
[----:B------:R-:W4:Y:S01]  /*1ea50*/  LDL R34, [R1+0x744] ;  /* 0x0007440001227983 */ /* 0x000f220000100800 */
[----:B------:R-:W-:Y:S01]  /*1ea60*/  PRMT R159, RZ, 0x7610, R159 ;  /* 0x00007610ff9f7816 */ /* 0x000fe2000000009f */
[----:B------:R-:W-:Y:S01]  /*1ea70*/  @!P0 IMAD.MOV.U32 R7, RZ, RZ, R45 ;  /* 0x000000ffff078224 */ /* 0x000fe200078e002d */
[----:B------:R-:W-:Y:S01]  /*1ea80*/  PRMT R158, RZ, 0x7610, R158 ;  /* 0x00007610ff9e7816 */ /* 0x000fe2000000009e */
[----:B------:R-:W4:Y:S04]  /*1ea90*/  LDL.LU R47, [R1+0x740] ;  /* 0x00074000012f7983 */ /* 0x000f280000300800 */
[----:B------:R3:W4:Y:S01]  /*1eaa0*/  @!P0 LDG.E.U16 R159, desc[UR56][R6.64] ;  /* 0x00000038069f8981 */ /* 0x000722000c1e1500 */
[----:B------:R-:W-:Y:S01]  /*1eab0*/  PRMT R157, RZ, 0x7610, R157 ;  /* 0x00007610ff9d7816 */ /* 0x000fe2000000009d */
[----:B---3--:R-:W-:-:S02]  /*1eac0*/  @!P0 IMAD.MOV.U32 R6, RZ, RZ, R40 ;  /* 0x000000ffff068224 */ /* 0x008fc400078e0028 */
[----:B------:R-:W-:-:S05]  /*1ead0*/  @!P0 IMAD.MOV.U32 R7, RZ, RZ, R41 ;  /* 0x000000ffff078224 */ /* 0x000fca00078e0029 */
[----:B------:R2:W3:Y:S01]  /*1eae0*/  @!P0 LDG.E.U16 R158, desc[UR56][R6.64] ;  /* 0x00000038069e8981 */ /* 0x0004e2000c1e1500 */
[----:B------:R-:W-:Y:S01]  /*1eaf0*/  PRMT R156, RZ, 0x7610, R156 ;  /* 0x00007610ff9c7816 */ /* 0x000fe2000000009c */
[----:B--2---:R-:W-:Y:S02]  /*1eb00*/  @!P0 IMAD.MOV.U32 R6, RZ, RZ, R24 ;  /* 0x000000ffff068224 */ /* 0x004fe400078e0018 */
[----:B------:R-:W2:Y:S01]  /*1eb10*/  LDL.LU R24, [R1+0x724] ;  /* 0x0007240001187983 */ /* 0x000ea20000300800 */
[----:B------:R-:W-:-:S05]  /*1eb20*/  @!P0 IMAD.MOV.U32 R7, RZ, RZ, R38 ;  /* 0x000000ffff078224 */ /* 0x000fca00078e0026 */
[----:B------:R0:W3:Y:S01]  /*1eb30*/  @!P0 LDG.E.U16 R157, desc[UR56][R6.64] ;  /* 0x00000038069d8981 */ /* 0x0000e2000c1e1500 */
[----:B------:R-:W-:Y:S01]  /*1eb40*/  PRMT R155, RZ, 0x7610, R155 ;  /* 0x00007610ff9b7816 */ /* 0x000fe2000000009b */
[----:B0-----:R-:W-:Y:S02]  /*1eb50*/  @!P0 IMAD.MOV.U32 R6, RZ, RZ, R25 ;  /* 0x000000ffff068224 */ /* 0x001fe400078e0019 */
[----:B------:R-:W3:Y:S04]  /*1eb60*/  LDL R25, [R1+0x6e0] ;  /* 0x0006e00001197983 */ /* 0x000ee80000100800 */
[----:B------:R-:W3:Y:S01]  /*1eb70*/  LDL.LU R41, [R1+0x720] ;  /* 0x0007200001297983 */ /* 0x000ee20000300800 */
[----:B------:R-:W-:-:S03]  /*1eb80*/  @!P0 IMAD.MOV.U32 R7, RZ, RZ, R35 ;  /* 0x000000ffff078224 */ /* 0x000fc600078e0023 */
[----:B------:R-:W3:Y:S04]  /*1eb90*/  LDL.LU R38, [R1+0x704] ;  /* 0x0007040001267983 */ /* 0x000ee80000300800 */
[----:B------:R-:W3:Y:S04]  /*1eba0*/  LDL.LU R35, [R1+0x700] ;  /* 0x0007000001237983 */ /* 0x000ee80000300800 */
[----:B------:R0:W3:Y:S02]  /*1ebb0*/  @!P0 LDG.E.U16 R156, desc[UR56][R6.64] ;  /* 0x00000038069c8981 */ /* 0x0000e4000c1e1500 */
[----:B0-----:R-:W-:-:S02]  /*1ebc0*/  @!P0 IMAD.MOV.U32 R6, RZ, RZ, R32 ;  /* 0x000000ffff068224 */ /* 0x001fc400078e0020 */
[----:B------:R-:W3:Y:S01]  /*1ebd0*/  LDL.LU R32, [R1+0x6e4] ;  /* 0x0006e40001207983 */ /* 0x000ee20000300800 */
[----:B------:R-:W-:-:S03]  /*1ebe0*/  @!P0 IMAD.MOV.U32 R7, RZ, RZ, R37 ;  /* 0x000000ffff078224 */ /* 0x000fc600078e0025 */
[----:B------:R-:W3:Y:S04]  /*1ebf0*/  LDL R62, [R1+0x7f8] ;  /* 0x0007f800013e7983 */ /* 0x000ee80000100800 */
[----:B------:R0:W3:Y:S04]  /*1ec00*/  @!P0 LDG.E.U16 R155, desc[UR56][R6.64] ;  /* 0x00000038069b8981 */ /* 0x0000e8000c1e1500 */
[----:B------:R-:W3:Y:S04]  /*1ec10*/  LDL R61, [R1+0x7fc] ;  /* 0x0007fc00013d7983 */ /* 0x000ee80000100800 */
[----:B------:R-:W3:Y:S04]  /*1ec20*/  LDL R60, [R1+0x7d8] ;  /* 0x0007d800013c7983 */ /* 0x000ee80000100800 */
[----:B------:R-:W3:Y:S04]  /*1ec30*/  LDL R45, [R1+0x7dc] ;  /* 0x0007dc00012d7983 */ /* 0x000ee80000100800 */
[----:B------:R-:W3:Y:S04]  /*1ec40*/  LDL R49, [R1+0x7b8] ;  /* 0x0007b80001317983 */ /* 0x000ee80000100800 */
[----:B------:R-:W3:Y:S01]  /*1ec50*/  LDL R46, [R1+0x7bc] ;  /* 0x0007bc00012e7983 */ /* 0x000ee20000100800 */
[----:B0-----:R-:W-:-:S03]  /*1ec60*/  @!P0 IMAD.MOV.U32 R6, RZ, RZ, R26 ;  /* 0x000000ffff068224 */ /* 0x001fc600078e001a */
[----:B------:R-:W3:Y:S01]  /*1ec70*/  LDL.LU R26, [R1+0x6c4] ;  /* 0x0006c400011a7983 */ /* 0x000ee20000300800 */
[----:B------:R-:W-:Y:S01]  /*1ec80*/  PRMT R154, RZ, 0x7610, R154 ;  /* 0x00007610ff9a7816 */ /* 0x000fe2000000009a */
[----:B------:R-:W-:Y:S02]  /*1ec90*/  @!P0 IMAD.MOV.U32 R7, RZ, RZ, R4 ;  /* 0x000000ffff078224 */ /* 0x000fe400078e0004 */
[----:B------:R0:W-:Y:S04]  /*1eca0*/  STL [R1+0x1160], R4 ;  /* 0x0011600401007387 */ /* 0x0001e80000100800 */
[----:B------:R-:W3:Y:S04]  /*1ecb0*/  LDL R40, [R1+0x798] ;  /* 0x0007980001287983 */ /* 0x000ee80000100800 */
[----:B------:R-:W3:Y:S04]  /*1ecc0*/  LDL R37, [R1+0x79c] ;  /* 0x00079c0001257983 */ /* 0x000ee80000100800 */
[----:B------:R4:W3:Y:S01]  /*1ecd0*/  @!P0 LDG.E.U16 R154, desc[UR56][R6.64] ;  /* 0x00000038069a8981 */ /* 0x0008e2000c1e1500 */
[----:B------:R-:W-:-:S02]  /*1ece0*/  PRMT R153, RZ, 0x7610, R153 ;  /* 0x00007610ff997816 */ /* 0x000fc40000000099 */
[----:B------:R-:W-:Y:S01]  /*1ecf0*/  PRMT R152, RZ, 0x7610, R152 ;  /* 0x00007610ff987816 */ /* 0x000fe20000000098 */
[----:B------:R-:W3:Y:S01]  /*1ed00*/  LDL R59, [R1+0x75c] ;  /* 0x00075c00013b7983 */ /* 0x000ee20000100800 */
[----:B----4-:R-:W-:-:S03]  /*1ed10*/  @!P0 IMAD.MOV.U32 R6, RZ, RZ, R34 ;  /* 0x000000ffff068224 */ /* 0x010fc600078e0022 */
[----:B------:R-:W4:Y:S01]  /*1ed20*/  LDL R34, [R1+0x77c] ;  /* 0x00077c0001227983 */ /* 0x000f220000100800 */
[----:B------:R-:W-:-:S05]  /*1ed30*/  @!P0 IMAD.MOV.U32 R7, RZ, RZ, R47 ;  /* 0x000000ffff078224 */ /* 0x000fca00078e002f */
[----:B------:R2:W4:Y:S01]  /*1ed40*/  @!P0 LDG.E.U16 R153, desc[UR56][R6.64] ;  /* 0x0000003806998981 */ /* 0x000522000c1e1500 */
[----:B------:R-:W-:Y:S02]  /*1ed50*/  PRMT R23, RZ, 0x7610, R23 ;  /* 0x00007610ff177816 */ /* 0x000fe40000000017 */
[----:B------:R-:W-:Y:S02]  /*1ed60*/  PRMT R22, RZ, 0x7610, R22 ;  /* 0x00007610ff167816 */ /* 0x000fe40000000016 */
[----:B------:R-:W-:Y:S02]  /*1ed70*/  PRMT R20, RZ, 0x7610, R20 ;  /* 0x00007610ff147816 */ /* 0x000fe40000000014 */
[----:B------:R-:W-:Y:S01]  /*1ed80*/  PRMT R19, RZ, 0x7610, R19 ;  /* 0x00007610ff137816 */ /* 0x000fe20000000013 */
[----:B--2---:R-:W-:Y:S01]  /*1ed90*/  @!P0 IMAD.MOV.U32 R6, RZ, RZ, R24 ;  /* 0x000000ffff068224 */ /* 0x004fe200078e0018 */
[----:B------:R-:W-:Y:S02]  /*1eda0*/  PRMT R18, RZ, 0x7610, R18 ;  /* 0x00007610ff127816 */ /* 0x000fe40000000012 */
[----:B------:R-:W-:Y:S01]  /*1edb0*/  PRMT R17, RZ, 0x7610, R17 ;  /* 0x00007610ff117816 */ /* 0x000fe20000000011 */
[----:B---3--:R-:W-:-:S05]  /*1edc0*/  @!P0 IMAD.MOV.U32 R7, RZ, RZ, R41 ;  /* 0x000000ffff078224 */ /* 0x008fca00078e0029 */
[----:B------:R1:W2:Y:S02]  /*1edd0*/  @!P0 LDG.E.U16 R152, desc[UR56][R6.64] ;  /* 0x0000003806988981 */ /* 0x0002a4000c1e1500 */
[----:B-1----:R-:W-:Y:S02]  /*1ede0*/  @!P0 IMAD.MOV.U32 R6, RZ, RZ, R38 ;  /* 0x000000ffff068224 */ /* 0x002fe400078e0026 */
[----:B------:R-:W-:-:S05]  /*1edf0*/  @!P0 IMAD.MOV.U32 R7, RZ, RZ, R35 ;  /* 0x000000ffff078224 */ /* 0x000fca00078e0023 */
[----:B------:R1:W3:Y:S02]  /*1ee00*/  @!P0 LDG.E.U16 R23, desc[UR56][R6.64] ;  /* 0x0000003806178981 */ /* 0x0002e4000c1e1500 */
[----:B-1----:R-:W-:Y:S02]  /*1ee10*/  @!P0 IMAD.MOV.U32 R7, RZ, RZ, R25 ;  /* 0x000000ffff078224 */ /* 0x002fe400078e0019 */
[----:B------:R-:W-:Y:S01]  /*1ee20*/  @!P0 IMAD.MOV.U32 R6, RZ, RZ, R32 ;  /* 0x000000ffff068224 */ /* 0x000fe200078e0020 */
[----:B------:R-:W2:Y:S04]  /*1ee30*/  LDL.LU R25, [R1+0x778] ;  /* 0x0007780001197983 */ /* 0x000ea80000300800 */
[----:B------:R1:W3:Y:S04]  /*1ee40*/  @!P0 LDG.E.U16 R22, desc[UR56][R6.64] ;  /* 0x0000003806168981 */ /* 0x0002e8000c1e1500 */
[----:B0-----:R-:W3:Y:S01]  /*1ee50*/  LDL.LU R4, [R1+0x73c] ;  /* 0x00073c0001047983 */ /* 0x001ee20000300800 */
[----:B-1----:R-:W-:-:S03]  /*1ee60*/  @!P0 IMAD.MOV.U32 R7, RZ, RZ, R3 ;  /* 0x000000ffff078224 */ /* 0x002fc600078e0003 */
[----:B------:R0:W-:Y:S01]  /*1ee70*/  STL [R1+0x10f0], R3 ;  /* 0x0010f00301007387 */ /* 0x0001e20000100800 */
[----:B------:R-:W-:Y:S01]  /*1ee80*/  PRMT R16, RZ, 0x7610, R16 ;  /* 0x00007610ff107816 */ /* 0x000fe20000000010 */
[----:B------:R-:W-:-:S05]  /*1ee90*/  @!P0 IMAD.MOV.U32 R6, RZ, RZ, R26 ;  /* 0x000000ffff068224 */ /* 0x000fca00078e001a */
[----:B------:R1:W3:Y:S02]  /*1eea0*/  @!P0 LDG.E.U16 R20, desc[UR56][R6.64] ;  /* 0x0000003806148981 */ /* 0x0002e4000c1e1500 */
[----:B-1----:R-:W-:Y:S02]  /*1eeb0*/  @!P0 IMAD.MOV.U32 R6, RZ, RZ, R61 ;  /* 0x000000ffff068224 */ /* 0x002fe400078e003d */
[----:B------:R-:W-:-:S05]  /*1eec0*/  @!P0 IMAD.MOV.U32 R7, RZ, RZ, R62 ;  /* 0x000000ffff078224 */ /* 0x000fca00078e003e */
[----:B------:R1:W3:Y:S02]  /*1eed0*/  @!P0 LDG.E.U16 R19, desc[UR56][R6.64] ;  /* 0x0000003806138981 */ /* 0x0002e4000c1e1500 */
[----:B-1----:R-:W-:Y:S02]  /*1eee0*/  @!P0 IMAD.MOV.U32 R6, RZ, RZ, R45 ;  /* 0x000000ffff068224 */ /* 0x002fe400078e002d */
[----:B------:R-:W-:Y:S01]  /*1eef0*/  @!P0 IMAD.MOV.U32 R7, RZ, RZ, R60 ;  /* 0x000000ffff078224 */ /* 0x000fe200078e003c */
[----:B------:R-:W3:Y:S04]  /*1ef00*/  LDL.LU R45, [R1+0x758] ;  /* 0x00075800012d7983 */ /* 0x000ee80000300800 */
[----:B------:R1:W3:Y:S02]  /*1ef10*/  @!P0 LDG.E.U16 R18, desc[UR56][R6.64] ;  /* 0x0000003806128981 */ /* 0x0002e4000c1e1500 */
[----:B-1----:R-:W-:-:S02]  /*1ef20*/  @!P0 IMAD.MOV.U32 R6, RZ, RZ, R46 ;  /* 0x000000ffff068224 */ /* 0x002fc400078e002e */
[----:B------:R-:W-:Y:S02]  /*1ef30*/  @!P0 IMAD.MOV.U32 R7, RZ, RZ, R49 ;  /* 0x000000ffff078224 */ /* 0x000fe400078e0031 */
[----:B------:R-:W3:Y:S04]  /*1ef40*/  LDL.LU R49, [R1+0x738] ;  /* 0x0007380001317983 */ /* 0x000ee80000300800 */
[----:B------:R1:W3:Y:S04]  /*1ef50*/  @!P0 LDG.E.U16 R17, desc[UR56][R6.64] ;  /* 0x0000003806118981 */ /* 0x0002e8000c1e1500 */
[----:B0-----:R-:W3:Y:S04]  /*1ef60*/  LDL.LU R3, [R1+0x718] ;  /* 0x0007180001037983 */ /* 0x001ee80000300800 */
[----:B------:R-:W3:Y:S01]  /*1ef70*/  LDL.LU R46, [R1+0x71c] ;  /* 0x00071c00012e7983 */ /* 0x000ee20000300800 */
[----:B-1----:R-:W-:-:S02]  /*1ef80*/  @!P0 IMAD.MOV.U32 R6, RZ, RZ, R37 ;  /* 0x000000ffff068224 */ /* 0x002fc400078e0025 */
[----:B------:R-:W-:Y:S02]  /*1ef90*/  @!P0 IMAD.MOV.U32 R7, RZ, RZ, R40 ;  /* 0x000000ffff078224 */ /* 0x000fe400078e0028 */
[----:B------:R-:W3:Y:S04]  /*1efa0*/  LDL.LU R40, [R1+0x6fc] ;  /* 0x0006fc0001287983 */ /* 0x000ee80000300800 */
[----:B------:R4:W3:Y:S04]  /*1efb0*/  @!P0 LDG.E.U16 R16, desc[UR56][R6.64] ;  /* 0x0000003806108981 */ /* 0x0008e8000c1e1500 */
[----:B------:R-:W3:Y:S01]  /*1efc0*/  LDL.LU R37, [R1+0x6f8] ;  /* 0x0006f80001257983 */ /* 0x000ee20000300800 */
[----:B----4-:R-:W-:-:S03]  /*1efd0*/  @!P0 IMAD.MOV.U32 R6, RZ, RZ, R34 ;  /* 0x000000ffff068224 */ /* 0x010fc600078e0022 */
[----:B------:R-:W4:Y:S01]  /*1efe0*/  LDL.LU R34, [R1+0x6dc] ;  /* 0x0006dc0001227983 */ /* 0x000f220000300800 */
[----:B------:R-:W0:Y:S01]  /*1eff0*/  S2R R149, SR_TID.X ;  /* 0x0000000000957919 */ /* 0x000e220000002100 */
[----:B------:R-:W-:-:S04]  /*1f000*/  SHF.R.S32.HI R150, RZ, 0x6, R150 ;  /* 0x00000006ff967819 */ /* 0x000fc80000011496 */
[----:B------:R-:W-:Y:S01]  /*1f010*/  SGXT R150, R150, 0x1 ;  /* 0x000000019696781a */ /* 0x000fe20000000200 */
[----:B0-----:R-:W-:-:S05]  /*1f020*/  IMAD.SHL.U32 R58, R149, 0x2, RZ ;  /* 0x00000002953a7824 */ /* 0x001fca00078e00ff */
[----:B------:R-:W-:-:S04]  /*1f030*/  LOP3.LUT R58, R58, 0x7e, RZ, 0xc0, !PT ;  /* 0x0000007e3a3a7812 */ /* 0x000fc800078ec0ff */
[----:B------:R-:W-:-:S04]  /*1f040*/  LOP3.LUT R58, R58, 0x90, R150, 0x78, !PT ;  /* 0x000000903a3a7812 */ /* 0x000fc800078e7896 */
[----:B------:R-:W-:-:S05]  /*1f050*/  LOP3.LUT R58, R58, 0x40, RZ, 0x3c, !PT ;  /* 0x000000403a3a7812 */ /* 0x000fca00078e3cff */
[----:B------:R0:W-:Y:S04]  /*1f060*/  STS.U16 [R58+UR6+0x200], R15 ;  /* 0x0002000f3a007988 */ /* 0x0001e80008000406 */
[----:B------:R1:W-:Y:S01]  /*1f070*/  STS.U16 [R58+UR6+0x600], R14 ;  /* 0x0006000e3a007988 */ /* 0x0003e20008000406 */
[----:B0-----:R-:W-:Y:S02]  /*1f080*/  PRMT R15, RZ, 0x7610, R15 ;  /* 0x00007610ff0f7816 */ /* 0x001fe4000000000f */
[----:B-1----:R-:W-:Y:S01]  /*1f090*/  PRMT R14, RZ, 0x7610, R14 ;  /* 0x00007610ff0e7816 */ /* 0x002fe2000000000e */
[----:B------:R0:W-:Y:S04]  /*1f0a0*/  STS.U16 [R58+UR6+0xa00], R13 ;  /* 0x000a000d3a007988 */ /* 0x0001e80008000406 */
[----:B------:R1:W-:Y:S01]  /*1f0b0*/  STS.U16 [R58+UR6+0xe00], R12 ;  /* 0x000e000c3a007988 */ /* 0x0003e20008000406 */
[----:B0-----:R-:W-:-:S02]  /*1f0c0*/  PRMT R13, RZ, 0x7610, R13 ;  /* 0x00007610ff0d7816 */ /* 0x001fc4000000000d */
[----:B-1----:R-:W-:Y:S01]  /*1f0d0*/  PRMT R12, RZ, 0x7610, R12 ;  /* 0x00007610ff0c7816 */ /* 0x002fe2000000000c */
[----:B------:R0:W-:Y:S01]  /*1f0e0*/  STS.U16 [R58+UR6+0x1200], R11 ;  /* 0x0012000b3a007988 */ /* 0x0001e20008000406 */
[----:B--2---:R-:W-:-:S05]  /*1f0f0*/  @!P0 IMAD.MOV.U32 R7, RZ, RZ, R25 ;  /* 0x000000ffff078224 */ /* 0x004fca00078e0019 */
[----:B------:R1:W2:Y:S02]  /*1f100*/  @!P0 LDG.E.U16 R15, desc[UR56][R6.64] ;  /* 0x00000038060f8981 */ /* 0x0002a4000c1e1500 */
[----:B-1----:R-:W-:Y:S02]  /*1f110*/  @!P0 IMAD.MOV.U32 R6, RZ, RZ, R59 ;  /* 0x000000ffff068224 */ /* 0x002fe400078e003b */
[----:B------:R-:W2:Y:S04]  /*1f120*/  LDL R59, [R1+0x6b8] ;  /* 0x0006b800013b7983 */ /* 0x000ea80000100800 */
[----:B---3--:R-:W-:Y:S04]  /*1f130*/  STL [R1+0x1164], R4 ;  /* 0x0011640401007387 */ /* 0x008fe80000100800 */
[----:B------:R-:W-:Y:S04]  /*1f140*/  STL [R1+0x13f0], R151 ;  /* 0x0013f09701007387 */ /* 0x000fe80000100800 */
[----:B------:R-:W-:Y:S01]  /*1f150*/  STL.64 [R1+0x13e8], R50 ;  /* 0x0013e83201007387 */ /* 0x000fe20000100a00 */
[----:B0-----:R-:W-:Y:S01]  /*1f160*/  PRMT R11, RZ, 0x7610, R11 ;  /* 0x00007610ff0b7816 */ /* 0x001fe2000000000b */
[----:B------:R-:W-:-:S05]  /*1f170*/  @!P0 IMAD.MOV.U32 R7, RZ, RZ, R45 ;  /* 0x000000ffff078224 */ /* 0x000fca00078e002d */
[----:B------:R0:W3:Y:S02]  /*1f180*/  @!P0 LDG.E.U16 R14, desc[UR56][R6.64] ;  /* 0x00000038060e8981 */ /* 0x0000e4000c1e1500 */
[----:B0-----:R-:W-:Y:S02]  /*1f190*/  @!P0 IMAD.MOV.U32 R6, RZ, RZ, R4 ;  /* 0x000000ffff068224 */ /* 0x001fe400078e0004 */
[----:B------:R-:W-:Y:S01]  /*1f1a0*/  @!P0 IMAD.MOV.U32 R7, RZ, RZ, R49 ;  /* 0x000000ffff078224 */ /* 0x000fe200078e0031 */
[----:B------:R-:W-:Y:S04]  /*1f1b0*/  STL.64 [R1+0x13e0], R48 ;  /* 0x0013e03001007387 */ /* 0x000fe80000100a00 */
[----:B------:R0:W3:Y:S04]  /*1f1c0*/  @!P0 LDG.E.U16 R13, desc[UR56][R6.64] ;  /* 0x00000038060d8981 */ /* 0x0000e8000c1e1500 */
[----:B------:R-:W-:Y:S01]  /*1f1d0*/  STL.64 [R1+0x13d8], R46 ;  /* 0x0013d82e01007387 */ /* 0x000fe20000100a00 */
[----:B0-----:R-:W-:-:S03]  /*1f1e0*/  @!P0 IMAD.MOV.U32 R6, RZ, RZ, R46 ;  /* 0x000000ffff068224 */ /* 0x001fc600078e002e */
[----:B------:R-:W-:Y:S01]  /*1f1f0*/  STL.64 [R1+0x13d0], R44 ;  /* 0x0013d02c01007387 */ /* 0x000fe20000100a00 */
[----:B------:R-:W-:-:S03]  /*1f200*/  @!P0 IMAD.MOV.U32 R7, RZ, RZ, R3 ;  /* 0x000000ffff078224 */ /* 0x000fc600078e0003 */
[----:B------:R-:W-:Y:S04]  /*1f210*/  STL.64 [R1+0x13c8], R42 ;  /* 0x0013c82a01007387 */ /* 0x000fe80000100a00 */
[----:B------:R-:W-:Y:S04]  /*1f220*/  STL.64 [R1+0x13c0], R40 ;  /* 0x0013c02801007387 */ /* 0x000fe80000100a00 */
[----:B------:R-:W-:Y:S04]  /*1f230*/  STL.64 [R1+0x13b8], R38 ;  /* 0x0013b82601007387 */ /* 0x000fe80000100a00 */
[----:B------:R0:W3:Y:S04]  /*1f240*/  @!P0 LDG.E.U16 R12, desc[UR56][R6.64] ;  /* 0x00000038060c8981 */ /* 0x0000e8000c1e1500 */
[----:B------:R-:W-:Y:S01]  /*1f250*/  STL.64 [R1+0x13b0], R36 ;  /* 0x0013b02401007387 */ /* 0x000fe20000100a00 */
[----:B0-----:R-:W-:-:S02]  /*1f260*/  @!P0 IMAD.MOV.U32 R6, RZ, RZ, R40 ;  /* 0x000000ffff068224 */ /* 0x001fc400078e0028 */
[----:B------:R-:W-:-:S05]  /*1f270*/  @!P0 IMAD.MOV.U32 R7, RZ, RZ, R37 ;  /* 0x000000ffff078224 */ /* 0x000fca00078e0025 */
[----:B------:R0:W3:Y:S02]  /*1f280*/  @!P0 LDG.E.U16 R11, desc[UR56][R6.64] ;  /* 0x00000038060b8981 */ /* 0x0000e4000c1e1500 */
[----:B0-----:R-:W-:Y:S02]  /*1f290*/  @!P0 IMAD.MOV.U32 R7, RZ, RZ, R0 ;  /* 0x000000ffff078224 */ /* 0x001fe400078e0000 */
[----:B----4-:R-:W-:Y:S04]  /*1f2a0*/  STL.64 [R1+0x13a8], R34 ;  /* 0x0013a82201007387 */ /* 0x010fe80000100a00 */
[----:B------:R-:W-:Y:S04]  /*1f2b0*/  STL.64 [R1+0x13a0], R32 ;  /* 0x0013a02001007387 */ /* 0x000fe80000100a00 */
[----:B------:R-:W-:Y:S04]  /*1f2c0*/  STL.64 [R1+0x1398], R30 ;  /* 0x0013981e01007387 */ /* 0x000fe80000100a00 */
[----:B------:R-:W-:Y:S04]  /*1f2d0*/  STL.64 [R1+0x1390], R28 ;  /* 0x0013901c01007387 */ /* 0x000fe80000100a00 */
[----:B------:R-:W-:Y:S04]  /*1f2e0*/  STL.64 [R1+0x1388], R26 ;  /* 0x0013881a01007387 */ /* 0x000fe80000100a00 */
[----:B------:R-:W-:Y:S04]  /*1f2f0*/  STL.64 [R1+0x1380], R24 ;  /* 0x0013801801007387 */ /* 0x000fe80000100a00 */
[----:B------:R0:W-:Y:S04]  /*1f300*/  STL [R1+0x10f4], R0 ;  /* 0x0010f40001007387 */ /* 0x0001e80000100800 */
[----:B0-----:R-:W4:Y:S04]  /*1f310*/  LDL.LU R0, [R1+0x6bc] ;  /* 0x0006bc0001007983 */ /* 0x001f280000300800 */
        /* <DEDUP_REMOVED lines=38> */
[----:B------:R-:W-:-:S03]  /*1f580*/  IMAD.SHL.U32 R4, R149, 0x2, RZ ;  /* 0x0000000295047824 */ /* 0x000fc600078e00ff */
[----:B------:R-:W-:Y:S04]  /*1f590*/  STS.U16 [R58+UR6+0xae00], R179 ;  /* 0x00ae00b33a007988 */ /* 0x000fe80008000406 */
[----:B------:R-:W-:Y:S04]  /*1f5a0*/  STS.U16 [R58+UR6+0xb200], R177 ;  /* 0x00b200b13a007988 */ /* 0x000fe80008000406 */
[----:B------:R-:W-:Y:S04]  /*1f5b0*/  STS.U16 [R58+UR6+0xb600], R175 ;  /* 0x00b600af3a007988 */ /* 0x000fe80008000406 */
[----:B------:R-:W-:Y:S04]  /*1f5c0*/  STS.U16 [R58+UR6+0xba00], R173 ;  /* 0x00ba00ad3a007988 */ /* 0x000fe80008000406 */
[----:B------:R-:W-:Y:S01]  /*1f5d0*/  STS.U16 [R58+UR6+0xbe00], R171 ;  /* 0x00be00ab3a007988 */ /* 0x000fe20008000406 */
[----:B------:R-:W-:-:S03]  /*1f5e0*/  LOP3.LUT R4, R4, 0x7e, RZ, 0xc0, !PT ;  /* 0x0000007e04047812 */ /* 0x000fc600078ec0ff */
[----:B------:R-:W-:Y:S04]  /*1f5f0*/  STS.U16 [R58+UR6+0xc200], R169 ;  /* 0x00c200a93a007988 */ /* 0x000fe80008000406 */
[----:B------:R-:W-:Y:S04]  /*1f600*/  STS.U16 [R58+UR6+0xc600], R167 ;  /* 0x00c600a73a007988 */ /* 0x000fe80008000406 */
[----:B------:R-:W-:Y:S04]  /*1f610*/  STS.U16 [R58+UR6+0xca00], R165 ;  /* 0x00ca00a53a007988 */ /* 0x000fe80008000406 */
[----:B------:R-:W-:Y:S01]  /*1f620*/  STS.U16 [R58+UR6+0xce00], R163 ;  /* 0x00ce00a33a007988 */ /* 0x000fe20008000406 */
[----:B------:R-:W-:-:S03]  /*1f630*/  LOP3.LUT R4, R4, 0x90, R150, 0x78, !PT ;  /* 0x0000009004047812 */ /* 0x000fc600078e7896 */
[----:B------:R-:W-:Y:S04]  /*1f640*/  STS.U16 [R58+UR6+0xd200], R161 ;  /* 0x00d200a13a007988 */ /* 0x000fe80008000406 */
[----:B------:R-:W-:Y:S04]  /*1f650*/  STS.U16 [R58+UR6+0xd600], R159 ;  /* 0x00d6009f3a007988 */ /* 0x000fe80008000406 */
[----:B------:R-:W-:Y:S04]  /*1f660*/  STS.U16 [R58+UR6+0xda00], R158 ;  /* 0x00da009e3a007988 */ /* 0x000fe80008000406 */
[----:B------:R-:W-:Y:S01]  /*1f670*/  STS.U16 [R58+UR6+0xde00], R157 ;  /* 0x00de009d3a007988 */ /* 0x000fe20008000406 */
[----:B------:R-:W-:-:S03]  /*1f680*/  LOP3.LUT R4, R4, 0x60, RZ, 0x3c, !PT ;  /* 0x0000006004047812 */ /* 0x000fc600078e3cff */
[----:B------:R-:W-:Y:S01]  /*1f690*/  STS.U16 [R58+UR6+0xe200], R156 ;  /* 0x00e2009c3a007988 */ /* 0x000fe20008000406 */
[----:B------:R-:W-:-:S03]  /*1f6a0*/  @!P0 IMAD.MOV.U32 R6, RZ, RZ, R34 ;  /* 0x000000ffff068224 */ /* 0x000fc600078e0022 */
[----:B------:R-:W-:Y:S04]  /*1f6b0*/  STS.U16 [R58+UR6+0xe600], R155 ;  /* 0x00e6009b3a007988 */ /* 0x000fe80008000406 */
[----:B------:R-:W-:Y:S04]  /*1f6c0*/  STS.U16 [R58+UR6+0xea00], R154 ;  /* 0x00ea009a3a007988 */ /* 0x000fe80008000406 */
[----:B------:R-:W-:Y:S04]  /*1f6d0*/  STS.U16 [R58+UR6+0xee00], R153 ;  /* 0x00ee00993a007988 */ /* 0x000fe80008000406 */
[----:B------:R-:W-:Y:S04]  /*1f6e0*/  STS.U16 [R58+UR6+0xf200], R152 ;  /* 0x00f200983a007988 */ /* 0x000fe80008000406 */
[----:B------:R-:W-:Y:S01]  /*1f6f0*/  STS.U16 [R58+UR6+0xf600], R23 ;  /* 0x00f600173a007988 */ /* 0x000fe20008000406 */
[----:B0-----:R-:W-:-:S03]  /*1f700*/  PRMT R10, RZ, 0x7610, R10 ;  /* 0x00007610ff0a7816 */ /* 0x001fc6000000000a */
        /* <DEDUP_REMOVED lines=8> */
[----:B------:R2:W3:Y:S02]  /*1f790*/  @!P0 LDG.E.U16 R10, desc[UR56][R6.64] ;  /* 0x00000038060a8981 */ /* 0x0004e4000c1e1500 */
[----:B--2---:R-:W-:-:S02]  /*1f7a0*/  @!P0 IMAD.MOV.U32 R7, RZ, RZ, R59 ;  /* 0x000000ffff078224 */ /* 0x004fc400078e003b */
[----:B----4-:R-:W-:Y:S04]  /*1f7b0*/  STL [R1+0x10f8], R0 ;  /* 0x0010f80001007387 */ /* 0x010fe80000100800 */
[----:B------:R-:W2:Y:S04]  /*1f7c0*/  LDL.LU.64 R24, [R1+0x200] ;  /* 0x0002000001187983 */ /* 0x000ea80000300a00 */
[----:B------:R-:W4:Y:S04]  /*1f7d0*/  LDL.LU.64 R26, [R1+0x208] ;  /* 0x00020800011a7983 */ /* 0x000f280000300a00 */
        /* <DEDUP_REMOVED lines=12> */
[----:B0-----:R-:W2:Y:S04]  /*1f8a0*/  LDL.LU.64 R52, [R1+0x270] ;  /* 0x0002700001347983 */ /* 0x001ea80000300a00 */
        /* <DEDUP_REMOVED lines=27> */
[----:B------:R-:W3:Y:S04]  /*1fa60*/  LDL.LU.64 R108, [R1+0x350] ;  /* 0x00035000016c7983 */ /* 0x000ee80000300a00 */
        /* <DEDUP_REMOVED lines=47> */
[----:B------:R-:W-:-:S03]  /*1fd60*/  PRMT R5, RZ, 0x7610, R5 ;  /* 0x00007610ff057816 */ /* 0x000fc60000000005 */
[----:B------:R-:W-:Y:S01]  /*1fd70*/  STS.U16 [R4+UR6+0x8300], R200 ;  /* 0x008300c804007988 */ /* 0x000fe20008000406 */
[----:B------:R-:W-:-:S03]  /*1fd80*/  @!P0 IMAD.MOV.U32 R6, RZ, RZ, R0 ;  /* 0x000000ffff068224 */ /* 0x000fc600078e0000 */
        /* <DEDUP_REMOVED lines=8> */
[----:B------:R-:W2:Y:S04]  /*1fe10*/  @!P0 LDG.E.U16 R5, desc[UR56][R6.64] ;  /* 0x0000003806058981 */ /* 0x000ea8000c1e1500 */
        /* <DEDUP_REMOVED lines=12> */
[----:B---3--:R-:W-:Y:S04]  /*1fee0*/  STL.64 [R1+0x15f0], R150 ;  /* 0x0015f09601007387 */ /* 0x008fe80000100a00 */
[----:B----4-:R-:W-:Y:S04]  /*1fef0*/  STL.64 [R1+0x15e8], R148 ;  /* 0x0015e89401007387 */ /* 0x010fe80000100a00 */
[----:B--2---:R-:W-:Y:S04]  /*1ff00*/  STL.64 [R1+0x15e0], R146 ;  /* 0x0015e09201007387 */ /* 0x004fe80000100a00 */
        /* <DEDUP_REMOVED lines=18> */
[----:B------:R0:W-:Y:S04]  /*20030*/  STL.64 [R1+0x1548], R108 ;  /* 0x0015486c01007387 */ /* 0x0001e80000100a00 */
[----:B0-----:R-:W2:Y:S04]  /*20040*/  LDL.LU.64 R108, [R1+0x400] ;  /* 0x00040000016c7983 */ /* 0x001ea80000300a00 */
[----:B------:R-:W2:Y:S04]  /*20050*/  LDL.LU.64 R110, [R1+0x408] ;  /* 0x00040800016e7983 */ /* 0x000ea80000300a00 */
        /* <DEDUP_REMOVED lines=73> */
[----:B------:R0:W-:Y:S06]  /*204f0*/  MEMBAR.ALL.CTA ;  /* 0x0000000000007992 */ /* 0x0001ec0000008000 */
[----:B0-----:R-:W0:Y:S02]  /*20500*/  FENCE.VIEW.ASYNC.S ;  /* 0x00000000000073c6 */ /* 0x001e240000000000 */
[----:B0-----:R-:W-:Y:S06]  /*20510*/  BAR.SYNC.DEFER_BLOCKING 0x0 ;  /* 0x0000000000007b1d */ /* 0x001fec0000010000 */
[----:B--2---:R-:W-:-:S06]  /*20520*/  WARPGROUP.ARRIVE ;  /* 0x00000000000079c5 */ /* 0x004fcc0000000000 */
[----:B------:R-:W-:Y:S03]  /*20530*/  HGMMA.64x256x16.F32.BF16 R108, gdesc[UR36].tnspA, R108, gsb0 ;  /* 0x23e00000246c79f0 */ /* 0x000fe6000800186c */
[----:B------:R-:W-:Y:S02]  /*20540*/  WARPGROUP.DEPBAR.LE gsb0, 0x0 ;  /* 0x00008000000079c5 */ /* 0x000fe40000010000 */
[----:B------:R-:W-:-:S15]  /*20550*/  WARPGROUP.ARRIVE ;  /* 0x00000000000079c5 */ /* 0x000fde0000000000 */
[----:B------:R-:W-:-:S08]  /*20560*/  NOP ;  /* 0x0000000000007918 */ /* 0x000fd00000000000 */
[----:B------:R-:W-:Y:S03]  /*20570*/  HGMMA.64x256x16.F32.BF16 R108, gdesc[UR16].tnspA, R108, gsb0 ;  /* 0x23e00000106c79f0 */ /* 0x000fe6000800186c */
[----:B------:R-:W-:Y:S02]  /*20580*/  WARPGROUP.DEPBAR.LE gsb0, 0x0 ;  /* 0x00008000000079c5 */ /* 0x000fe40000010000 */
[----:B------:R-:W-:-:S15]  /*20590*/  WARPGROUP.ARRIVE ;  /* 0x00000000000079c5 */ /* 0x000fde0000000000 */
[----:B------:R-:W-:-:S08]  /*205a0*/  NOP ;  /* 0x0000000000007918 */ /* 0x000fd00000000000 */
[----:B------:R-:W-:Y:S01]  /*205b0*/  HGMMA.64x256x16.F32.BF16 R108, gdesc[UR20].tnspA, R108, gsb0 ;  /* 0x23e00000146c79f0 */ /* 0x000fe2000800186c */
        /* <DEDUP_REMOVED lines=25> */
[----:B------:R-:W-:-:S02]  /*20750*/  WARPGROUP.DEPBAR.LE gsb0, 0x0 ;  /* 0x00008000000079c5 */ /* 0x000fc40000010000 */
[----:B------:R-:W-:-:S06]  /*20760*/  WARPGROUP.ARRIVE ;  /* 0x00000000000079c5 */ /* 0x000fcc0000000000 */
        /* <DEDUP_REMOVED lines=18> */
[----:B------:R-:W-:-:S03]  /*20890*/  WARPGROUP.DEPBAR.LE gsb0, 0x0 ;  /* 0x00008000000079c5 */ /* 0x000fc60000010000 */
        /* <DEDUP_REMOVED lines=22> */
[----:B------:R1:W-:Y:S04]  /*20a00*/  STL.64 [R1+0x4b0], R152 ;  /* 0x0004b09801007387 */ /* 0x0003e80000100a00 */
        /* <DEDUP_REMOVED lines=55> */
[----:B------:R-:W2:Y:S01]  /*20d80*/  LDL.LU.64 R122, [R1+0x1580] ;  /* 0x00158000017a7983 */ /* 0x000ea20000300a00 */
[----:B------:R-:W-:-:S03]  /*20d90*/  IMAD.MOV.U32 R252, RZ, RZ, R112 ;  /* 0x000000fffffc7224 */ /* 0x000fc600078e0070 */
        /* <DEDUP_REMOVED lines=53> */
[----:B------:R-:W-:Y:S01]  /*210f0*/  UMOV UR8, UR36 ;  /* 0x0000002400087c82 */ /* 0x000fe20008000000 */
[----:B------:R-:W-:Y:S01]  /*21100*/  UMOV UR9, UR37 ;  /* 0x0000002500097c82 */ /* 0x000fe20008000000 */
[----:B------:R-:W-:Y:S01]  /*21110*/  UMOV UR40, UR16 ;  /* 0x0000001000287c82 */ /* 0x000fe20008000000 */
[----:B------:R-:W-:Y:S01]  /*21120*/  UMOV UR41, UR17 ;  /* 0x0000001100297c82 */ /* 0x000fe20008000000 */
[----:B--2---:R-:W-:-:S06]  /*21130*/  WARPGROUP.ARRIVE ;  /* 0x00000000000079c5 */ /* 0x004fcc0000000000 */
[----:B------:R-:W-:Y:S01]  /*21140*/  HGMMA.64x256x16.F32.BF16 R24, gdesc[UR8].tnspA, R24, gsb0 ;  /* 0x23e00000081879f0 */ /* 0x000fe20008001818 */
[----:B------:R-:W-:Y:S01]  /*21150*/  UMOV UR44, UR20 ;  /* 0x00000014002c7c82 */ /* 0x000fe20008000000 */
[----:B------:R-:W-:Y:S01]  /*21160*/  UMOV UR45, UR21 ;  /* 0x00000015002d7c82 */ /* 0x000fe20008000000 */
[----:B------:R-:W-:Y:S02]  /*21170*/  WARPGROUP.DEPBAR.LE gsb0, 0x0 ;  /* 0x00008000000079c5 */ /* 0x000fe40000010000 */
[----:B------:R-:W-:-:S15]  /*21180*/  WARPGROUP.ARRIVE ;  /* 0x00000000000079c5 */ /* 0x000fde0000000000 */
[----:B------:R-:W-:-:S08]  /*21190*/  NOP ;  /* 0x0000000000007918 */ /* 0x000fd00000000000 */
[----:B------:R-:W-:Y:S01]  /*211a0*/  HGMMA.64x256x16.F32.BF16 R24, gdesc[UR40].tnspA, R24, gsb0 ;  /* 0x23e00000281879f0 */ /* 0x000fe20008001818 */
[----:B------:R-:W-:Y:S01]  /*211b0*/  UMOV UR12, UR24 ;  /* 0x00000018000c7c82 */ /* 0x000fe20008000000 */
[----:B------:R-:W-:Y:S01]  /*211c0*/  UMOV UR13, UR25 ;  /* 0x00000019000d7c82 */ /* 0x000fe20008000000 */
[----:B------:R-:W-:Y:S02]  /*211d0*/  WARPGROUP.DEPBAR.LE gsb0, 0x0 ;  /* 0x00008000000079c5 */ /* 0x000fe40000010000 */
[----:B------:R-:W-:-:S15]  /*211e0*/  WARPGROUP.ARRIVE ;  /* 0x00000000000079c5 */ /* 0x000fde0000000000 */
[----:B------:R-:W-:-:S08]  /*211f0*/  NOP ;  /* 0x0000000000007918 */ /* 0x000fd00000000000 */
[----:B------:R-:W-:Y:S01]  /*21200*/  HGMMA.64x256x16.F32.BF16 R24, gdesc[UR44].tnspA, R24, gsb0 ;  /* 0x23e000002c1879f0 */ /* 0x000fe20008001818 */
[----:B------:R-:W-:Y:S01]  /*21210*/  IMAD.MOV.U32 R20, RZ, RZ, R204 ;  /* 0x000000ffff147224 */ /* 0x000fe200078e00cc */
[----:B------:R-:W-:Y:S01]  /*21220*/  STL [R1+0x1124], R236 ;  /* 0x001124ec01007387 */ /* 0x000fe20000100800 */
[----:B------:R-:W-:Y:S02]  /*21230*/  IMAD.MOV.U32 R16, RZ, RZ, R208 ;  /* 0x000000ffff107224 */ /* 0x000fe400078e00d0 */
[----:B------:R-:W-:Y:S01]  /*21240*/  IMAD.MOV.U32 R17, RZ, RZ, R210 ;  /* 0x000000ffff117224 */ /* 0x000fe200078e00d2 */
[----:B------:R-:W-:Y:S01]  /*21250*/  STL [R1+0x1120], R244 ;  /* 0x001120f401007387 */ /* 0x000fe20000100800 */
[----:B------:R-:W-:-:S03]  /*21260*/  IMAD.MOV.U32 R12, RZ, RZ, R212 ;  /* 0x000000ffff0c7224 */ /* 0x000fc600078e00d4 */
[----:B------:R-:W-:Y:S01]  /*21270*/  STL [R1+0x111c], R237 ;  /* 0x00111ced01007387 */ /* 0x000fe20000100800 */
[----:B------:R-:W-:-:S03]  /*21280*/  IMAD.MOV.U32 R13, RZ, RZ, R214 ;  /* 0x000000ffff0d7224 */ /* 0x000fc600078e00d6 */
[----:B------:R-:W-:Y:S01]  /*21290*/  STL [R1+0x1118], R245 ;  /* 0x001118f501007387 */ /* 0x000fe20000100800 */
[----:B------:R-:W-:-:S03]  /*212a0*/  IMAD.MOV.U32 R5, RZ, RZ, R222 ;  /* 0x000000ffff057224 */ /* 0x000fc600078e00de */
[----:B------:R-:W-:Y:S04]  /*212b0*/  STL [R1+0x1114], R252 ;  /* 0x001114fc01007387 */ /* 0x000fe80000100800 */
[----:B------:R-:W-:Y:S04]  /*212c0*/  STL [R1+0x1110], R20 ;  /* 0x0011101401007387 */ /* 0x000fe80000100800 */
[----:B------:R-:W-:Y:S04]  /*212d0*/  STL [R1+0x110c], R16 ;  /* 0x00110c1001007387 */ /* 0x000fe80000100800 */
[----:B------:R-:W-:Y:S04]  /*212e0*/  STL [R1+0x1108], R17 ;  /* 0x0011081101007387 */ /* 0x000fe80000100800 */
[----:B------:R-:W-:Y:S04]  /*212f0*/  STL [R1+0x1104], R12 ;  /* 0x0011040c01007387 */ /* 0x000fe80000100800 */
[----:B------:R-:W-:Y:S04]  /*21300*/  STL [R1+0x1100], R13 ;  /* 0x0011000d01007387 */ /* 0x000fe80000100800 */
[----:B------:R-:W-:Y:S01]  /*21310*/  STL [R1+0x10fc], R5 ;  /* 0x0010fc0501007387 */ /* 0x000fe20000100800 */
[----:B------:R-:W-:-:S02]  /*21320*/  WARPGROUP.DEPBAR.LE gsb0, 0x0 ;  /* 0x00008000000079c5 */ /* 0x000fc40000010000 */
[----:B------:R-:W-:-:S06]  /*21330*/  WARPGROUP.ARRIVE ;  /* 0x00000000000079c5 */ /* 0x000fcc0000000000 */
[----:B------:R-:W-:Y:S03]  /*21340*/  HGMMA.64x256x16.F32.BF16 R24, gdesc[UR12].tnspA, R24, gsb0 ;  /* 0x23e000000c1879f0 */ /* 0x000fe60008001818 */
[----:B------:R-:W-:Y:S02]  /*21350*/  WARPGROUP.DEPBAR.LE gsb0, 0x0 ;  /* 0x00008000000079c5 */ /* 0x000fe40000010000 */
        /* <DEDUP_REMOVED lines=61> */
[----:B-1----:R-:W-:-:S03]  /*21730*/  IMAD.MOV.U32 R153, RZ, RZ, R50 ;  /* 0x000000ffff997224 */ /* 0x002fc600078e0032 */
[----:B------:R-:W-:Y:S01]  /*21740*/  STL.64 [R1+0x3e8], R146 ;  /* 0x0003e89201007387 */ /* 0x000fe20000100a00 */
[----:B------:R-:W-:-:S03]  /*21750*/  IMAD.MOV.U32 R152, RZ, RZ, R48 ;  /* 0x000000ffff987224 */ /* 0x000fc600078e0030 */
[----:B------:R-:W-:Y:S04]  /*21760*/  STL.64 [R1+0x3f0], R148 ;  /* 0x0003f09401007387 */ /* 0x000fe80000100a00 */
[----:B------:R0:W-:Y:S04]  /*21770*/  STL.64 [R1+0x3f8], R150 ;  /* 0x0003f89601007387 */ /* 0x0001e80000100a00 */
[----:B0-----:R-:W2:Y:S04]  /*21780*/  LDL.LU R151, [R1+0x13f0] ;  /* 0x0013f00001977983 */ /* 0x001ea80000300800 */
[----:B------:R-:W3:Y:S04]  /*21790*/  LDL.LU.64 R50, [R1+0x13e8] ;  /* 0x0013e80001327983 */ /* 0x000ee80000300a00 */
[----:B------:R-:W4:Y:S04]  /*217a0*/  LDL.LU.64 R48, [R1+0x13e0] ;  /* 0x0013e00001307983 */ /* 0x000f280000300a00 */
        /* <DEDUP_REMOVED lines=12> */
[----:B------:R-:W-:-:S02]  /*21870*/  IMAD.MOV.U32 R225, RZ, RZ, R123 ;  /* 0x000000ffffe17224 */ /* 0x000fc400078e007b */
[----:B------:R-:W-:Y:S02]  /*21880*/  IMAD.MOV.U32 R226, RZ, RZ, R124 ;  /* 0x000000ffffe27224 */ /* 0x000fe400078e007c */
[----:B------:R-:W-:Y:S02]  /*21890*/  IMAD.MOV.U32 R227, RZ, RZ, R125 ;  /* 0x000000ffffe37224 */ /* 0x000fe400078e007d */
[----:B------:R-:W-:Y:S01]  /*218a0*/  IMAD.MOV.U32 R228, RZ, RZ, R126 ;  /* 0x000000ffffe47224 */ /* 0x000fe200078e007e */
[----:B------:R-:W-:Y:S01]  /*218b0*/  STL [R1+0x1170], R225 ;  /* 0x001170e101007387 */ /* 0x000fe20000100800 */
[----:B------:R-:W-:Y:S02]  /*218c0*/  IMAD.MOV.U32 R229, RZ, RZ, R127 ;  /* 0x000000ffffe57224 */ /* 0x000fe400078e007f */
[----:B------:R-:W-:Y:S01]  /*218d0*/  IMAD.MOV.U32 R230, RZ, RZ, R128 ;  /* 0x000000ffffe67224 */ /* 0x000fe200078e0080 */
[----:B------:R-:W-:Y:S01]  /*218e0*/  STL [R1+0x116c], R226 ;  /* 0x00116ce201007387 */ /* 0x000fe20000100800 */
[----:B------:R-:W-:-:S02]  /*218f0*/  IMAD.MOV.U32 R231, RZ, RZ, R129 ;  /* 0x000000ffffe77224 */ /* 0x000fc400078e0081 */
[----:B------:R-:W-:Y:S01]  /*21900*/  IMAD.MOV.U32 R232, RZ, RZ, R130 ;  /* 0x000000ffffe87224 */ /* 0x000fe200078e0082 */
[----:B------:R-:W-:Y:S01]  /*21910*/  STL [R1+0x1168], R227 ;  /* 0x001168e301007387 */ /* 0x000fe20000100800 */
[----:B------:R-:W-:Y:S02]  /*21920*/  IMAD.MOV.U32 R233, RZ, RZ, R131 ;  /* 0x000000ffffe97224 */ /* 0x000fe400078e0083 */
[----:B------:R-:W-:Y:S01]  /*21930*/  IMAD.MOV.U32 R234, RZ, RZ, R132 ;  /* 0x000000ffffea7224 */ /* 0x000fe200078e0084 */
[----:B------:R-:W-:Y:S01]  /*21940*/  STL [R1+0x115c], R228 ;  /* 0x00115ce401007387 */ /* 0x000fe20000100800 */
[----:B------:R-:W-:-:S03]  /*21950*/  IMAD.MOV.U32 R235, RZ, RZ, R133 ;  /* 0x000000ffffeb7224 */ /* 0x000fc600078e0085 */
[----:B------:R-:W-:Y:S04]  /*21960*/  STL [R1+0x1158], R229 ;  /* 0x001158e501007387 */ /* 0x000fe80000100800 */
[----:B------:R-:W-:Y:S04]  /*21970*/  STL [R1+0x1154], R230 ;  /* 0x001154e601007387 */ /* 0x000fe80000100800 */
[----:B------:R-:W-:Y:S01]  /*21980*/  STL [R1+0x1150], R231 ;  /* 0x001150e701007387 */ /* 0x000fe20000100800 */
[----:B------:R-:W-:-:S03]  /*21990*/  IMAD.MOV.U32 R10, RZ, RZ, R3 ;  /* 0x000000ffff0a7224 */ /* 0x000fc600078e0003 */
[----:B------:R-:W-:Y:S04]  /*219a0*/  STL [R1+0x114c], R232 ;  /* 0x00114ce801007387 */ /* 0x000fe80000100800 */
[----:B------:R-:W-:Y:S04]  /*219b0*/  STL [R1+0x1148], R233 ;  /* 0x001148e901007387 */ /* 0x000fe80000100800 */
[----:B------:R-:W-:Y:S04]  /*219c0*/  STL [R1+0x1144], R234 ;  /* 0x001144ea01007387 */ /* 0x000fe80000100800 */
[----:B------:R3:W-:Y:S01]  /*219d0*/  STL [R1+0x1140], R235 ;  /* 0x001140eb01007387 */ /* 0x0007e20000100800 */
[----:B------:R-:W-:-:S02]  /*219e0*/  IMAD.MOV.U32 R155, RZ, RZ, R53 ;  /* 0x000000ffff9b7224 */ /* 0x000fc400078e0035 */
[----:B------:R-:W-:Y:S02]  /*219f0*/  IMAD.MOV.U32 R154, RZ, RZ, R52 ;  /* 0x000000ffff9a7224 */ /* 0x000fe400078e0034 */
[----:B------:R-:W-:Y:S02]  /*21a00*/  IMAD.MOV.U32 R157, RZ, RZ, R55 ;  /* 0x000000ffff9d7224 */ /* 0x000fe400078e0037 */
[----:B------:R-:W-:Y:S02]  /*21a10*/  IMAD.MOV.U32 R156, RZ, RZ, R54 ;  /* 0x000000ffff9c7224 */ /* 0x000fe400078e0036 */
[----:B------:R-:W-:Y:S02]  /*21a20*/  IMAD.MOV.U32 R159, RZ, RZ, R57 ;  /* 0x000000ffff9f7224 */ /* 0x000fe400078e0039 */
[----:B------:R-:W-:Y:S02]  /*21a30*/  IMAD.MOV.U32 R158, RZ, RZ, R56 ;  /* 0x000000ffff9e7224 */ /* 0x000fe400078e0038 */
        /* <DEDUP_REMOVED lines=71> */
[----:B---3--:R-:W-:Y:S02]  /*21eb0*/  IMAD.MOV.U32 R235, RZ, RZ, R51 ;  /* 0x000000ffffeb7224 */ /* 0x008fe400078e0033 */
[----:B------:R-:W-:-:S02]  /*21ec0*/  IMAD.MOV.U32 R234, RZ, RZ, R50 ;  /* 0x000000ffffea7224 */ /* 0x000fc400078e0032 */
[----:B----4-:R-:W-:Y:S02]  /*21ed0*/  IMAD.MOV.U32 R233, RZ, RZ, R49 ;  /* 0x000000ffffe97224 */ /* 0x010fe400078e0031 */
[----:B------:R-:W-:Y:S02]  /*21ee0*/  IMAD.MOV.U32 R232, RZ, RZ, R48 ;  /* 0x000000ffffe87224 */ /* 0x000fe400078e0030 */
[----:B--2---:R-:W-:Y:S02]  /*21ef0*/  IMAD.MOV.U32 R231, RZ, RZ, R47 ;  /* 0x000000ffffe77224 */ /* 0x004fe400078e002f */
        /* <DEDUP_REMOVED lines=23> */
[----:B------:R-:W2:Y:S04]  /*22070*/  LDL.LU.64 R24, [R1] ;  /* 0x0000000001187983 */ /* 0x000ea80000300a00 */
        /* <DEDUP_REMOVED lines=82> */
[----:B------:R-:W-:Y:S04]  /*225a0*/  STL [R1+0x113c], R240 ;  /* 0x00113cf001007387 */ /* 0x000fe80000100800 */
[----:B------:R-:W-:Y:S04]  /*225b0*/  STL [R1+0x1138], R241 ;  /* 0x001138f101007387 */ /* 0x000fe80000100800 */
[----:B------:R-:W-:Y:S04]  /*225c0*/  STL [R1+0x1134], R242 ;  /* 0x001134f201007387 */ /* 0x000fe80000100800 */
[----:B------:R0:W-:Y:S04]  /*225d0*/  STL [R1+0x1130], R243 ;  /* 0x001130f301007387 */ /* 0x0001e80000100800 */
[----:B------:R1:W-:Y:S04]  /*225e0*/  STL [R1+0x112c], R248 ;  /* 0x00112cf801007387 */ /* 0x0003e80000100800 */
[----:B------:R-:W-:Y:S01]  /*225f0*/  STL [R1+0x1128], R249 ;  /* 0x001128f901007387 */ /* 0x000fe20000100800 */
[----:B------:R-:W-:-:S02]  /*22600*/  WARPGROUP.DEPBAR.LE gsb0, 0x0 ;  /* 0x00008000000079c5 */ /* 0x000fc40000010000 */
[----:B------:R-:W-:-:S06]  /*22610*/  WARPGROUP.ARRIVE ;  /* 0x00000000000079c5 */ /* 0x000fcc0000000000 */
[----:B------:R-:W-:Y:S01]  /*22620*/  HGMMA.64x256x16.F32.BF16 R24, gdesc[UR32].tnspA, R24, gsb0 ;  /* 0x23e00000201879f0 */ /* 0x000fe20008001818 */
[----:B------:R-:W-:Y:S02]  /*22630*/  IMAD.MOV.U32 R16, RZ, RZ, R250 ;  /* 0x000000ffff107224 */ /* 0x000fe400078e00fa */
[----:B0-----:R-:W-:Y:S02]  /*22640*/  IMAD.MOV.U32 R243, RZ, RZ, R251 ;  /* 0x000000fffff37224 */ /* 0x001fe400078e00fb */
        /* <DEDUP_REMOVED lines=9> */
[----:B-1----:R-:W-:-:S02]  /*226e0*/  IMAD.MOV.U32 R248, RZ, RZ, R19 ;  /* 0x000000fffff87224 */ /* 0x002fc400078e0013 */
[----:B------:R-:W-:Y:S02]  /*226f0*/  IMAD.MOV.U32 R245, RZ, RZ, R18 ;  /* 0x000000fffff57224 */ /* 0x000fe400078e0012 */
[----:B------:R-:W-:Y:S02]  /*22700*/  IMAD.MOV.U32 R240, RZ, RZ, R23 ;  /* 0x000000fffff07224 */ /* 0x000fe400078e0017 */
[----:B------:R-:W-:Y:S02]  /*22710*/  IMAD.MOV.U32 R17, RZ, RZ, R22 ;  /* 0x000000ffff117224 */ /* 0x000fe400078e0016 */
[----:B------:R-:W-:Y:S02]  /*22720*/  IMAD.MOV.U32 R241, RZ, RZ, R239 ;  /* 0x000000fffff17224 */ /* 0x000fe400078e00ef */
[----:B------:R-:W-:Y:S02]  /*22730*/  IMAD.MOV.U32 R242, RZ, RZ, R247 ;  /* 0x000000fffff27224 */ /* 0x000fe400078e00f7 */
[----:B------:R-:W-:-:S02]  /*22740*/  IMAD.MOV.U32 R252, RZ, RZ, R238 ;  /* 0x000000fffffc7224 */ /* 0x000fc400078e00ee */
[----:B------:R-:W-:Y:S01]  /*22750*/  IMAD.MOV.U32 R20, RZ, RZ, R246 ;  /* 0x000000ffff147224 */ /* 0x000fe200078e00f6 */
[----:B------:R-:W-:Y:S02]  /*22760*/  WARPGROUP.DEPBAR.LE gsb0, 0x0 ;  /* 0x00008000000079c5 */ /* 0x000fe40000010000 */
[----:B------:R-:W-:Y:S04]  /*22770*/  STL.64 [R1], R24 ;  /* 0x0000001801007387 */ /* 0x000fe80000100a00 */
        /* <DEDUP_REMOVED lines=59> */
[----:B------:R-:W-:-:S03]  /*22b30*/  IMAD.MOV.U32 R251, RZ, RZ, R151 ;  /* 0x000000fffffb7224 */ /* 0x000fc600078e0097 */
[----:B------:R-:W-:Y:S01]  /*22b40*/  STL.64 [R1+0x1e0], R144 ;  /* 0x0001e09001007387 */ /* 0x000fe20000100a00 */
[----:B------:R-:W-:-:S03]  /*22b50*/  IMAD.MOV.U32 R250, RZ, RZ, R150 ;  /* 0x000000fffffa7224 */ /* 0x000fc600078e0096 */
[----:B------:R-:W-:Y:S04]  /*22b60*/  STL.64 [R1+0x1e8], R146 ;  /* 0x0001e89201007387 */ /* 0x000fe80000100a00 */
[----:B------:R-:W-:Y:S04]  /*22b70*/  STL.64 [R1+0x1f0], R148 ;  /* 0x0001f09401007387 */ /* 0x000fe80000100a00 */
[----:B------:R0:W-:Y:S01]  /*22b80*/  STL.64 [R1+0x1f8], R150 ;  /* 0x0001f89601007387 */ /* 0x0001e20000100a00 */
[----:B------:R-:W-:Y:S02]  /*22b90*/  IMAD.MOV.U32 R7, RZ, RZ, R138 ;  /* 0x000000ffff077224 */ /* 0x000fe400078e008a */
[----:B------:R-:W-:-:S02]  /*22ba0*/  IMAD.MOV.U32 R6, RZ, RZ, R136 ;  /* 0x000000ffff067224 */ /* 0x000fc400078e0088 */
[----:B------:R-:W-:Y:S01]  /*22bb0*/  IMAD.MOV.U32 R11, RZ, RZ, R134 ;  /* 0x000000ffff0b7224 */ /* 0x000fe200078e0086 */
[----:B0-----:R-:W2:Y:S04]  /*22bc0*/  LDL.LU.64 R150, [R1+0x1378] ;  /* 0x0013780001967983 */ /* 0x001ea80000300a00 */
        /* <DEDUP_REMOVED lines=74> */
[----:B------:R-:W3:Y:S01]  /*23070*/  LDL R249, [R1+0x10bc] ;  /* 0x0010bc0001f97983 */ /* 0x000ee20000100800 */
[----:B------:R-:W-:-:S05]  /*23080*/  VIADD R248, R248, 0x1 ;  /* 0x00000001f8f87836 */ /* 0x000fca0000000000 */
[----:B------:R0:W-:Y:S01]  /*23090*/  STL [R1+0x6b4], R248 ;  /* 0x0006b4f801007387 */ /* 0x0001e20000100800 */
[----:B---3--:R-:W-:-:S03]  /*230a0*/  ISETP.NE.U32.AND P0, PT, R248, R249, PT ;  /* 0x000000f9f800720c */ /* 0x008fc60003f05070 */
[----:B0-----:R-:W3:Y:S04]  /*230b0*/  LDL.LU R248, [R1+0xc8c] ;  /* 0x000c8c0001f87983 */ /* 0x001ee80000300800 */
[----:B------:R-:W4:Y:S01]  /*230c0*/  LDL.LU R249, [R1+0xc84] ;  /* 0x000c840001f97983 */ /* 0x000f220000300800 */
[----:B---3--:R-:W-:-:S05]  /*230d0*/  IADD3 R248, P1, R248, R21, RZ ;  /* 0x00000015f8f87210 */ /* 0x008fca0007f3e0ff */
[----:B------:R0:W-:Y:S04]  /*230e0*/  STL [R1+0xc8c], R248 ;  /* 0x000c8cf801007387 */ /* 0x0001e80000100800 */
[----:B0-----:R-:W3:Y:S01]  /*230f0*/  LDL.LU R248, [R1+0xc7c] ;  /* 0x000c7c0001f87983 */ /* 0x001ee20000300800 */
[-C--:B----4-:R-:W-:Y:S02]  /*23100*/  IADD3 R249, P2, R249, R21.reuse, RZ ;  /* 0x00000015f9f97210 */ /* 0x090fe40007f5e0ff */
[-C--:B------:R-:W-:Y:S02]  /*23110*/  IADD3 R8, P4, R8, R21.reuse, RZ ;  /* 0x0000001508087210 */ /* 0x080fe40007f9e0ff */
[-C--:B------:R-:W-:Y:S01]  /*23120*/  IADD3 R2, P5, R2, R21.reuse, RZ ;  /* 0x0000001502027210 */ /* 0x080fe20007fbe0ff */
[----:B------:R-:W-:Y:S04]  /*23130*/  STL [R1+0xc84], R249 ;  /* 0x000c84f901007387 */ /* 0x000fe80000100800 */
[----:B------:R0:W-:Y:S04]  /*23140*/  STL [R1+0xc74], R8 ;  /* 0x000c740801007387 */ /* 0x0001e80000100800 */
[----:B0-----:R-:W4:Y:S01]  /*23150*/  LDL.LU R8, [R1+0x1178] ;  /* 0x0011780001087983 */ /* 0x001f220000300800 */
[----:B---3--:R-:W-:-:S05]  /*23160*/  IADD3 R248, P3, R248, R21, RZ ;  /* 0x00000015f8f87210 */ /* 0x008fca0007f7e0ff */
[----:B------:R-:W-:Y:S04]  /*23170*/  STL [R1+0xc7c], R248 ;  /* 0x000c7cf801007387 */ /* 0x000fe80000100800 */
[----:B------:R0:W-:Y:S04]  /*23180*/  STL [R1+0xc6c], R2 ;  /* 0x000c6c0201007387 */ /* 0x0001e80000100800 */
[----:B0-----:R-:W4:Y:S04]  /*23190*/  LDL.LU R2, [R1+0x1174] ;  /* 0x0011740001027983 */ /* 0x001f280000300800 */
[----:B------:R-:W3:Y:S01]  /*231a0*/  LDL.LU R248, [R1+0xc64] ;  /* 0x000c640001f87983 */ /* 0x000ee20000300800 */
[----:B------:R-:W-:-:S03]  /*231b0*/  IADD3 R9, P6, R9, R21, RZ ;  /* 0x0000001509097210 */ /* 0x000fc60007fde0ff */
[----:B------:R-:W2:Y:S02]  /*231c0*/  LDL.LU R249, [R1+0xc88] ;  /* 0x000c880001f97983 */ /* 0x000ea40000300800 */
[----:B----4-:R-:W-:Y:S01]  /*231d0*/  IMAD.X R8, R8, 0x1, R2, P6 ;  /* 0x0000000108087824 */ /* 0x010fe200030e0602 */
[----:B---3--:R-:W-:-:S05]  /*231e0*/  IADD3 R248, P6, R248, R21, RZ ;  /* 0x00000015f8f87210 */ /* 0x008fca0007fde0ff */
[----:B------:R0:W-:Y:S04]  /*231f0*/  STL [R1+0xc64], R248 ;  /* 0x000c64f801007387 */ /* 0x0001e80000100800 */
[----:B0-----:R-:W3:Y:S01]  /*23200*/  LDL.LU R248, [R1+0xc5c] ;  /* 0x000c5c0001f87983 */ /* 0x001ee20000300800 */
[----:B--2---:R-:W-:-:S05]  /*23210*/  IMAD.X R249, R249, 0x1, R2, P1 ;  /* 0x00000001f9f97824 */ /* 0x004fca00008e0602 */
[----:B------:R0:W-:Y:S04]  /*23220*/  STL [R1+0xc88], R249 ;  /* 0x000c88f901007387 */ /* 0x0001e80000100800 */
[----:B0-----:R-:W2:Y:S01]  /*23230*/  LDL.LU R249, [R1+0xc80] ;  /* 0x000c800001f97983 */ /* 0x001ea20000300800 */
        /* <DEDUP_REMOVED lines=327> */
[--C-:B--2---:R-:W-:Y:S02]  /*246b0*/  IMAD.X R249, R249, 0x1, R2.reuse, P2 ;  /* 0x00000001f9f97824 */ /* 0x104fe400010e0602 */
[----:B------:R-:W-:-:S03]  /*246c0*/  IMAD.X R225, R225, 0x1, R2, P3 ;  /* 0x00000001e1e17824 */ /* 0x000fc600018e0602 */
[----:B------:R-:W-:Y:S04]  /*246d0*/  STL [R1+0xad0], R249 ;  /* 0x000ad0f901007387 */ /* 0x000fe80000100800 */
[----:B------:R0:W-:Y:S01]  /*246e0*/  STL [R1+0xac8], R225 ;  /* 0x000ac8e101007387 */ /* 0x0001e20000100800 */
[----:B---3--:R-:W-:-:S05]  /*246f0*/  IADD3 R248, P2, R248, R21, RZ ;  /* 0x00000015f8f87210 */ /* 0x008fca0007f5e0ff */
[----:B------:R1:W-:Y:S04]  /*24700*/  STL [R1+0xaa4], R248 ;  /* 0x000aa4f801007387 */ /* 0x0003e80000100800 */
[----:B0-----:R-:W2:Y:S04]  /*24710*/  LDL.LU R225, [R1+0xa9c] ;  /* 0x000a9c0001e17983 */ /* 0x001ea80000300800 */
[----:B------:R-:W3:Y:S04]  /*24720*/  LDL.LU R249, [R1+0xac0] ;  /* 0x000ac00001f97983 */ /* 0x000ee80000300800 */
[----:B-1----:R-:W4:Y:S01]  /*24730*/  LDL.LU R248, [R1+0x10ac] ;  /* 0x0010ac0001f87983 */ /* 0x002f220000300800 */
[----:B--2---:R-:W-:Y:S01]  /*24740*/  IADD3 R225, P3, R225, R21, RZ ;  /* 0x00000015e1e17210 */ /* 0x004fe20007f7e0ff */
[----:B---3--:R-:W-:-:S04]  /*24750*/  IMAD.X R249, R249, 0x1, R2, P4 ;  /* 0x00000001f9f97824 */ /* 0x008fc800020e0602 */
[----:B------:R0:W-:Y:S01]  /*24760*/  STL [R1+0xa9c], R225 ;  /* 0x000a9ce101007387 */ /* 0x0001e20000100800 */
[----:B----4-:R-:W-:-:S03]  /*24770*/  IADD3 R248, P4, R248, UR5, RZ ;  /* 0x00000005f8f87c10 */ /* 0x010fc6000ff9e0ff */
[----:B0-----:R0:W5:Y:S04]  /*24780*/  LDL.LU R225, [R1+0x1170] ;  /* 0x0011700001e17983 */ /* 0x0011680000300800 */
[----:B------:R-:W2:Y:S04]  /*24790*/  LDL.LU R21, [R1+0xab8] ;  /* 0x000ab80001157983 */ /* 0x000ea80000300800 */
[----:B------:R1:W-:Y:S04]  /*247a0*/  STL [R1+0xac0], R249 ;  /* 0x000ac0f901007387 */ /* 0x0003e80000100800 */
[----:B------:R3:W-:Y:S04]  /*247b0*/  STL [R1+0x10ac], R248 ;  /* 0x0010acf801007387 */ /* 0x0007e80000100800 */
[----:B-1----:R-:W4:Y:S04]  /*247c0*/  LDL.LU R249, [R1+0xca8] ;  /* 0x000ca80001f97983 */ /* 0x002f280000300800 */
[----:B---3--:R-:W3:Y:S01]  /*247d0*/  LDL.LU R248, [R1+0xab0] ;  /* 0x000ab00001f87983 */ /* 0x008ee20000300800 */
[----:B--2---:R-:W-:-:S05]  /*247e0*/  IMAD.X R21, R21, 0x1, R2, P5 ;  /* 0x0000000115157824 */ /* 0x004fca00028e0602 */
[----:B------:R1:W-:Y:S01]  /*247f0*/  STL [R1+0xab8], R21 ;  /* 0x000ab81501007387 */ /* 0x0003e20000100800 */
[----:B----4-:R-:W-:-:S03]  /*24800*/  IADD3 R249, P5, R249, UR5, RZ ;  /* 0x00000005f9f97c10 */ /* 0x010fc6000ffbe0ff */
[----:B-1----:R-:W2:Y:S01]  /*24810*/  LDL.LU R21, [R1+0x10a4] ;  /* 0x0010a40001157983 */ /* 0x002ea20000300800 */
[----:B---3--:R-:W-:-:S03]  /*24820*/  IMAD.X R248, R248, 0x1, R2, P6 ;  /* 0x00000001f8f87824 */ /* 0x008fc600030e0602 */
[----:B------:R1:W-:Y:S04]  /*24830*/  STL [R1+0xca8], R249 ;  /* 0x000ca8f901007387 */ /* 0x0003e80000100800 */
[----:B------:R3:W-:Y:S04]  /*24840*/  STL [R1+0xab0], R248 ;  /* 0x000ab0f801007387 */ /* 0x0007e80000100800 */
[----:B-1----:R-:W4:Y:S04]  /*24850*/  LDL.LU R249, [R1+0xaa8] ;  /* 0x000aa80001f97983 */ /* 0x002f280000300800 */
[----:B---3--:R-:W3:Y:S01]  /*24860*/  LDL.LU R248, [R1+0x10a0] ;  /* 0x0010a00001f87983 */ /* 0x008ee20000300800 */
[----:B--2---:R-:W-:-:S05]  /*24870*/  IADD3 R21, P6, R21, UR5, RZ ;  /* 0x0000000515157c10 */ /* 0x004fca000ffde0ff */
[----:B------:R1:W-:Y:S01]  /*24880*/  STL [R1+0x10a4], R21 ;  /* 0x0010a41501007387 */ /* 0x0003e20000100800 */
[----:B----4-:R-:W-:-:S03]  /*24890*/  IMAD.X R249, R249, 0x1, R2, P1 ;  /* 0x00000001f9f97824 */ /* 0x010fc600008e0602 */
[----:B-1----:R-:W2:Y:S01]  /*248a0*/  LDL.LU R21, [R1+0xaa0] ;  /* 0x000aa00001157983 */ /* 0x002ea20000300800 */
[----:B---3--:R-:W-:-:S03]  /*248b0*/  IADD3 R248, P1, R248, UR5, RZ ;  /* 0x00000005f8f87c10 */ /* 0x008fc6000ff3e0ff */
        /* <DEDUP_REMOVED lines=15> */
[----:B----4-:R-:W-:-:S03]  /*249b0*/  IADD3.X R249, R249, UR4, RZ, P4, !PT ;  /* 0x00000004f9f97c10 */ /* 0x010fc6000a7fe4ff */
[----:B-1----:R-:W2:Y:S01]  /*249c0*/  LDL.LU R21, [R1+0xa94] ;  /* 0x000a940001157983 */ /* 0x002ea20000300800 */
[----:B---3--:R-:W-:-:S03]  /*249d0*/  IADD3 R248, P4, R248, UR5, RZ ;  /* 0x00000005f8f87c10 */ /* 0x008fc6000ff9e0ff */
[----:B------:R1:W-:Y:S04]  /*249e0*/  STL [R1+0x10a8], R249 ;  /* 0x0010a8f901007387 */ /* 0x0003e80000100800 */
[----:B------:R3:W-:Y:S04]  /*249f0*/  STL [R1+0x1094], R248 ;  /* 0x001094f801007387 */ /* 0x0007e80000100800 */
[----:B-1----:R-:W4:Y:S04]  /*24a00*/  LDL.LU R249, [R1+0x1090] ;  /* 0x0010900001f97983 */ /* 0x002f280000300800 */
[----:B---3--:R-:W3:Y:S01]  /*24a10*/  LDL.LU R248, [R1+0xca4] ;  /* 0x000ca40001f87983 */ /* 0x008ee20000300800 */
[----:B--2---:R-:W-:-:S05]  /*24a20*/  IADD3.X R21, R21, UR4, RZ, P5, !PT ;  /* 0x0000000415157c10 */ /* 0x004fca000affe4ff */
[----:B------:R1:W-:Y:S01]  /*24a30*/  STL [R1+0xa94], R21 ;  /* 0x000a941501007387 */ /* 0x0003e20000100800 */
[----:B----4-:R-:W-:-:S03]  /*24a40*/  IADD3 R249, P5, R249, UR5, RZ ;  /* 0x00000005f9f97c10 */ /* 0x010fc6000ffbe0ff */
[----:B-1----:R-:W2:Y:S01]  /*24a50*/  LDL.LU R21, [R1+0x108c] ;  /* 0x00108c0001157983 */ /* 0x002ea20000300800 */
[----:B---3--:R-:W-:-:S03]  /*24a60*/  IADD3.X R248, R248, UR4, RZ, P6, !PT ;  /* 0x00000004f8f87c10 */ /* 0x008fc6000b7fe4ff */
        /* <DEDUP_REMOVED lines=491> */
[----:B------:R-:W-:Y:S01]  /*26920*/  STL [R1+0xe04], R21 ;  /* 0x000e041501007387 */ /* 0x000fe20000100800 */
[----:B----4-:R-:W-:Y:S02]  /*26930*/  IADD3.X R249, R249, UR4, RZ, P4, !PT ;  /* 0x00000004f9f97c10 */ /* 0x010fe4000a7fe4ff */
[----:B---3--:R-:W-:-:S03]  /*26940*/  IADD3 R248, P4, R248, UR5, RZ ;  /* 0x00000005f8f87c10 */ /* 0x008fc6000ff9e0ff */
[----:B------:R1:W-:Y:S04]  /*26950*/  STL [R1+0xe28], R249 ;  /* 0x000e28f901007387 */ /* 0x0003e80000100800 */
[----:B-1----:R-:W2:Y:S04]  /*26960*/  LDL.LU R249, [R1+0xe20] ;  /* 0x000e200001f97983 */ /* 0x002ea80000300800 */
[----:B------:R1:W-:Y:S04]  /*26970*/  STL [R1+0xdfc], R248 ;  /* 0x000dfcf801007387 */ /* 0x0003e80000100800 */
[----:B-1----:R-:W3:Y:S01]  /*26980*/  LDL.LU R248, [R1+0xdf4] ;  /* 0x000df40001f87983 */ /* 0x002ee20000300800 */
[----:B--2---:R-:W-:-:S05]  /*26990*/  IADD3.X R249, R249, UR4, RZ, P5, !PT ;  /* 0x00000004f9f97c10 */ /* 0x004fca000affe4ff */
[----:B------:R1:W-:Y:S01]  /*269a0*/  STL [R1+0xe20], R249 ;  /* 0x000e20f901007387 */ /* 0x0003e20000100800 */
[----:B---3--:R-:W-:-:S03]  /*269b0*/  IADD3 R248, P5, R248, UR5, RZ ;  /* 0x00000005f8f87c10 */ /* 0x008fc6000ffbe0ff */
        /* <DEDUP_REMOVED lines=509> */
[----:B---3--:R-:W-:-:S05]  /*28990*/  IADD3 R248, P6, R248, UR5, RZ ;  /* 0x00000005f8f87c10 */ /* 0x008fca000ffde0ff */
[----:B------:R2:W-:Y:S04]  /*289a0*/  STL [R1+0x934], R248 ;  /* 0x000934f801007387 */ /* 0x0005e80000100800 */
[----:B------:R-:W3:Y:S04]  /*289b0*/  LDL.LU R21, [R1+0x958] ;  /* 0x0009580001157983 */ /* 0x000ee80000300800 */
[----:B-1----:R-:W4:Y:S04]  /*289c0*/  LDL.LU R249, [R1+0x92c] ;  /* 0x00092c0001f97983 */ /* 0x002f280000300800 */
[----:B--2---:R-:W2:Y:S01]  /*289d0*/  LDL.LU R248, [R1+0x950] ;  /* 0x0009500001f87983 */ /* 0x004ea20000300800 */
[----:B---3--:R-:W-:-:S02]  /*289e0*/  IADD3.X R21, R21, UR4, RZ, P1, !PT ;  /* 0x0000000415157c10 */ /* 0x008fc40008ffe4ff */
[----:B----4-:R-:W-:-:S03]  /*289f0*/  IADD3 R249, P1, R249, UR5, RZ ;  /* 0x00000005f9f97c10 */ /* 0x010fc6000ff3e0ff */
[----:B------:R1:W-:Y:S01]  /*28a00*/  STL [R1+0x958], R21 ;  /* 0x0009581501007387 */ /* 0x0003e20000100800 */
[----:B--2---:R-:W-:-:S03]  /*28a10*/  IADD3.X R248, R248, UR4, RZ, P2, !PT ;  /* 0x00000004f8f87c10 */ /* 0x004fc600097fe4ff */
[----:B------:R2:W-:Y:S04]  /*28a20*/  STL [R1+0x92c], R249 ;  /* 0x00092cf901007387 */ /* 0x0005e80000100800 */
[----:B------:R3:W-:Y:S04]  /*28a30*/  STL [R1+0x950], R248 ;  /* 0x000950f801007387 */ /* 0x0007e80000100800 */
[----:B-1----:R-:W4:Y:S04]  /*28a40*/  LDL.LU R21, [R1+0x924] ;  /* 0x0009240001157983 */ /* 0x002f280000300800 */
[----:B--2---:R-:W2:Y:S04]  /*28a50*/  LDL.LU R249, [R1+0x948] ;  /* 0x0009480001f97983 */ /* 0x004ea80000300800 */
[----:B---3--:R-:W3:Y:S01]  /*28a60*/  LDL.LU R248, [R1+0x91c] ;  /* 0x00091c0001f87983 */ /* 0x008ee20000300800 */
[----:B----4-:R-:W-:-:S02]  /*28a70*/  IADD3 R21, P2, R21, UR5, RZ ;  /* 0x0000000515157c10 */ /* 0x010fc4000ff5e0ff */
[----:B--2---:R-:W-:-:S03]  /*28a80*/  IADD3.X R249, R249, UR4, RZ, P3, !PT ;  /* 0x00000004f9f97c10 */ /* 0x004fc60009ffe4ff */
[----:B------:R1:W-:Y:S01]  /*28a90*/  STL [R1+0x924], R21 ;  /* 0x0009241501007387 */ /* 0x0003e20000100800 */
[----:B---3--:R-:W-:-:S03]  /*28aa0*/  IADD3 R248, P3, R248, UR5, RZ ;  /* 0x00000005f8f87c10 */ /* 0x008fc6000ff7e0ff */
[----:B------:R2:W-:Y:S04]  /*28ab0*/  STL [R1+0x948], R249 ;  /* 0x000948f901007387 */ /* 0x0005e80000100800 */
[----:B------:R3:W-:Y:S04]  /*28ac0*/  STL [R1+0x91c], R248 ;  /* 0x00091cf801007387 */ /* 0x0007e80000100800 */
[----:B-1----:R-:W4:Y:S04]  /*28ad0*/  LDL.LU R21, [R1+0x940] ;  /* 0x0009400001157983 */ /* 0x002f280000300800 */
[----:B--2---:R-:W2:Y:S04]  /*28ae0*/  LDL.LU R249, [R1+0x914] ;  /* 0x0009140001f97983 */ /* 0x004ea80000300800 */
[----:B---3--:R-:W3:Y:S01]  /*28af0*/  LDL.LU R248, [R1+0x938] ;  /* 0x0009380001f87983 */ /* 0x008ee20000300800 */
[----:B----4-:R-:W-:-:S02]  /*28b00*/  IADD3.X R21, R21, UR4, RZ, P4, !PT ;  /* 0x0000000415157c10 */ /* 0x010fc4000a7fe4ff */
[----:B--2---:R-:W-:-:S03]  /*28b10*/  IADD3 R249, P4, R249, UR5, RZ ;  /* 0x00000005f9f97c10 */ /* 0x004fc6000ff9e0ff */
[----:B------:R1:W-:Y:S01]  /*28b20*/  STL [R1+0x940], R21 ;  /* 0x0009401501007387 */ /* 0x0003e20000100800 */
[----:B---3--:R-:W-:-:S03]  /*28b30*/  IADD3.X R248, R248, UR4, RZ, P5, !PT ;  /* 0x00000004f8f87c10 */ /* 0x008fc6000affe4ff */
        /* <DEDUP_REMOVED lines=331> */
[----:B------:R-:W-:Y:S01]  /*29ff0*/  STL [R1+0x75c], R21 ;  /* 0x00075c1501007387 */ /* 0x000fe20000100800 */
[----:B---3--:R-:W-:-:S03]  /*2a000*/  IADD3 R248, P6, R248, UR5, RZ ;  /* 0x00000005f8f87c10 */ /* 0x008fc6000ffde0ff */
[----:B------:R-:W-:Y:S04]  /*2a010*/  STL [R1+0x780], R249 ;  /* 0x000780f901007387 */ /* 0x000fe80000100800 */
[----:B------:R1:W-:Y:S02]  /*2a020*/  STL [R1+0x754], R248 ;  /* 0x000754f801007387 */ /* 0x0003e40000100800 */
[----:B-1----:R-:W-:Y:S02]  /*2a030*/  IMAD.MOV.U32 R248, RZ, RZ, R5 ;  /* 0x000000fffff87224 */ /* 0x002fe400078e0005 */
[----:B------:R-:W-:Y:S02]  /*2a040*/  IMAD.MOV.U32 R5, RZ, RZ, R13 ;  /* 0x000000ffff057224 */ /* 0x000fe400078e000d */
[----:B------:R-:W-:-:S02]  /*2a050*/  IMAD.MOV.U32 R13, RZ, RZ, R0 ;  /* 0x000000ffff0d7224 */ /* 0x000fc400078e0000 */
[----:B------:R-:W-:Y:S02]  /*2a060*/  IMAD.MOV.U32 R0, RZ, RZ, R4 ;  /* 0x000000ffff007224 */ /* 0x000fe400078e0004 */
[----:B------:R-:W2:Y:S01]  /*2a070*/  LDL.LU R4, [R1+0x770] ;  /* 0x0007700001047983 */ /* 0x000ea20000300800 */
[----:B------:R-:W-:Y:S02]  /*2a080*/  IADD3.X R226, R226, UR4, RZ, P1, !PT ;  /* 0x00000004e2e27c10 */ /* 0x000fe40008ffe4ff */
[----:B------:R-:W-:Y:S01]  /*2a090*/  IADD3 R227, P1, R227, UR5, RZ ;  /* 0x00000005e3e37c10 */ /* 0x000fe2000ff3e0ff */
[----:B------:R-:W3:Y:S04]  /*2a0a0*/  LDL.LU R21, [R1+0x744] ;  /* 0x0007440001157983 */ /* 0x000ee80000300800 */
[----:B------:R-:W4:Y:S04]  /*2a0b0*/  LDL.LU R249, [R1+0x768] ;  /* 0x0007680001f97983 */ /* 0x000f280000300800 */
[----:B------:R1:W-:Y:S04]  /*2a0c0*/  STL [R1+0x778], R226 ;  /* 0x000778e201007387 */ /* 0x0003e80000100800 */
[----:B-1----:R0:W5:Y:S04]  /*2a0d0*/  LDL.LU R226, [R1+0x116c] ;  /* 0x00116c0001e27983 */ /* 0x0021680000300800 */
[----:B------:R1:W-:Y:S04]  /*2a0e0*/  STL [R1+0x74c], R227 ;  /* 0x00074ce301007387 */ /* 0x0003e80000100800 */
[----:B-1----:R0:W5:Y:S01]  /*2a0f0*/  LDL.LU R227, [R1+0x1168] ;  /* 0x0011680001e37983 */ /* 0x0021620000300800 */
[----:B--2---:R-:W-:-:S05]  /*2a100*/  IADD3.X R4, R4, UR4, RZ, P2, !PT ;  /* 0x0000000404047c10 */ /* 0x004fca00097fe4ff */
[----:B------:R1:W-:Y:S04]  /*2a110*/  STL [R1+0x770], R4 ;  /* 0x0007700401007387 */ /* 0x0003e80000100800 */
[----:B-1----:R-:W2:Y:S01]  /*2a120*/  LDL.LU R4, [R1+0x1164] ;  /* 0x0011640001047983 */ /* 0x002ea20000300800 */
[----:B---3--:R-:W-:Y:S02]  /*2a130*/  IADD3 R21, P2, R21, UR5, RZ ;  /* 0x0000000515157c10 */ /* 0x008fe4000ff5e0ff */
[----:B----4-:R-:W-:-:S03]  /*2a140*/  IADD3.X R249, R249, UR4, RZ, P3, !PT ;  /* 0x00000004f9f97c10 */ /* 0x010fc60009ffe4ff */
[----:B------:R1:W-:Y:S04]  /*2a150*/  STL [R1+0x744], R21 ;  /* 0x0007441501007387 */ /* 0x0003e80000100800 */
[----:B-1----:R-:W3:Y:S04]  /*2a160*/  LDL.LU R21, [R1+0x734] ;  /* 0x0007340001157983 */ /* 0x002ee80000300800 */
[----:B------:R-:W-:Y:S01]  /*2a170*/  STL [R1+0x768], R249 ;  /* 0x000768f901007387 */ /* 0x000fe20000100800 */
[----:B--2---:R-:W-:-:S05]  /*2a180*/  IADD3 R4, P3, R4, UR5, RZ ;  /* 0x0000000504047c10 */ /* 0x004fca000ff7e0ff */
[----:B------:R1:W-:Y:S04]  /*2a190*/  STL [R1+0x73c], R4 ;  /* 0x00073c0401007387 */ /* 0x0003e80000100800 */
[----:B-1----:R-:W2:Y:S01]  /*2a1a0*/  LDL.LU R4, [R1+0x1160] ;  /* 0x0011600001047983 */ /* 0x002ea20000300800 */
[----:B------:R-:W-:Y:S02]  /*2a1b0*/  IMAD.MOV.U32 R249, RZ, RZ, R5 ;  /* 0x000000fffff97224 */ /* 0x000fe400078e0005 */
[----:B------:R-:W-:Y:S02]  /*2a1c0*/  IMAD.MOV.U32 R5, RZ, RZ, R0 ;  /* 0x000000ffff057224 */ /* 0x000fe400078e0000 */
[----:B------:R-:W-:Y:S02]  /*2a1d0*/  IMAD.MOV.U32 R0, RZ, RZ, R3 ;  /* 0x000000ffff007224 */ /* 0x000fe400078e0003 */
[----:B------:R-:W4:Y:S01]  /*2a1e0*/  LDL.LU R3, [R1+0x72c] ;  /* 0x00072c0001037983 */ /* 0x000f220000300800 */
[----:B--2---:R-:W-:-:S02]  /*2a1f0*/  IADD3.X R4, R4, UR4, RZ, P4, !PT ;  /* 0x0000000404047c10 */ /* 0x004fc4000a7fe4ff */
[----:B---3--:R-:W-:-:S03]  /*2a200*/  IADD3 R21, P4, R21, UR5, RZ ;  /* 0x0000000515157c10 */ /* 0x008fc6000ff9e0ff */
[----:B------:R1:W-:Y:S04]  /*2a210*/  STL [R1+0x760], R4 ;  /* 0x0007600401007387 */ /* 0x0003e80000100800 */
[----:B-1----:R-:W2:Y:S04]  /*2a220*/  LDL.LU R4, [R1+0x750] ;  /* 0x0007500001047983 */ /* 0x002ea80000300800 */
[----:B------:R1:W-:Y:S04]  /*2a230*/  STL [R1+0x734], R21 ;  /* 0x0007341501007387 */ /* 0x0003e80000100800 */
[----:B-1----:R-:W3:Y:S01]  /*2a240*/  LDL.LU R21, [R1+0x748] ;  /* 0x0007480001157983 */ /* 0x002ee20000300800 */
[----:B------:R-:W-:-:S02]  /*2a250*/  IADD3.X R228, R228, UR4, RZ, P5, !PT ;  /* 0x00000004e4e47c10 */ /* 0x000fc4000affe4ff */
[----:B----4-:R-:W-:-:S03]  /*2a260*/  IADD3 R3, P5, R3, UR5, RZ ;  /* 0x0000000503037c10 */ /* 0x010fc6000ffbe0ff */
[----:B------:R1:W-:Y:S01]  /*2a270*/  STL [R1+0x758], R228 ;  /* 0x000758e401007387 */ /* 0x0003e20000100800 */
[----:B------:R-:W-:Y:S02]  /*2a280*/  IADD3.X R231, R231, UR4, RZ, P2, !PT ;  /* 0x00000004e7e77c10 */ /* 0x000fe400097fe4ff */
[----:B------:R-:W-:Y:S01]  /*2a290*/  IADD3 R232, P2, R232, UR5, RZ ;  /* 0x00000005e8e87c10 */ /* 0x000fe2000ff5e0ff */
[----:B-1----:R0:W5:Y:S04]  /*2a2a0*/  LDL.LU R228, [R1+0x115c] ;  /* 0x00115c0001e47983 */ /* 0x0021680000300800 */
[----:B------:R1:W-:Y:S01]  /*2a2b0*/  STL [R1+0x72c], R3 ;  /* 0x00072c0301007387 */ /* 0x0003e20000100800 */
[----:B------:R-:W-:-:S03]  /*2a2c0*/  IADD3.X R233, R233, UR4, RZ, P3, !PT ;  /* 0x00000004e9e97c10 */ /* 0x000fc60009ffe4ff */
[----:B-1----:R-:W4:Y:S01]  /*2a2d0*/  LDL.LU R3, [R1+0x6e0] ;  /* 0x0006e00001037983 */ /* 0x002f220000300800 */
[----:B------:R-:W-:Y:S02]  /*2a2e0*/  IADD3 R234, P3, R234, UR5, RZ ;  /* 0x00000005eaea7c10 */ /* 0x000fe4000ff7e0ff */
[----:B------:R-:W-:Y:S02]  /*2a2f0*/  IADD3.X R235, R235, UR4, RZ, P4, !PT ;  /* 0x00000004ebeb7c10 */ /* 0x000fe4000a7fe4ff */
[----:B------:R-:W-:Y:S02]  /*2a300*/  IADD3 R240, P4, R240, UR5, RZ ;  /* 0x00000005f0f07c10 */ /* 0x000fe4000ff9e0ff */
[----:B------:R-:W-:Y:S02]  /*2a310*/  IADD3.X R241, R241, UR4, RZ, P5, !PT ;  /* 0x00000004f1f17c10 */ /* 0x000fe4000affe4ff */
[----:B------:R-:W-:Y:S02]  /*2a320*/  IADD3 R242, P5, R242, UR5, RZ ;  /* 0x00000005f2f27c10 */ /* 0x000fe4000ffbe0ff */
[----:B------:R-:W-:-:S02]  /*2a330*/  IADD3.X R244, R244, UR4, RZ, P2, !PT ;  /* 0x00000004f4f47c10 */ /* 0x000fc400097fe4ff */
[----:B------:R-:W-:Y:S02]  /*2a340*/  IADD3 R237, P2, R237, UR5, RZ ;  /* 0x00000005eded7c10 */ /* 0x000fe4000ff5e0ff */
[----:B------:R-:W-:Y:S02]  /*2a350*/  IADD3.X R245, R245, UR4, RZ, P3, !PT ;  /* 0x00000004f5f57c10 */ /* 0x000fe40009ffe4ff */
[----:B------:R-:W-:Y:S02]  /*2a360*/  IADD3 R252, P3, R252, UR5, RZ ;  /* 0x00000005fcfc7c10 */ /* 0x000fe4000ff7e0ff */
[----:B------:R-:W-:Y:S02]  /*2a370*/  IADD3.X R20, R20, UR4, RZ, P4, !PT ;  /* 0x0000000414147c10 */ /* 0x000fe4000a7fe4ff */
[----:B------:R-:W-:Y:S02]  /*2a380*/  IADD3 R16, P4, R16, UR5, RZ ;  /* 0x0000000510107c10 */ /* 0x000fe4000ff9e0ff */
[----:B------:R-:W-:-:S02]  /*2a390*/  IADD3.X R17, R17, UR4, RZ, P5, !PT ;  /* 0x0000000411117c10 */ /* 0x000fc4000affe4ff */
[----:B------:R-:W-:Y:S02]  /*2a3a0*/  IADD3 R12, P5, R12, UR5, RZ ;  /* 0x000000050c0c7c10 */ /* 0x000fe4000ffbe0ff */
[----:B--2---:R-:W-:Y:S02]  /*2a3b0*/  IADD3.X R4, R4, UR4, RZ, P6, !PT ;  /* 0x0000000404047c10 */ /* 0x004fe4000b7fe4ff */
[----:B------:R-:W-:-:S03]  /*2a3c0*/  IADD3 R229, P6, R229, UR5, RZ ;  /* 0x00000005e5e57c10 */ /* 0x000fc6000ffde0ff */
[----:B------:R1:W-:Y:S01]  /*2a3d0*/  STL [R1+0x750], R4 ;  /* 0x0007500401007387 */ /* 0x0003e20000100800 */
[----:B---3--:R-:W-:Y:S02]  /*2a3e0*/  IADD3.X R21, R21, UR4, RZ, P1, !PT ;  /* 0x0000000415157c10 */ /* 0x008fe40008ffe4ff */
[----:B------:R-:W-:Y:S01]  /*2a3f0*/  IADD3 R230, P1, R230, UR5, RZ ;  /* 0x00000005e6e67c10 */ /* 0x000fe2000ff3e0ff */
[----:B-1----:R-:W2:Y:S04]  /*2a400*/  LDL.LU R4, [R1+0x6d0] ;  /* 0x0006d00001047983 */ /* 0x002ea80000300800 */
[----:B------:R1:W-:Y:S04]  /*2a410*/  STL [R1+0x724], R229 ;  /* 0x000724e501007387 */ /* 0x0003e80000100800 */
[----:B-1----:R0:W5:Y:S04]  /*2a420*/  LDL.LU R229, [R1+0x1158] ;  /* 0x0011580001e57983 */ /* 0x0021680000300800 */
[----:B------:R1:W-:Y:S04]  /*2a430*/  STL [R1+0x748], R21 ;  /* 0x0007481501007387 */ /* 0x0003e80000100800 */
[----:B-1----:R-:W3:Y:S04]  /*2a440*/  LDL.LU R21, [R1+0x6b8] ;  /* 0x0006b80001157983 */ /* 0x002ee80000300800 */
[----:B------:R1:W-:Y:S04]  /*2a450*/  STL [R1+0x71c], R230 ;  /* 0x00071ce601007387 */ /* 0x0003e80000100800 */
[----:B-1----:R0:W5:Y:S04]  /*2a460*/  LDL.LU R230, [R1+0x1154] ;  /* 0x0011540001e67983 */ /* 0x0021680000300800 */
[----:B------:R1:W-:Y:S04]  /*2a470*/  STL [R1+0x740], R231 ;  /* 0x000740e701007387 */ /* 0x0003e80000100800 */
[----:B-1----:R0:W5:Y:S04]  /*2a480*/  LDL.LU R231, [R1+0x1150] ;  /* 0x0011500001e77983 */ /* 0x0021680000300800 */
[----:B------:R1:W-:Y:S01]  /*2a490*/  STL [R1+0x714], R232 ;  /* 0x000714e801007387 */ /* 0x0003e20000100800 */
[----:B------:R-:W-:-:S03]  /*2a4a0*/  IADD3.X R243, R243, UR4, RZ, P6, !PT ;  /* 0x00000004f3f37c10 */ /* 0x000fc6000b7fe4ff */
[----:B-1----:R0:W5:Y:S04]  /*2a4b0*/  LDL.LU R232, [R1+0x114c] ;  /* 0x00114c0001e87983 */ /* 0x0021680000300800 */
[----:B------:R1:W-:Y:S01]  /*2a4c0*/  STL [R1+0x738], R233 ;  /* 0x000738e901007387 */ /* 0x0003e20000100800 */
[----:B------:R-:W-:-:S03]  /*2a4d0*/  IADD3 R248, P6, R248, UR5, RZ ;  /* 0x00000005f8f87c10 */ /* 0x000fc6000ffde0ff */
[----:B-1----:R0:W5:Y:S04]  /*2a4e0*/  LDL.LU R233, [R1+0x1148] ;  /* 0x0011480001e97983 */ /* 0x0021680000300800 */
[----:B------:R1:W-:Y:S01]  /*2a4f0*/  STL [R1+0x70c], R234 ;  /* 0x00070cea01007387 */ /* 0x0003e20000100800 */
[----:B------:R-:W-:-:S03]  /*2a500*/  IADD3.X R249, R249, UR4, RZ, P1, !PT ;  /* 0x00000004f9f97c10 */ /* 0x000fc60008ffe4ff */
[----:B-1----:R0:W5:Y:S04]  /*2a510*/  LDL.LU R234, [R1+0x1144] ;  /* 0x0011440001ea7983 */ /* 0x0021680000300800 */
[----:B------:R1:W-:Y:S01]  /*2a520*/  STL [R1+0x730], R235 ;  /* 0x000730eb01007387 */ /* 0x0003e20000100800 */
[----:B------:R-:W-:-:S03]  /*2a530*/  IADD3 R236, P1, R236, UR5, RZ ;  /* 0x00000005ecec7c10 */ /* 0x000fc6000ff3e0ff */
[----:B-1----:R0:W5:Y:S04]  /*2a540*/  LDL.LU R235, [R1+0x1140] ;  /* 0x0011400001eb7983 */ /* 0x0021680000300800 */
[----:B------:R1:W-:Y:S04]  /*2a550*/  STL [R1+0x704], R240 ;  /* 0x000704f001007387 */ /* 0x0003e80000100800 */
        /* <DEDUP_REMOVED lines=37> */
[----:B-1----:R-:W4:Y:S01]  /*2a7b0*/  LDL.LU R0, [R1+0x10f8] ;  /* 0x0010f80001007983 */ /* 0x002f220000300800 */
[----:B------:R-:W-:Y:S01]  /*2a7c0*/  WARPGROUP.ARRIVE ;  /* 0x00000000000079c5 */ /* 0x000fe20000000000 */
[----:B------:R-:W-:Y:S01]  /*2a7d0*/  UMOV UR8, UR28 ;  /* 0x0000001c00087c82 */ /* 0x000fe20008000000 */
[----:B------:R-:W-:-:S04]  /*2a7e0*/  UMOV UR9, UR29 ;  /* 0x0000001d00097c82 */ /* 0x000fc80008000000 */
[----:B------:R-:W-:Y:S01]  /*2a7f0*/  HGMMA.64x256x16.F32.BF16 R24, gdesc[UR8].tnspA, R24, gsb0 ;  /* 0x23e00000081879f0 */ /* 0x000fe20008001818 */
[----:B------:R-:W-:Y:S01]  /*2a800*/  UMOV UR40, UR48 ;  /* 0x0000003000287c82 */ /* 0x000fe20008000000 */
[----:B------:R-:W-:Y:S01]  /*2a810*/  UMOV UR41, UR49 ;  /* 0x0000003100297c82 */ /* 0x000fe20008000000 */
[----:B----4-:R-:W-:-:S05]  /*2a820*/  IADD3 R0, P1, R0, UR5, RZ ;  /* 0x0000000500007c10 */ /* 0x010fca000ff3e0ff */
[----:B------:R1:W-:Y:S04]  /*2a830*/  STL [R1+0x6bc], R0 ;  /* 0x0006bc0001007387 */ /* 0x0003e80000100800 */
[----:B-1----:R-:W4:Y:S01]  /*2a840*/  LDL.LU R0, [R1+0x10f4] ;  /* 0x0010f40001007983 */ /* 0x002f220000300800 */
[----:B------:R-:W-:Y:S02]  /*2a850*/  WARPGROUP.DEPBAR.LE gsb0, 0x0 ;  /* 0x00008000000079c5 */ /* 0x000fe40000010000 */
[----:B------:R-:W-:-:S13]  /*2a860*/  WARPGROUP.ARRIVE ;  /* 0x00000000000079c5 */ /* 0x000fda0000000000 */
[----:B------:R-:W-:Y:S01]  /*2a870*/  HGMMA.64x256x16.F32.BF16 R24, gdesc[UR40].tnspA, R24, gsb0 ;  /* 0x23e00000281879f0 */ /* 0x000fe20008001818 */
[----:B------:R-:W-:Y:S01]  /*2a880*/  UMOV UR44, UR52 ;  /* 0x00000034002c7c82 */ /* 0x000fe20008000000 */
[----:B------:R-:W-:Y:S01]  /*2a890*/  UMOV UR45, UR53 ;  /* 0x00000035002d7c82 */ /* 0x000fe20008000000 */
[----:B------:R-:W-:Y:S02]  /*2a8a0*/  IADD3.X R3, R3, UR4, RZ, P2, !PT ;  /* 0x0000000403037c10 */ /* 0x000fe400097fe4ff */
[----:B--2---:R-:W-:-:S03]  /*2a8b0*/  IADD3.X R4, R4, UR4, RZ, P4, !PT ;  /* 0x0000000404047c10 */ /* 0x004fc6000a7fe4ff */
[----:B------:R1:W-:Y:S04]  /*2a8c0*/  STL [R1+0x6e0], R3 ;  /* 0x0006e00301007387 */ /* 0x0003e80000100800 */
[----:B-1----:R-:W2:Y:S01]  /*2a8d0*/  LDL.LU R3, [R1+0x10f0] ;  /* 0x0010f00001037983 */ /* 0x002ea20000300800 */
[----:B------:R-:W-:Y:S01]  /*2a8e0*/  UMOV UR12, UR32 ;  /* 0x00000020000c7c82 */ /* 0x000fe20008000000 */
[----:B------:R-:W-:Y:S01]  /*2a8f0*/  UMOV UR13, UR33 ;  /* 0x00000021000d7c82 */ /* 0x000fe20008000000 */
[----:B------:R-:W-:Y:S02]  /*2a900*/  WARPGROUP.DEPBAR.LE gsb0, 0x0 ;  /* 0x00008000000079c5 */ /* 0x000fe40000010000 */
[----:B------:R-:W-:-:S11]  /*2a910*/  WARPGROUP.ARRIVE ;  /* 0x00000000000079c5 */ /* 0x000fd60000000000 */
[----:B------:R-:W-:Y:S01]  /*2a920*/  HGMMA.64x256x16.F32.BF16 R24, gdesc[UR44].tnspA, R24, gsb0 ;  /* 0x23e000002c1879f0 */ /* 0x000fe20008001818 */
[----:B----4-:R-:W-:-:S05]  /*2a930*/  IADD3.X R0, R0, UR4, RZ, P3, !PT ;  /* 0x0000000400007c10 */ /* 0x010fca0009ffe4ff */
[----:B------:R1:W-:Y:S04]  /*2a940*/  STL [R1+0x6d8], R0 ;  /* 0x0006d80001007387 */ /* 0x0003e80000100800 */
[----:B-1----:R0:W5:Y:S04]  /*2a950*/  LDL.LU R0, [R1+0x10ec] ;  /* 0x0010ec0001007983 */ /* 0x0021680000300800 */
[----:B------:R1:W-:Y:S04]  /*2a960*/  STL [R1+0x6d0], R4 ;  /* 0x0006d00401007387 */ /* 0x0003e80000100800 */
[----:B-1----:R-:W4:Y:S01]  /*2a970*/  LDL.LU R4, [R1+0x10e8] ;  /* 0x0010e80001047983 */ /* 0x002f220000300800 */
[----:B--2---:R-:W-:-:S02]  /*2a980*/  IADD3.X R3, R3, UR4, RZ, P6, !PT ;  /* 0x0000000403037c10 */ /* 0x004fc4000b7fe4ff */
[----:B---3--:R-:W-:Y:S01]  /*2a990*/  IADD3.X R21, R21, UR4, RZ, P1, !PT ;  /* 0x0000000415157c10 */ /* 0x008fe20008ffe4ff */
[----:B------:R-:W-:Y:S02]  /*2a9a0*/  WARPGROUP.DEPBAR.LE gsb0, 0x0 ;  /* 0x00008000000079c5 */ /* 0x000fe40000010000 */
[----:B------:R-:W-:-:S06]  /*2a9b0*/  WARPGROUP.ARRIVE ;  /* 0x00000000000079c5 */ /* 0x000fcc0000000000 */
[----:B------:R-:W-:Y:S01]  /*2a9c0*/  HGMMA.64x256x16.F32.BF16 R24, gdesc[UR12].tnspA, R24, gsb0 ;  /* 0x23e000000c1879f0 */ /* 0x000fe20008001818 */
[----:B----4-:R-:W-:-:S05]  /*2a9d0*/  IADD3.X R4, R4, UR4, RZ, P5, !PT ;  /* 0x0000000404047c10 */ /* 0x010fca000affe4ff */
[----:B------:R1:W-:Y:S04]  /*2a9e0*/  STL [R1+0x6c8], R4 ;  /* 0x0006c80401007387 */ /* 0x0003e80000100800 */
[----:B-1----:R0:W5:Y:S04]  /*2a9f0*/  LDL.LU R4, [R1+0x10e4] ;  /* 0x0010e40001047983 */ /* 0x0021680000300800 */
[----:B------:R1:W-:Y:S04]  /*2aa00*/  STL [R1+0x6c0], R3 ;  /* 0x0006c00301007387 */ /* 0x0003e80000100800 */
[----:B-1----:R0:W5:Y:S04]  /*2aa10*/  LDL.LU R3, [R1+0x10e0] ;  /* 0x0010e00001037983 */ /* 0x0021680000300800 */
[----:B------:R1:W-:Y:S02]  /*2aa20*/  STL [R1+0x6b8], R21 ;  /* 0x0006b81501007387 */ /* 0x0003e40000100800 */
[----:B-1----:R-:W1:Y:S02]  /*2aa30*/  LDC R21, c[0x0][0x238] ;  /* 0x00008e00ff157b82 */ /* 0x002e640000000800 */
[----:B-1----:R-:W-:-:S04]  /*2aa40*/  IMAD.SHL.U32 R21, R21, 0x40, RZ ;  /* 0x0000004015157824 */ /* 0x002fc800078e00ff */
[----:B------:R-:W-:Y:S01]  /*2aa50*/  IMAD.SHL.U32 R21, R21, 0x2, RZ ;  /* 0x0000000215157824 */ /* 0x000fe200078e00ff */
[----:B------:R-:W-:Y:S02]  /*2aa60*/  WARPGROUP.DEPBAR.LE gsb0, 0x0 ;  /* 0x00008000000079c5 */ /* 0x000fe40000010000 */
[----:B0-----:R-:W-:Y:S05]  /*2aa70*/  @P0 BRA `(.L_x_1) ;  /* 0xfffffeb800140947 */ /* 0x001fea000383ffff */
[----:B------:R-:W2:Y:S04]  /*2aa80*/  LDL.LU R2, [R1+0x3d4] ;  /* 0x0003d40001027983 */ /* 0x000ea80000300800 */
[----:B------:R-:W2:Y:S04]  /*2aa90*/  LDL.LU R21, [R1+0x3d0] ;  /* 0x0003d00001157983 */ /* 0x000ea80000300800 */
[----:B-----5:R-:W3:Y:S04]  /*2aaa0*/  LDL.LU R4, [R1+0x3e4] ;  /* 0x0003e40001047983 */ /* 0x020ee80000300800 */
[----:B------:R-:W3:Y:S04]  /*2aab0*/  LDL.LU R0, [R1+0x3e0] ;  /* 0x0003e00001007983 */ /* 0x000ee80000300800 */
[----:B------:R-:W4:Y:S04]  /*2aac0*/  LDL.LU R9, [R1+0x3dc] ;  /* 0x0003dc0001097983 */ /* 0x000f280000300800 */
[----:B------:R-:W4:Y:S04]  /*2aad0*/  LDL.LU R8, [R1+0x3d8] ;  /* 0x0003d80001087983 */ /* 0x000f280000300800 */
[----:B------:R0:W-:Y:S04]  /*2aae0*/  STL [R1+0x1294], R7 ;  /* 0x0012940701007387 */ /* 0x0001e80000100800 */
[----:B0-----:R-:W2:Y:S04]  /*2aaf0*/  LDL.LU R7, [R1+0x3e8] ;  /* 0x0003e80001077983 */ /* 0x001ea80000300800 */
[----:B------:R0:W-:Y:S04]  /*2ab00*/  STL [R1+0x1290], R6 ;  /* 0x0012900601007387 */ /* 0x0001e80000100800 */
[----:B0-----:R-:W2:Y:S04]  /*2ab10*/  LDL.LU R6, [R1+0x3ec] ;  /* 0x0003ec0001067983 */ /* 0x001ea80000300800 */
[----:B------:R0:W-:Y:S04]  /*2ab20*/  STL [R1+0x128c], R5 ;  /* 0x00128c0501007387 */ /* 0x0001e80000100800 */
[----:B0-----:R-:W3:Y:S04]  /*2ab30*/  LDL.LU R5, [R1+0x3f0] ;  /* 0x0003f00001057983 */ /* 0x001ee80000300800 */
[----:B------:R0:W-:Y:S04]  /*2ab40*/  STL [R1+0x1284], R11 ;  /* 0x0012840b01007387 */ /* 0x0001e80000100800 */
[----:B0-----:R-:W3:Y:S04]  /*2ab50*/  LDL.LU R11, [R1+0x3f4] ;  /* 0x0003f400010b7983 */ /* 0x001ee80000300800 */
[----:B------:R0:W-:Y:S04]  /*2ab60*/  STL [R1+0x1280], R10 ;  /* 0x0012800a01007387 */ /* 0x0001e80000100800 */
[----:B0-----:R-:W4:Y:S04]  /*2ab70*/  LDL.LU R10, [R1+0x3f8] ;  /* 0x0003f800010a7983 */ /* 0x001f280000300800 */
[----:B------:R0:W-:Y:S04]  /*2ab80*/  STL [R1+0x1274], R15 ;  /* 0x0012740f01007387 */ /* 0x0001e80000100800 */
[----:B0-----:R-:W4:Y:S04]  /*2ab90*/  LDL.LU R15, [R1+0x3fc] ;  /* 0x0003fc00010f7983 */ /* 0x001f280000300800 */
[----:B------:R-:W-:Y:S04]  /*2aba0*/  STL [R1+0x1270], R14 ;  /* 0x0012700e01007387 */ /* 0x000fe80000100800 */
[----:B------:R-:W-:Y:S04]  /*2abb0*/  STL [R1+0x126c], R13 ;  /* 0x00126c0d01007387 */ /* 0x000fe80000100800 */
[----:B------:R0:W-:Y:S04]  /*2abc0*/  STL [R1+0x1268], R12 ;  /* 0x0012680c01007387 */ /* 0x0001e80000100800 */
[----:B------:R-:W-:Y:S04]  /*2abd0*/  STL [R1+0x1264], R19 ;  /* 0x0012641301007387 */ /* 0x000fe80000100800 */
[----:B------:R-:W-:Y:S01]  /*2abe0*/  STL [R1+0x1260], R18 ;  /* 0x0012601201007387 */ /* 0x000fe20000100800 */
[----:B0-----:R-:W-:-:S03]  /*2abf0*/  F2FP.BF16.F32.PACK_AB R12, R151, R150 ;  /* 0x00000096970c723e */ /* 0x001fc600000010ff */
[----:B------:R-:W-:Y:S04]  /*2ac00*/  STL [R1+0x125c], R17 ;  /* 0x00125c1101007387 */ /* 0x000fe80000100800 */
        /* <DEDUP_REMOVED lines=13> */
[----:B------:R0:W-:Y:S04]  /*2ace0*/  STL [R1+0x10e0], R3 ;  /* 0x0010e00301007387 */ /* 0x0001e80000100800 */
[----:B------:R-:W-:Y:S01]  /*2acf0*/  STL [R1+0x60c], R12 ;  /* 0x00060c0c01007387 */ /* 0x000fe20000100800 */
[----:B0-----:R-:W-:-:S05]  /*2ad00*/  F2FP.BF16.F32.PACK_AB R3, R149, R148 ;  /* 0x000000949503723e */ /* 0x001fca00000010ff */
[----:B------:R0:W-:Y:S02]  /*2ad10*/  STL [R1+0x608], R3 ;  /* 0x0006080301007387 */ /* 0x0001e40000100800 */
[----:B0-----:R-:W-:Y:S02]  /*2ad20*/  F2FP.BF16.F32.PACK_AB R3, R147, R146 ;  /* 0x000000929303723e */ /* 0x001fe400000010ff */
[----:B---3--:R-:W-:Y:S02]  /*2ad30*/  F2FP.BF16.F32.PACK_AB R5, R11, R5 ;  /* 0x000000050b05723e */ /* 0x008fe400000010ff */
[----:B----4-:R-:W-:-:S05]  /*2ad40*/  F2FP.BF16.F32.PACK_AB R10, R15, R10 ;  /* 0x0000000a0f0a723e */ /* 0x010fca00000010ff */
[----:B------:R0:W-:Y:S04]  /*2ad50*/  STL [R1+0x604], R10 ;  /* 0x0006040a01007387 */ /* 0x0001e80000100800 */
[----:B------:R2:W-:Y:S04]  /*2ad60*/  STL [R1+0x600], R5 ;  /* 0x0006000501007387 */ /* 0x0005e80000100800 */
[----:B------:R1:W-:Y:S01]  /*2ad70*/  STL [R1+0x3fc], R3 ;  /* 0x0003fc0301007387 */ /* 0x0003e20000100800 */
[----:B0-----:R-:W-:Y:S02]  /*2ad80*/  F2FP.BF16.F32.PACK_AB R10, R145, R144 ;  /* 0x00000090910a723e */ /* 0x001fe400000010ff */
[----:B--2---:R-:W-:-:S03]  /*2ad90*/  F2FP.BF16.F32.PACK_AB R5, R6, R7 ;  /* 0x000000070605723e */ /* 0x004fc600000010ff */
[----:B------:R-:W-:Y:S01]  /*2ada0*/  STL [R1+0x3f8], R10 ;  /* 0x0003f80a01007387 */ /* 0x000fe20000100800 */
[----:B-1----:R-:W-:-:S03]  /*2adb0*/  F2FP.BF16.F32.PACK_AB R3, R4, R0 ;  /* 0x000000000403723e */ /* 0x002fc600000010ff */
[----:B------:R-:W-:Y:S01]  /*2adc0*/  STL [R1+0x3f4], R5 ;  /* 0x0003f40501007387 */ /* 0x000fe20000100800 */
[----:B------:R-:W-:Y:S02]  /*2add0*/  F2FP.BF16.F32.PACK_AB R0, R143, R142 ;  /* 0x0000008e8f00723e */ /* 0x000fe400000010ff */
[----:B------:R-:W-:Y:S01]  /*2ade0*/  F2FP.BF16.F32.PACK_AB R4, R141, R140 ;  /* 0x0000008c8d04723e */ /* 0x000fe200000010ff */
[----:B------:R0:W-:Y:S04]  /*2adf0*/  STL [R1+0x3f0], R3 ;  /* 0x0003f00301007387 */ /* 0x0001e80000100800 */
[----:B------:R1:W-:Y:S04]  /*2ae00*/  STL [R1+0x3ec], R0 ;  /* 0x0003ec0001007387 */ /* 0x0003e80000100800 */
[----:B------:R2:W-:Y:S01]  /*2ae10*/  STL [R1+0x3e8], R4 ;  /* 0x0003e80401007387 */ /* 0x0005e20000100800 */
[----:B0-----:R-:W-:-:S02]  /*2ae20*/  F2FP.BF16.F32.PACK_AB R3, R9, R8 ;  /* 0x000000080903723e */ /* 0x001fc400000010ff */
[----:B-1----:R-:W-:-:S03]  /*2ae30*/  F2FP.BF16.F32.PACK_AB R0, R2, R21 ;  /* 0x000000150200723e */ /* 0x002fc600000010ff */
[----:B------:R-:W-:Y:S01]  /*2ae40*/  STL [R1+0x3e4], R3 ;  /* 0x0003e40301007387 */ /* 0x000fe20000100800 */
[----:B------:R-:W-:Y:S02]  /*2ae50*/  IMAD.MOV.U32 R21, RZ, RZ, R251 ;  /* 0x000000ffff157224 */ /* 0x000fe400078e00fb */
[----:B------:R-:W-:Y:S01]  /*2ae60*/  IMAD.MOV.U32 R2, RZ, RZ, R250 ;  /* 0x000000ffff027224 */ /* 0x000fe200078e00fa */
[----:B------:R0:W-:Y:S04]  /*2ae70*/  STL [R1+0x3e0], R0 ;  /* 0x0003e00001007387 */ /* 0x0001e80000100800 */
[----:B------:R-:W3:Y:S04]  /*2ae80*/  LDL.LU R237, [R1+0x26c] ;  /* 0x00026c0001ed7983 */ /* 0x000ee80000300800 */
[----:B------:R-:W4:Y:S04]  /*2ae90*/  LDL.LU R246, [R1+0x264] ;  /* 0x0002640001f67983 */ /* 0x000f280000300800 */
        /* <DEDUP_REMOVED lines=20> */
[----:B--2---:R-:W2:Y:S04]  /*2afe0*/  LDL.LU R4, [R1+0x20c] ;  /* 0x00020c0001047983 */ /* 0x004ea80000300800 */
[----:B0-----:R-:W2:Y:S04]  /*2aff0*/  LDL.LU R0, [R1+0x208] ;  /* 0x0002080001007983 */ /* 0x001ea80000300800 */
[----:B------:R-:W2:Y:S04]  /*2b000*/  LDL.LU R9, [R1+0x204] ;  /* 0x0002040001097983 */ /* 0x000ea80000300800 */
[----:B------:R-:W2:Y:S01]  /*2b010*/  LDL.LU R8, [R1+0x200] ;  /* 0x0002000001087983 */ /* 0x000ea20000300800 */
[----:B------:R-:W-:-:S02]  /*2b020*/  F2FP.BF16.F32.PACK_AB R251, R139, R138 ;  /* 0x0000008a8bfb723e */ /* 0x000fc400000010ff */
[----:B------:R-:W-:Y:S02]  /*2b030*/  F2FP.BF16.F32.PACK_AB R250, R137, R136 ;  /* 0x0000008889fa723e */ /* 0x000fe400000010ff */
[----:B------:R-:W-:Y:S01]  /*2b040*/  F2FP.BF16.F32.PACK_AB R249, R249, R248 ;  /* 0x000000f8f9f9723e */ /* 0x000fe200000010ff */
[----:B------:R-:W-:Y:S01]  /*2b050*/  STL [R1+0x1108], R251 ;  /* 0x001108fb01007387 */ /* 0x000fe20000100800 */
[----:B------:R-:W-:Y:S02]  /*2b060*/  F2FP.BF16.F32.PACK_AB R248, R243, R242 ;  /* 0x000000f2f3f8723e */ /* 0x000fe400000010ff */
[----:B------:R-:W-:Y:S01]  /*2b070*/  F2FP.BF16.F32.PACK_AB R243, R135, R134 ;  /* 0x0000008687f3723e */ /* 0x000fe200000010ff */
[----:B------:R-:W-:Y:S01]  /*2b080*/  STL [R1+0x110c], R250 ;  /* 0x00110cfa01007387 */ /* 0x000fe20000100800 */
[----:B------:R-:W-:Y:S02]  /*2b090*/  F2FP.BF16.F32.PACK_AB R242, R133, R132 ;  /* 0x0000008485f2723e */ /* 0x000fe400000010ff */
[----:B------:R-:W-:Y:S01]  /*2b0a0*/  F2FP.BF16.F32.PACK_AB R241, R241, R240 ;  /* 0x000000f0f1f1723e */ /* 0x000fe200000010ff */
[----:B------:R-:W-:Y:S01]  /*2b0b0*/  STL [R1+0x1110], R249 ;  /* 0x001110f901007387 */ /* 0x000fe20000100800 */
[----:B------:R-:W-:-:S02]  /*2b0c0*/  F2FP.BF16.F32.PACK_AB R240, R235, R234 ;  /* 0x000000eaebf0723e */ /* 0x000fc400000010ff */
        /* <DEDUP_REMOVED lines=8> */
[----:B------:R-:W-:Y:S01]  /*2b150*/  F2FP.BF16.F32.PACK_AB R230, R125, R124 ;  /* 0x0000007c7de6723e */ /* 0x000fe200000010ff */
[----:B------:R-:W-:Y:S01]  /*2b160*/  IMAD.MOV.U32 R127, RZ, RZ, R2 ;  /* 0x000000ffff7f7224 */ /* 0x000fe200078e0002 */
        /* <DEDUP_REMOVED lines=129> */
[----:B---3--:R-:W-:Y:S01]  /*2b980*/  F2FP.BF16.F32.PACK_AB R153, R237, R153 ;  /* 0x00000099ed99723e */ /* 0x008fe200000010ff */
[----:B------:R-:W-:Y:S01]  /*2b990*/  STL [R1+0x11cc], R194 ;  /* 0x0011ccc201007387 */ /* 0x000fe20000100800 */
[----:B------:R-:W-:Y:S02]  /*2b9a0*/  F2FP.BF16.F32.PACK_AB R147, R43, R42 ;  /* 0x0000002a2b93723e */ /* 0x000fe400000010ff */
[----:B----4-:R-:W-:Y:S01]  /*2b9b0*/  F2FP.BF16.F32.PACK_AB R152, R246, R152 ;  /* 0x00000098f698723e */ /* 0x010fe200000010ff */
[----:B------:R-:W-:Y:S01]  /*2b9c0*/  STL [R1+0x11d0], R193 ;  /* 0x0011d0c101007387 */ /* 0x000fe20000100800 */
[----:B------:R-:W-:-:S03]  /*2b9d0*/  F2FP.BF16.F32.PACK_AB R146, R41, R40 ;  /* 0x000000282992723e */ /* 0x000fc600000010ff */
[----:B------:R-:W-:Y:S01]  /*2b9e0*/  STL [R1+0x11d4], R192 ;  /* 0x0011d4c001007387 */ /* 0x000fe20000100800 */
[----:B------:R-:W-:-:S03]  /*2b9f0*/  F2FP.BF16.F32.PACK_AB R149, R238, R247 ;  /* 0x000000f7ee95723e */ /* 0x000fc600000010ff */
[----:B------:R-:W-:Y:S04]  /*2ba00*/  STL [R1+0x11d8], R191 ;  /* 0x0011d8bf01007387 */ /* 0x000fe80000100800 */
        /* <DEDUP_REMOVED lines=28> */
[----:B--2---:R-:W-:-:S03]  /*2bbd0*/  F2FP.BF16.F32.PACK_AB R129, R4, R0 ;  /* 0x000000000481723e */ /* 0x004fc600000010ff */
[----:B------:R-:W-:Y:S04]  /*2bbe0*/  STL [R1+0x1228], R171 ;  /* 0x001228ab01007387 */ /* 0x000fe80000100800 */
[----:B------:R-:W-:Y:S01]  /*2bbf0*/  STL [R1+0x122c], R170 ;  /* 0x00122caa01007387 */ /* 0x000fe20000100800 */
[----:B------:R-:W-:-:S03]  /*2bc00*/  F2FP.BF16.F32.PACK_AB R128, R9, R8 ;  /* 0x000000080980723e */ /* 0x000fc600000010ff */
        /* <DEDUP_REMOVED lines=20> */
[----:B------:R1:W-:Y:S04]  /*2bd50*/  STL [R1+0x12c0], R149 ;  /* 0x0012c09501007387 */ /* 0x0003e80000100800 */
[----:B0-----:R-:W2:Y:S04]  /*2bd60*/  LDL.LU R150, [R1+0x1f4] ;  /* 0x0001f40001967983 */ /* 0x001ea80000300800 */
[----:B------:R-:W2:Y:S01]  /*2bd70*/  LDL.LU R126, [R1+0x1f0] ;  /* 0x0001f000017e7983 */ /* 0x000ea20000300800 */
[----:B-1----:R-:W-:-:S03]  /*2bd80*/  IMAD.MOV.U32 R149, RZ, RZ, R21 ;  /* 0x000000ffff957224 */ /* 0x002fc600078e0015 */
[----:B------:R-:W3:Y:S04]  /*2bd90*/  LDL.LU R151, [R1+0x5fc] ;  /* 0x0005fc0001977983 */ /* 0x000ee80000300800 */
        /* <DEDUP_REMOVED lines=221> */
[----:B------:R-:W4:Y:S01]  /*2cb70*/  LDL.LU R100, [R1+0x14] ;  /* 0x0000140001647983 */ /* 0x000f220000300800 */
[----:B------:R-:W-:-:S03]  /*2cb80*/  F2FP.BF16.F32.PACK_AB R127, R149, R127 ;  /* 0x0000007f957f723e */ /* 0x000fc600000010ff */
[----:B------:R-:W4:Y:S01]  /*2cb90*/  LDL.LU R102, [R1+0x10] ;  /* 0x0000100001667983 */ /* 0x000f220000300800 */
[----:B--2---:R-:W-:-:S03]  /*2cba0*/  F2FP.BF16.F32.PACK_AB R126, R150, R126 ;  /* 0x0000007e967e723e */ /* 0x004fc600000010ff */
[----:B------:R-:W2:Y:S01]  /*2cbb0*/  LDL.LU R101, [R1+0x41c] ;  /* 0x00041c0001657983 */ /* 0x000ea20000300800 */
[----:B---3--:R-:W-:-:S03]  /*2cbc0*/  F2FP.BF16.F32.PACK_AB R125, R151, R125 ;  /* 0x0000007d977d723e */ /* 0x008fc600000010ff */
[----:B------:R-:W2:Y:S01]  /*2cbd0*/  LDL.LU R0, [R1+0x418] ;  /* 0x0004180001007983 */ /* 0x000ea20000300800 */
[----:B----4-:R-:W-:-:S03]  /*2cbe0*/  F2FP.BF16.F32.PACK_AB R124, R152, R124 ;  /* 0x0000007c987c723e */ /* 0x010fc600000010ff */
[----:B------:R-:W3:Y:S01]  /*2cbf0*/  LDL.LU R2, [R1+0x414] ;  /* 0x0004140001027983 */ /* 0x000ee20000300800 */
[----:B------:R-:W-:-:S03]  /*2cc00*/  F2FP.BF16.F32.PACK_AB R119, R153, R119 ;  /* 0x000000779977723e */ /* 0x000fc600000010ff */
[----:B------:R1:W5:Y:S01]  /*2cc10*/  LDL.LU R149, [R1+0x12c0] ;  /* 0x0012c00001957983 */ /* 0x0003620000300800 */
        /* <DEDUP_REMOVED lines=13> */
[----:B------:R1:W5:Y:S04]  /*2ccf0*/  LDL.LU R156, [R1+0x12a4] ;  /* 0x0012a400019c7983 */ /* 0x0003680000300800 */
[----:B------:R1:W5:Y:S04]  /*2cd00*/  LDL.LU R157, [R1+0x12a0] ;  /* 0x0012a000019d7983 */ /* 0x0003680000300800 */
[----:B------:R1:W5:Y:S04]  /*2cd10*/  LDL.LU R158, [R1+0x129c] ;  /* 0x00129c00019e7983 */ /* 0x0003680000300800 */
[----:B------:R1:W5:Y:S04]  /*2cd20*/  LDL.LU R159, [R1+0x1298] ;  /* 0x00129800019f7983 */ /* 0x0003680000300800 */
[----:B------:R-:W4:Y:S02]  /*2cd30*/  LDL.LU R7, [R1+0x1294] ;  /* 0x0012940001077983 */ /* 0x000f240000300800 */
[----:B----4-:R-:W-:-:S02]  /*2cd40*/  F2FP.BF16.F32.PACK_AB R7, R6, R7 ;  /* 0x000000070607723e */ /* 0x010fc400000010ff */
[----:B------:R-:W4:Y:S02]  /*2cd50*/  LDL.LU R6, [R1+0x1290] ;  /* 0x0012900001067983 */ /* 0x000f240000300800 */
[----:B----4-:R-:W-:Y:S02]  /*2cd60*/  F2FP.BF16.F32.PACK_AB R6, R5, R6 ;  /* 0x000000060506723e */ /* 0x010fe400000010ff */
[----:B------:R-:W4:Y:S01]  /*2cd70*/  LDL.LU R5, [R1+0x128c] ;  /* 0x00128c0001057983 */ /* 0x000f220000300800 */
[----:B------:R-:W-:Y:S02]  /*2cd80*/  F2FP.BF16.F32.PACK_AB R4, R11, R4 ;  /* 0x000000040b04723e */ /* 0x000fe400000010ff */
[----:B----4-:R-:W-:Y:S02]  /*2cd90*/  F2FP.BF16.F32.PACK_AB R5, R160, R5 ;  /* 0x00000005a005723e */ /* 0x010fe400000010ff */
[----:B------:R1:W5:Y:S04]  /*2cda0*/  LDL.LU R160, [R1+0x1288] ;  /* 0x0012880001a07983 */ /* 0x0003680000300800 */
[----:B------:R-:W4:Y:S02]  /*2cdb0*/  LDL.LU R11, [R1+0x1284] ;  /* 0x00128400010b7983 */ /* 0x000f240000300800 */
[----:B----4-:R-:W-:-:S02]  /*2cdc0*/  F2FP.BF16.F32.PACK_AB R11, R10, R11 ;  /* 0x0000000b0a0b723e */ /* 0x010fc400000010ff */
[----:B------:R-:W4:Y:S01]  /*2cdd0*/  LDL.LU R10, [R1+0x1280] ;  /* 0x00128000010a7983 */ /* 0x000f220000300800 */
[----:B------:R-:W-:Y:S02]  /*2cde0*/  F2FP.BF16.F32.PACK_AB R9, R162, R9 ;  /* 0x00000009a209723e */ /* 0x000fe400000010ff */
[----:B------:R-:W-:Y:S02]  /*2cdf0*/  F2FP.BF16.F32.PACK_AB R8, R15, R8 ;  /* 0x000000080f08723e */ /* 0x000fe400000010ff */
[----:B----4-:R-:W-:Y:S02]  /*2ce00*/  F2FP.BF16.F32.PACK_AB R10, R161, R10 ;  /* 0x0000000aa10a723e */ /* 0x010fe400000010ff */
[----:B------:R1:W5:Y:S04]  /*2ce10*/  LDL.LU R161, [R1+0x127c] ;  /* 0x00127c0001a17983 */ /* 0x0003680000300800 */
[----:B------:R1:W5:Y:S04]  /*2ce20*/  LDL.LU R162, [R1+0x1278] ;  /* 0x0012780001a27983 */ /* 0x0003680000300800 */
[----:B------:R-:W4:Y:S02]  /*2ce30*/  LDL.LU R15, [R1+0x1274] ;  /* 0x00127400010f7983 */ /* 0x000f240000300800 */
[----:B----4-:R-:W-:-:S02]  /*2ce40*/  F2FP.BF16.F32.PACK_AB R15, R14, R15 ;  /* 0x0000000f0e0f723e */ /* 0x010fc400000010ff */
[----:B------:R-:W4:Y:S02]  /*2ce50*/  LDL.LU R14, [R1+0x1270] ;  /* 0x00127000010e7983 */ /* 0x000f240000300800 */
[----:B----4-:R-:W-:Y:S02]  /*2ce60*/  F2FP.BF16.F32.PACK_AB R14, R13, R14 ;  /* 0x0000000e0d0e723e */ /* 0x010fe400000010ff */
[----:B------:R-:W4:Y:S02]  /*2ce70*/  LDL.LU R13, [R1+0x126c] ;  /* 0x00126c00010d7983 */ /* 0x000f240000300800 */
[----:B----4-:R-:W-:Y:S02]  /*2ce80*/  F2FP.BF16.F32.PACK_AB R13, R12, R13 ;  /* 0x0000000d0c0d723e */ /* 0x010fe400000010ff */
        /* <DEDUP_REMOVED lines=12> */
[----:B------:R-:W4:Y:S01]  /*2cf50*/  LDL.LU R22, [R1+0x1250] ;  /* 0x0012500001167983 */ /* 0x000f220000300800 */
[----:B------:R-:W-:Y:S02]  /*2cf60*/  F2FP.BF16.F32.PACK_AB R21, R20, R21 ;  /* 0x000000151415723e */ /* 0x000fe400000010ff */
[----:B----4-:R-:W-:-:S02]  /*2cf70*/  F2FP.BF16.F32.PACK_AB R22, R163, R22 ;  /* 0x00000016a316723e */ /* 0x010fc400000010ff */
[----:B------:R1:W5:Y:S04]  /*2cf80*/  LDL.LU R163, [R1+0x124c] ;  /* 0x00124c0001a37983 */ /* 0x0003680000300800 */
[----:B------:R-:W4:Y:S01]  /*2cf90*/  LDL.LU R20, [R1+0x1248] ;  /* 0x0012480001147983 */ /* 0x000f220000300800 */
[----:B------:R-:W-:Y:S02]  /*2cfa0*/  F2FP.BF16.F32.PACK_AB R27, R165, R27 ;  /* 0x0000001ba51b723e */ /* 0x000fe400000010ff */
[----:B------:R-:W-:Y:S02]  /*2cfb0*/  F2FP.BF16.F32.PACK_AB R26, R166, R26 ;  /* 0x0000001aa61a723e */ /* 0x000fe400000010ff */
[----:B------:R-:W-:Y:S02]  /*2cfc0*/  F2FP.BF16.F32.PACK_AB R25, R167, R25 ;  /* 0x00000019a719723e */ /* 0x000fe400000010ff */
[----:B------:R-:W-:-:S02]  /*2cfd0*/  F2FP.BF16.F32.PACK_AB R24, R168, R24 ;  /* 0x00000018a818723e */ /* 0x000fc400000010ff */
[----:B------:R-:W-:Y:S02]  /*2cfe0*/  F2FP.BF16.F32.PACK_AB R31, R169, R31 ;  /* 0x0000001fa91f723e */ /* 0x000fe400000010ff */
[----:B------:R-:W-:Y:S02]  /*2cff0*/  F2FP.BF16.F32.PACK_AB R30, R170, R30 ;  /* 0x0000001eaa1e723e */ /* 0x000fe400000010ff */
        /* <DEDUP_REMOVED lines=83> */
[----:B----4-:R-:W-:Y:S02]  /*2d530*/  F2FP.BF16.F32.PACK_AB R20, R164, R20 ;  /* 0x00000014a414723e */ /* 0x010fe400000010ff */
[----:B------:R1:W5:Y:S04]  /*2d540*/  LDL.LU R164, [R1+0x1244] ;  /* 0x0012440001a47983 */ /* 0x0003680000300800 */
        /* <DEDUP_REMOVED lines=88> */
[----:B------:R1:W5:Y:S01]  /*2dad0*/  LDL.LU R3, [R1+0x10e0] ;  /* 0x0010e00001037983 */ /* 0x0003620000300800 */
[----:B------:R-:W-:-:S02]  /*2dae0*/  F2FP.BF16.F32.PACK_AB R102, R100, R102 ;  /* 0x000000666466723e */ /* 0x000fc400000010ff */
[----:B--2---:R-:W-:Y:S02]  /*2daf0*/  F2FP.BF16.F32.PACK_AB R101, R101, R0 ;  /* 0x000000006565723e */ /* 0x004fe400000010ff */
[----:B---3--:R-:W-:Y:S02]  /*2db00*/  F2FP.BF16.F32.PACK_AB R100, R2, R252 ;  /* 0x000000fc0264723e */ /* 0x008fe400000010ff */
[----:B----4-:R-:W-:Y:S02]  /*2db10*/  F2FP.BF16.F32.PACK_AB R239, R247, R239 ;  /* 0x000000eff7ef723e */ /* 0x010fe400000010ff */
[----:B------:R-:W-:Y:S02]  /*2db20*/  F2FP.BF16.F32.PACK_AB R238, R246, R238 ;  /* 0x000000eef6ee723e */ /* 0x000fe400000010ff */
[----:B------:R-:W-:Y:S02]  /*2db30*/  F2FP.BF16.F32.PACK_AB R237, R245, R237 ;  /* 0x000000edf5ed723e */ /* 0x000fe400000010ff */
[----:B-1----:R-:W-:-:S07]  /*2db40*/  F2FP.BF16.F32.PACK_AB R236, R244, R236 ;  /* 0x000000ecf4ec723e */ /* 0x002fce00000010ff */
.L_x_0:
[----:B------:R-:W2:Y:S01]  /*2db50*/  LDL R2, [R1+0x10dc] ;  /* 0x0010dc0001027983 */ /* 0x000ea20000100800 */
[----:B------:R-:W-:Y:S01]  /*2db60*/  ULDC.64 UR4, c[0x0][0x228] ;  /* 0x00008a0000047ab9 */ /* 0x000fe20000000a00 */
[----:B-----5:R-:W-:Y:S01]  /*2db70*/  VIADD R0, R3, 0x1 ;  /* 0x0000000103007836 */ /* 0x020fe20000000000 */
[----:B------:R-:W-:Y:S01]  /*2db80*/  ULDC UR8, c[0x0][0x248] ;  /* 0x0000920000087ab9 */ /* 0x000fe20000000800 */
[----:B------:R-:W1:Y:S01]  /*2db90*/  S2R R244, SR_TID.X ;  /* 0x0000000000f47919 */ /* 0x000e620000002100 */
[----:B------:R-:W-:Y:S01]  /*2dba0*/  ULDC UR9, c[0x0][0x248] ;  /* 0x0000920000097ab9 */ /* 0x000fe20000000800 */
        /* <DEDUP_REMOVED lines=30> */
[C---:B-1----:R-:W-:Y:S01]  /*2dd90*/  IMAD.SHL.U32 R246, R244.reuse, 0x10, RZ ;  /* 0x00000010f4f67824 */ /* 0x042fe200078e00ff */
[----:B------:R-:W-:Y:S01]  /*2dda0*/  ULDC UR31, c[0x0][0x248] ;  /* 0x00009200001f7ab9 */ /* 0x000fe20000000800 */
[C---:B------:R-:W-:Y:S01]  /*2ddb0*/  IMAD.SHL.U32 R245, R244.reuse, 0x40, RZ ;  /* 0x00000040f4f57824 */ /* 0x040fe200078e00ff */
[----:B------:R-:W-:Y:S01]  /*2ddc0*/  ULDC UR50, c[0x0][0x248] ;  /* 0x0000920000327ab9 */ /* 0x000fe20000000800 */
[----:B0-----:R-:W-:Y:S01]  /*2ddd0*/  IMAD.SHL.U32 R247, R244, 0x8, RZ ;  /* 0x00000008f4f77824 */ /* 0x001fe200078e00ff */
[----:B------:R-:W-:Y:S01]  /*2dde0*/  LOP3.LUT R246, R246, 0xf0, RZ, 0xc0, !PT ;  /* 0x000000f0f6f67812 */ /* 0x000fe200078ec0ff */
[----:B------:R-:W-:Y:S01]  /*2ddf0*/  ULDC UR49, c[0x0][0x248] ;  /* 0x0000920000317ab9 */ /* 0x000fe20000000800 */
[----:B------:R-:W-:Y:S01]  /*2de00*/  LOP3.LUT R245, R245, 0x400, RZ, 0xc0, !PT ;  /* 0x00000400f5f57812 */ /* 0x000fe200078ec0ff */
[----:B------:R-:W-:Y:S01]  /*2de10*/  ULDC UR30, c[0x0][0x248] ;  /* 0x00009200001e7ab9 */ /* 0x000fe20000000800 */
[----:B------:R-:W-:Y:S01]  /*2de20*/  LOP3.LUT R244, R244, 0x7f, RZ, 0xc0, !PT ;  /* 0x0000007ff4f47812 */ /* 0x000fe200078ec0ff */
[----:B------:R-:W-:Y:S01]  /*2de30*/  ULDC UR48, c[0x0][0x248] ;  /* 0x0000920000307ab9 */ /* 0x000fe20000000800 */
[----:B------:R-:W-:Y:S01]  /*2de40*/  ULDC UR29, c[0x0][0x248] ;  /* 0x00009200001d7ab9 */ /* 0x000fe20000000800 */
[----:B------:R-:W-:Y:S01]  /*2de50*/  ULDC UR47, c[0x0][0x248] ;  /* 0x00009200002f7ab9 */ /* 0x000fe20000000800 */
[----:B------:R-:W-:Y:S01]  /*2de60*/  LEA R252, R244, UR6, 0x4 ;  /* 0x00000006f4fc7c11 */ /* 0x000fe2000f8e20ff */
[----:B------:R-:W-:Y:S01]  /*2de70*/  ULDC UR46, c[0x0][0x248] ;  /* 0x00009200002e7ab9 */ /* 0x000fe20000000800 */
[----:B------:R-:W-:Y:S01]  /*2de80*/  ULDC UR28, c[0x0][0x248] ;  /* 0x00009200001c7ab9 */ /* 0x000fe20000000800 */
[----:B------:R-:W-:Y:S01]  /*2de90*/  ULDC UR45, c[0x0][0x248] ;  /* 0x00009200002d7ab9 */ /* 0x000fe20000000800 */
[----:B------:R-:W-:Y:S01]  /*2dea0*/  ULDC UR27, c[0x0][0x248] ;  /* 0x00009200001b7ab9 */ /* 0x000fe20000000800 */
[----:B------:R-:W-:Y:S01]  /*2deb0*/  STL [R1+0xa90], R252 ;  /* 0x000a90fc01007387 */ /* 0x000fe20000100800 */
        /* <DEDUP_REMOVED lines=8> */
[----:B------:R-:W-:Y:S01]  /*2df40*/  BAR.SYNC.DEFER_BLOCKING 0x0 ;  /* 0x0000000000007b1d */ /* 0x000fe20000010000 */
[----:B--2---:R-:W-:-:S05]  /*2df50*/  ISETP.GE.AND P0, PT, R2, UR4, PT ;  /* 0x0000000402007c0c */ /* 0x004fca000bf06270 */
[----:B------:R-:W-:Y:S01]  /*2df60*/  ULDC UR4, c[0x0][0x22c] ;  /* 0x00008b0000047ab9 */ /* 0x000fe20000000800 */
[C---:B------:R-:W-:Y:S01]  /*2df70*/  VIADD R2, R3.reuse, 0x3 ;  /* 0x0000000303027836 */ /* 0x040fe20000000000 */
[----:B------:R-:W-:Y:S01]  /*2df80*/  ISETP.LT.AND P1, PT, R0, UR4, !P0 ;  /* 0x0000000400007c0c */ /* 0x000fe2000c721270 */
[----:B------:R-:W-:Y:S01]  /*2df90*/  VIADD R0, R3, 0x2 ;  /* 0x0000000203007836 */ /* 0x000fe20000000000 */
[----:B------:R-:W-:-:S04]  /*2dfa0*/  ULDC UR4, c[0x0][0x22c] ;  /* 0x00008b0000047ab9 */ /* 0x000fc80000000800 */
[----:B------:R-:W-:Y:S01]  /*2dfb0*/  ISETP.LT.AND P4, PT, R0, UR4, !P0 ;  /* 0x0000000400007c0c */ /* 0x000fe2000c781270 */
[----:B------:R-:W-:Y:S01]  /*2dfc0*/  ULDC UR4, c[0x0][0x22c] ;  /* 0x00008b0000047ab9 */ /* 0x000fe20000000800 */
[----:B------:R-:W-:Y:S01]  /*2dfd0*/  IADD3 R0, R245, UR6, R246 ;  /* 0x00000006f5007c10 */ /* 0x000fe2000fffe0f6 */
[----:B------:R-:W-:Y:S01]  /*2dfe0*/  ULDC.64 UR6, c[0x0][0x220] ;  /* 0x0000880000067ab9 */ /* 0x000fe20000000a00 */
[----:B------:R-:W-:Y:S02]  /*2dff0*/  LOP3.LUT R245, R247, 0x300, RZ, 0xc0, !PT ;  /* 0x00000300f7f57812 */ /* 0x000fe400078ec0ff */
[----:B------:R-:W-:Y:S01]  /*2e000*/  ISETP.LT.AND P3, PT, R2, UR4, !P0 ;  /* 0x0000000402007c0c */ /* 0x000fe2000c761270 */
[----:B------:R-:W-:Y:S01]  /*2e010*/  VIADD R2, R3, 0x4 ;  /* 0x0000000403027836 */ /* 0x000fe20000000000 */
[----:B------:R-:W-:Y:S01]  /*2e020*/  ULDC UR4, c[0x0][0x22c] ;  /* 0x00008b0000047ab9 */ /* 0x000fe20000000800 */
[----:B------:R-:W-:-:S03]  /*2e030*/  IMAD.IADD R0, R0, 0x1, R245 ;  /* 0x0000000100007824 */ /* 0x000fc600078e02f5 */
[----:B------:R-:W-:Y:S01]  /*2e040*/  ISETP.LT.AND P6, PT, R2, UR4, !P0 ;  /* 0x0000000402007c0c */ /* 0x000fe2000c7c1270 */
[----:B------:R-:W-:Y:S01]  /*2e050*/  ULDC UR4, c[0x0][0x244] ;  /* 0x0000910000047ab9 */ /* 0x000fe20000000800 */
[----:B------:R-:W-:Y:S01]  /*2e060*/  STSM.16.M88.4 [R0], R236 ;  /* 0x000000ec00007844 */ /* 0x000fe20000000200 */
[----:B------:R-:W-:Y:S06]  /*2e070*/  BAR.SYNC.DEFER_BLOCKING 0x0 ;  /* 0x0000000000007b1d */ /* 0x000fec0000010000 */
[----:B------:R-:W-:Y:S02]  /*2e080*/  LDS.128 R244, [R252] ;  /* 0x00000000fcf47984 */ /* 0x000fe40000000c00 */
[----:B------:R-:W-:Y:S06]  /*2e090*/  BAR.SYNC.DEFER_BLOCKING 0x0 ;  /* 0x0000000000007b1d */ /* 0x000fec0000010000 */
[----:B------:R-:W-:Y:S02]  /*2e0a0*/  STSM.16.M88.4 [R0], R100 ;  /* 0x0000006400007844 */ /* 0x000fe40000000200 */
        /* <DEDUP_REMOVED lines=53> */
[----:B------:R-:W0:Y:S02]  /*2e400*/  LDS.128 R120, [R252] ;  /* 0x00000000fc787984 */ /* 0x000e240000000c00 */
[----:B------:R-:W-:Y:S06]  /*2e410*/  BAR.SYNC.DEFER_BLOCKING 0x0 ;  /* 0x0000000000007b1d */ /* 0x000fec0000010000 */
[----:B------:R-:W-:Y:S02]  /*2e420*/  STSM.16.M88.4 [R0], R112 ;  /* 0x0000007000007844 */ /* 0x000fe40000000200 */
[----:B------:R-:W-:Y:S06]  /*2e430*/  BAR.SYNC.DEFER_BLOCKING 0x0 ;  /* 0x0000000000007b1d */ /* 0x000fec0000010000 */
[----:B0-----:R-:W-:Y:S04]  /*2e440*/  STL.64 [R1+0x3c0], R120 ;  /* 0x0003c07801007387 */ /* 0x001fe80000100a00 */
[----:B------:R-:W-:Y:S04]  /*2e450*/  STL.64 [R1+0x3c8], R122 ;  /* 0x0003c87a01007387 */ /* 0x000fe80000100a00 */
[----:B------:R-:W0:Y:S01]  /*2e460*/  LDS.128 R112, [R252] ;  /* 0x00000000fc707984 */ /* 0x000e220000000c00 */
        /* <DEDUP_REMOVED lines=9> */
[----:B0-----:R0:W-:Y:S04]  /*2e500*/  STL.64 [R1+0x13e8], R56 ;  /* 0x0013e83801007387 */ /* 0x0011e80000100a00 */
[----:B------:R1:W-:Y:S04]  /*2e510*/  STL.64 [R1+0x13d8], R58 ;  /* 0x0013d83a01007387 */ /* 0x0003e80000100a00 */
[----:B0-----:R-:W2:Y:S04]  /*2e520*/  LDL.LU R56, [R1+0x600] ;  /* 0x0006000001387983 */ /* 0x001ea80000300800 */
[----:B------:R-:W0:Y:S01]  /*2e530*/  LDS.128 R48, [R252] ;  /* 0x00000000fc307984 */ /* 0x000e220000000c00 */
[----:B------:R-:W-:Y:S06]  /*2e540*/  BAR.SYNC.DEFER_BLOCKING 0x0 ;  /* 0x0000000000007b1d */ /* 0x000fec0000010000 */
[----:B------:R-:W2:Y:S04]  /*2e550*/  LDL.LU R57, [R1+0x604] ;  /* 0x0006040001397983 */ /* 0x000ea80000300800 */
[----:B-1----:R-:W2:Y:S04]  /*2e560*/  LDL.LU R58, [R1+0x608] ;  /* 0x00060800013a7983 */ /* 0x002ea80000300800 */
[----:B------:R-:W2:Y:S04]  /*2e570*/  LDL.LU R59, [R1+0x60c] ;  /* 0x00060c00013b7983 */ /* 0x000ea80000300800 */
[----:B------:R-:W-:Y:S01]  /*2e580*/  STSM.16.M88.4 [R0], R44 ;  /* 0x0000002c00007844 */ /* 0x000fe20000000200 */
[----:B------:R-:W-:Y:S06]  /*2e590*/  BAR.SYNC.DEFER_BLOCKING 0x0 ;  /* 0x0000000000007b1d */ /* 0x000fec0000010000 */
[----:B0-----:R0:W-:Y:S04]  /*2e5a0*/  STL.64 [R1+0x13d0], R48 ;  /* 0x0013d03001007387 */ /* 0x0011e80000100a00 */
[----:B------:R1:W-:Y:S04]  /*2e5b0*/  STL.64 [R1+0x13c8], R50 ;  /* 0x0013c83201007387 */ /* 0x0003e80000100a00 */
[----:B0-----:R-:W3:Y:S04]  /*2e5c0*/  LDL.LU R48, [R1+0x3f0] ;  /* 0x0003f00001307983 */ /* 0x001ee80000300800 */
[----:B------:R-:W0:Y:S01]  /*2e5d0*/  LDS.128 R44, [R252] ;  /* 0x00000000fc2c7984 */ /* 0x000e220000000c00 */
[----:B------:R-:W-:Y:S06]  /*2e5e0*/  BAR.SYNC.DEFER_BLOCKING 0x0 ;  /* 0x0000000000007b1d */ /* 0x000fec0000010000 */
[----:B------:R-:W3:Y:S04]  /*2e5f0*/  LDL.LU R49, [R1+0x3f4] ;  /* 0x0003f40001317983 */ /* 0x000ee80000300800 */
[----:B-1----:R-:W3:Y:S04]  /*2e600*/  LDL.LU R50, [R1+0x3f8] ;  /* 0x0003f80001327983 */ /* 0x002ee80000300800 */
[----:B------:R-:W3:Y:S04]  /*2e610*/  LDL.LU R51, [R1+0x3fc] ;  /* 0x0003fc0001337983 */ /* 0x000ee80000300800 */
[----:B------:R-:W4:Y:S04]  /*2e620*/  LDL.LU R236, [R1+0x3e0] ;  /* 0x0003e00001ec7983 */ /* 0x000f280000300800 */
[----:B------:R-:W-:Y:S01]  /*2e630*/  STSM.16.M88.4 [R0], R40 ;  /* 0x0000002800007844 */ /* 0x000fe20000000200 */
[----:B------:R-:W-:Y:S06]  /*2e640*/  BAR.SYNC.DEFER_BLOCKING 0x0 ;  /* 0x0000000000007b1d */ /* 0x000fec0000010000 */
[----:B------:R-:W4:Y:S04]  /*2e650*/  LDL.LU R237, [R1+0x3e4] ;  /* 0x0003e40001ed7983 */ /* 0x000f280000300800 */
[----:B------:R-:W4:Y:S04]  /*2e660*/  LDL.LU R238, [R1+0x3e8] ;  /* 0x0003e80001ee7983 */ /* 0x000f280000300800 */
[----:B------:R-:W4:Y:S04]  /*2e670*/  LDL.LU R239, [R1+0x3ec] ;  /* 0x0003ec0001ef7983 */ /* 0x000f280000300800 */
[----:B------:R-:W2:Y:S04]  /*2e680*/  LDL.LU R2, [R1+0x10dc] ;  /* 0x0010dc0001027983 */ /* 0x000ea80000300800 */
[----:B------:R-:W1:Y:S01]  /*2e690*/  LDS.128 R40, [R252] ;  /* 0x00000000fc287984 */ /* 0x000e620000000c00 */
[----:B------:R-:W-:Y:S06]  /*2e6a0*/  BAR.SYNC.DEFER_BLOCKING 0x0 ;  /* 0x0000000000007b1d */ /* 0x000fec0000010000 */
[----:B0-----:R-:W-:Y:S04]  /*2e6b0*/  STL.64 [R1+0x13c0], R44 ;  /* 0x0013c02c01007387 */ /* 0x001fe80000100a00 */
[----:B------:R-:W-:Y:S04]  /*2e6c0*/  STL.64 [R1+0x13b8], R46 ;  /* 0x0013b82e01007387 */ /* 0x000fe80000100a00 */
[----:B------:R-:W-:Y:S01]  /*2e6d0*/  STSM.16.M88.4 [R0], R36 ;  /* 0x0000002400007844 */ /* 0x000fe20000000200 */
[----:B------:R-:W-:Y:S06]  /*2e6e0*/  BAR.SYNC.DEFER_BLOCKING 0x0 ;  /* 0x0000000000007b1d */ /* 0x000fec0000010000 */
[----:B-1----:R-:W-:Y:S04]  /*2e6f0*/  STL.64 [R1+0x13b0], R40 ;  /* 0x0013b02801007387 */ /* 0x002fe80000100a00 */
        /* <DEDUP_REMOVED lines=231> */
[----:B------:R2:W-:Y:S02]  /*2f570*/  STSM.16.M88.4 [R0], R240 ;  /* 0x000000f000007844 */ /* 0x0005e40000000200 */
[----:B------:R-:W-:Y:S06]  /*2f580*/  BAR.SYNC.DEFER_BLOCKING 0x0 ;  /* 0x0000000000007b1d */ /* 0x000fec0000010000 */
[----:B0-----:R-:W-:Y:S01]  /*2f590*/  STL.64 [R1+0x1128], R224 ;  /* 0x001128e001007387 */ /* 0x001fe20000100a00 */
[----:B--2---:R-:W-:Y:S01]  /*2f5a0*/  IMAD R240, R2, UR4, RZ ;  /* 0x0000000402f07c24 */ /* 0x004fe2000f8e02ff */
[----:B------:R-:W-:-:S02]  /*2f5b0*/  ULDC UR4, c[0x0][0x248] ;  /* 0x0000920000047ab9 */ /* 0x000fc40000000800 */
[----:B------:R-:W-:Y:S02]  /*2f5c0*/  STL.64 [R1+0x1120], R226 ;  /* 0x001120e201007387 */ /* 0x000fe40000100a00 */
[C---:B------:R-:W-:Y:S01]  /*2f5d0*/  LEA R2, P2, R240.reuse, UR6, 0x1 ;  /* 0x00000006f0027c11 */ /* 0x040fe2000f8408ff */
[----:B------:R-:W-:Y:S01]  /*2f5e0*/  ULDC UR6, c[0x0][0x22c] ;  /* 0x00008b0000067ab9 */ /* 0x000fe20000000800 */
[----:B------:R-:W0:Y:S01]  /*2f5f0*/  LDS.128 R228, [R252] ;  /* 0x00000000fce47984 */ /* 0x000e220000000c00 */
[----:B------:R-:W-:Y:S06]  /*2f600*/  BAR.SYNC.DEFER_BLOCKING 0x0 ;  /* 0x0000000000007b1d */ /* 0x000fec0000010000 */
[----:B------:R1:W-:Y:S02]  /*2f610*/  STSM.16.M88.4 [R0], R248 ;  /* 0x000000f800007844 */ /* 0x0003e40000000200 */
[----:B------:R-:W-:Y:S06]  /*2f620*/  BAR.SYNC.DEFER_BLOCKING 0x0 ;  /* 0x0000000000007b1d */ /* 0x000fec0000010000 */
[----:B0-----:R-:W-:Y:S01]  /*2f630*/  STL.64 [R1+0x1118], R228 ;  /* 0x001118e401007387 */ /* 0x001fe20000100a00 */
[----:B-1----:R-:W-:Y:S01]  /*2f640*/  LEA.HI.X.SX32 R248, R240, UR7, 0x1, P2 ;  /* 0x00000007f0f87c11 */ /* 0x002fe200090f0eff */
[C---:B------:R-:W-:Y:S01]  /*2f650*/  IMAD R251, R3.reuse, UR4, RZ ;  /* 0x0000000403fb7c24 */ /* 0x040fe2000f8e02ff */
[----:B------:R-:W-:Y:S01]  /*2f660*/  ISETP.LT.AND P2, PT, R3, UR6, !P0 ;  /* 0x0000000603007c0c */ /* 0x000fe2000c741270 */
[----:B------:R-:W-:Y:S01]  /*2f670*/  ULDC UR4, c[0x0][0x248] ;  /* 0x0000920000047ab9 */ /* 0x000fe20000000800 */
[----:B------:R-:W-:Y:S01]  /*2f680*/  ULDC UR6, c[0x0][0x22c] ;  /* 0x00008b0000067ab9 */ /* 0x000fe20000000800 */
[C---:B------:R-:W-:Y:S01]  /*2f690*/  VIADD R249, R251.reuse, UR4 ;  /* 0x00000004fbf97c36 */ /* 0x040fe20008000000 */
[C---:B------:R-:W-:Y:S01]  /*2f6a0*/  LEA R250, P5, R251.reuse, R2, 0x1 ;  /* 0x00000002fbfa7211 */ /* 0x040fe200078a08ff */
[----:B------:R-:W-:Y:S01]  /*2f6b0*/  ULDC UR4, c[0x0][0x248] ;  /* 0x0000920000047ab9 */ /* 0x000fe20000000800 */
[----:B------:R-:W-:Y:S01]  /*2f6c0*/  ULDC UR7, c[0x0][0x22c] ;  /* 0x00008b0000077ab9 */ /* 0x000fe20000000800 */
[----:B------:R-:W-:Y:S01]  /*2f6d0*/  STL.64 [R1+0x1110], R230 ;  /* 0x001110e601007387 */ /* 0x000fe20000100a00 */
[----:B------:R-:W-:-:S02]  /*2f6e0*/  LEA.HI.X.SX32 R251, R251, R248, 0x1, P5 ;  /* 0x000000f8fbfb7211 */ /* 0x000fc400028f0eff */
[C---:B------:R-:W-:Y:S01]  /*2f6f0*/  LEA R4, P5, R249.reuse, R2, 0x1 ;  /* 0x00000002f9047211 */ /* 0x040fe200078a08ff */
[----:B------:R-:W0:Y:S03]  /*2f700*/  LDS.128 R232, [R252] ;  /* 0x00000000fce87984 */ /* 0x000e260000000c00 */
[----:B------:R-:W-:Y:S01]  /*2f710*/  LEA.HI.X.SX32 R5, R249, R248, 0x1, P5 ;  /* 0x000000f8f9057211 */ /* 0x000fe200028f0eff */
[----:B------:R-:W-:Y:S06]  /*2f720*/  BAR.SYNC.DEFER_BLOCKING 0x0 ;  /* 0x0000000000007b1d */ /* 0x000fec0000010000 */
[----:B----4-:R-:W-:Y:S02]  /*2f730*/  STSM.16.M88.4 [R0], R236 ;  /* 0x000000ec00007844 */ /* 0x010fe40000000200 */
[----:B------:R-:W-:Y:S06]  /*2f740*/  BAR.SYNC.DEFER_BLOCKING 0x0 ;  /* 0x0000000000007b1d */ /* 0x000fec0000010000 */
[----:B0-----:R-:W-:Y:S04]  /*2f750*/  STL.64 [R1+0x1108], R232 ;  /* 0x001108e801007387 */ /* 0x001fe80000100a00 */
[----:B------:R-:W-:Y:S04]  /*2f760*/  STL.64 [R1+0x10e8], R234 ;  /* 0x0010e8ea01007387 */ /* 0x000fe80000100a00 */
[----:B------:R-:W0:Y:S01]  /*2f770*/  LDS.128 R236, [R252] ;  /* 0x00000000fcec7984 */ /* 0x000e220000000c00 */
[----:B------:R-:W-:Y:S06]  /*2f780*/  BAR.SYNC.DEFER_BLOCKING 0x0 ;  /* 0x0000000000007b1d */ /* 0x000fec0000010000 */
[----:B---3--:R-:W-:Y:S02]  /*2f790*/  STSM.16.M88.4 [R0], R48 ;  /* 0x0000003000007844 */ /* 0x008fe40000000200 */
[----:B------:R-:W-:Y:S06]  /*2f7a0*/  BAR.SYNC.DEFER_BLOCKING 0x0 ;  /* 0x0000000000007b1d */ /* 0x000fec0000010000 */
[----:B0-----:R-:W-:Y:S04]  /*2f7b0*/  STL.64 [R1+0x10f0], R236 ;  /* 0x0010f0ec01007387 */ /* 0x001fe80000100a00 */
[----:B------:R-:W-:Y:S04]  /*2f7c0*/  STL.64 [R1+0x10e0], R238 ;  /* 0x0010e0ee01007387 */ /* 0x000fe80000100a00 */
[----:B------:R0:W1:Y:S01]  /*2f7d0*/  LDS.128 R240, [R252] ;  /* 0x00000000fcf07984 */ /* 0x0000620000000c00 */
[----:B------:R-:W-:Y:S01]  /*2f7e0*/  BAR.SYNC.DEFER_BLOCKING 0x0 ;  /* 0x0000000000007b1d */ /* 0x000fe20000010000 */
[----:B0-----:R-:W-:-:S05]  /*2f7f0*/  VIADD R252, R3, 0x5 ;  /* 0x0000000503fc7836 */ /* 0x001fca0000000000 */
[----:B------:R0:W-:Y:S02]  /*2f800*/  STSM.16.M88.4 [R0], R56 ;  /* 0x0000003800007844 */ /* 0x0001e40000000200 */
[----:B------:R-:W-:Y:S06]  /*2f810*/  BAR.SYNC.DEFER_BLOCKING 0x0 ;  /* 0x0000000000007b1d */ /* 0x000fec0000010000 */
[----:B-1----:R-:W-:Y:S01]  /*2f820*/  STL.64 [R1+0x1100], R240 ;  /* 0x001100f001007387 */ /* 0x002fe20000100a00 */
[----:B0-----:R-:W-:Y:S01]  /*2f830*/  VIADD R0, R249, UR4 ;  /* 0x00000004f9007c36 */ /* 0x001fe20008000000 */
[----:B------:R-:W-:Y:S01]  /*2f840*/  PRMT R249, R244, 0x7632, R249 ;  /* 0x00007632f4f97816 */ /* 0x000fe200000000f9 */
[----:B------:R-:W-:Y:S01]  /*2f850*/  ULDC UR4, c[0x0][0x248] ;  /* 0x0000920000047ab9 */ /* 0x000fe20000000800 */
[----:B------:R-:W-:Y:S04]  /*2f860*/  STL.64 [R1+0x10f8], R242 ;  /* 0x0010f8f201007387 */ /* 0x000fe80000100a00 */
[----:B------:R-:W2:Y:S04]  /*2f870*/  LDL.LU R109, [R1+0x3c0] ;  /* 0x0003c000016d7983 */ /* 0x000ea80000300800 */
[----:B------:R-:W3:Y:S04]  /*2f880*/  LDL.LU R111, [R1+0x3c4] ;  /* 0x0003c400016f7983 */ /* 0x000ee80000300800 */
[----:B------:R0:W-:Y:S01]  /*2f890*/  @P2 STG.E.U16 desc[UR56][R250.64], R244 ;  /* 0x000000f4fa002986 */ /* 0x0001e2000c101538 */
[----:B------:R-:W-:Y:S01]  /*2f8a0*/  ISETP.LT.AND P2, PT, R252, UR6, !P0 ;  /* 0x00000006fc007c0c */ /* 0x000fe2000c741270 */
[----:B------:R-:W-:-:S02]  /*2f8b0*/  ULDC UR6, c[0x0][0x22c] ;  /* 0x00008b0000067ab9 */ /* 0x000fc40000000800 */
[----:B------:R1:W-:Y:S04]  /*2f8c0*/  @P1 STG.E.U16 desc[UR56][R4.64], R249 ;  /* 0x000000f904001986 */ /* 0x0003e8000c101538 */
[----:B------:R-:W4:Y:S01]  /*2f8d0*/  LDL.LU R113, [R1+0x3c8] ;  /* 0x0003c80001717983 */ /* 0x000f220000300800 */
[----:B0-----:R-:W-:-:S04]  /*2f8e0*/  LEA R250, P5, R0, R2, 0x1 ;  /* 0x0000000200fa7211 */ /* 0x001fc800078a08ff */
[C---:B------:R-:W-:Y:S01]  /*2f8f0*/  LEA.HI.X.SX32 R251, R0.reuse, R248, 0x1, P5 ;  /* 0x000000f800fb7211 */ /* 0x040fe200028f0eff */
[----:B------:R-:W-:Y:S01]  /*2f900*/  VIADD R0, R0, UR4 ;  /* 0x0000000400007c36 */ /* 0x000fe20008000000 */
[----:B------:R-:W-:Y:S01]  /*2f910*/  ULDC UR4, c[0x0][0x248] ;  /* 0x0000920000047ab9 */ /* 0x000fe20000000800 */
[C---:B------:R-:W-:Y:S02]  /*2f920*/  VIADD R244, R3.reuse, 0x6 ;  /* 0x0000000603f47836 */ /* 0x040fe40000000000 */
[----:B------:R0:W-:Y:S01]  /*2f930*/  @P4 STG.E.U16 desc[UR56][R250.64], R245 ;  /* 0x000000f5fa004986 */ /* 0x0001e2000c101538 */
[----:B-1----:R-:W-:Y:S01]  /*2f940*/  VIADD R249, R0, UR4 ;  /* 0x0000000400f97c36 */ /* 0x002fe20008000000 */
[----:B------:R-:W-:Y:S01]  /*2f950*/  ULDC UR4, c[0x0][0x22c] ;  /* 0x00008b0000047ab9 */ /* 0x000fe20000000800 */
[----:B------:R-:W-:Y:S01]  /*2f960*/  ISETP.LT.AND P1, PT, R244, UR6, !P0 ;  /* 0x00000006f4007c0c */ /* 0x000fe2000c721270 */
[----:B------:R-:W-:Y:S01]  /*2f970*/  VIADD R244, R3, 0x7 ;  /* 0x0000000703f47836 */ /* 0x000fe20000000000 */
[----:B------:R-:W-:Y:S01]  /*2f980*/  ULDC UR6, c[0x0][0x22c] ;  /* 0x00008b0000067ab9 */ /* 0x000fe20000000800 */
[----:B0-----:R-:W-:-:S02]  /*2f990*/  LEA R250, P5, R0, R2, 0x1 ;  /* 0x0000000200fa7211 */ /* 0x001fc400078a08ff */
[----:B------:R-:W-:Y:S02]  /*2f9a0*/  PRMT R245, R245, 0x7632, R245 ;  /* 0x00007632f5f57816 */ /* 0x000fe400000000f5 */
[----:B------:R-:W-:Y:S01]  /*2f9b0*/  LEA.HI.X.SX32 R251, R0, R248, 0x1, P5 ;  /* 0x000000f800fb7211 */ /* 0x000fe200028f0eff */
[C---:B------:R-:W-:Y:S01]  /*2f9c0*/  VIADD R0, R3.reuse, 0x8 ;  /* 0x0000000803007836 */ /* 0x040fe20000000000 */
[----:B------:R-:W-:Y:S01]  /*2f9d0*/  ISETP.LT.AND P4, PT, R244, UR6, !P0 ;  /* 0x00000006f4007c0c */ /* 0x000fe2000c781270 */
[----:B------:R-:W-:Y:S02]  /*2f9e0*/  ULDC UR6, c[0x0][0x22c] ;  /* 0x00008b0000067ab9 */ /* 0x000fe40000000800 */
[----:B------:R0:W-:Y:S01]  /*2f9f0*/  @P3 STG.E.U16 desc[UR56][R250.64], R245 ;  /* 0x000000f5fa003986 */ /* 0x0001e2000c101538 */
[----:B------:R-:W-:Y:S01]  /*2fa00*/  ISETP.LT.AND P3, PT, R0, UR4, !P0 ;  /* 0x0000000400007c0c */ /* 0x000fe2000c761270 */
[----:B------:R-:W-:Y:S01]  /*2fa10*/  VIADD R0, R3, 0x9 ;  /* 0x0000000903007836 */ /* 0x000fe20000000000 */
[----:B------:R-:W-:Y:S01]  /*2fa20*/  LEA R244, P5, R249, R2, 0x1 ;  /* 0x00000002f9f47211 */ /* 0x000fe200078a08ff */
[----:B------:R-:W-:-:S03]  /*2fa30*/  ULDC UR4, c[0x0][0x248] ;  /* 0x0000920000047ab9 */ /* 0x000fc60000000800 */
[C---:B0-----:R-:W-:Y:S02]  /*2fa40*/  LEA.HI.X.SX32 R245, R249.reuse, R248, 0x1, P5 ;  /* 0x000000f8f9f57211 */ /* 0x041fe400028f0eff */
[----:B------:R-:W-:Y:S01]  /*2fa50*/  ISETP.LT.AND P5, PT, R0, UR6, !P0 ;  /* 0x0000000600007c0c */ /* 0x000fe2000c7a1270 */
[----:B------:R-:W-:Y:S01]  /*2fa60*/  VIADD R0, R249, UR4 ;  /* 0x00000004f9007c36 */ /* 0x000fe20008000000 */
[----:B------:R-:W-:Y:S01]  /*2fa70*/  ULDC UR4, c[0x0][0x248] ;  /* 0x0000920000047ab9 */ /* 0x000fe20000000800 */
[----:B------:R0:W-:Y:S01]  /*2fa80*/  @P6 STG.E.U16 desc[UR56][R244.64], R246 ;  /* 0x000000f6f4006986 */ /* 0x0001e2000c101538 */
[----:B------:R-:W-:Y:S01]  /*2fa90*/  PRMT R251, R246, 0x7632, R251 ;  /* 0x00007632f6fb7816 */ /* 0x000fe200000000fb */
[----:B------:R-:W-:Y:S01]  /*2faa0*/  ULDC UR6, c[0x0][0x248] ;  /* 0x0000920000067ab9 */ /* 0x000fe20000000800 */
[----:B------:R-:W-:Y:S01]  /*2fab0*/  VIADD R249, R3, 0xa ;  /* 0x0000000a03f97836 */ /* 0x000fe20000000000 */
[C---:B0-----:R-:W-:Y:S01]  /*2fac0*/  LEA R244, P6, R0.reuse, R2, 0x1 ;  /* 0x0000000200f47211 */ /* 0x041fe200078c08ff */
[----:B------:R-:W-:Y:S01]  /*2fad0*/  VIADD R246, R0, UR4 ;  /* 0x0000000400f67c36 */ /* 0x000fe20008000000 */
[----:B------:R-:W-:-:S02]  /*2fae0*/  ULDC UR4, c[0x0][0x22c] ;  /* 0x00008b0000047ab9 */ /* 0x000fc40000000800 */
[----:B------:R-:W-:Y:S02]  /*2faf0*/  LEA.HI.X.SX32 R245, R0, R248, 0x1, P6 ;  /* 0x000000f800f57211 */ /* 0x000fe400030f0eff */
[C---:B------:R-:W-:Y:S01]  /*2fb00*/  LEA R250, P6, R246.reuse, R2, 0x1 ;  /* 0x00000002f6fa7211 */ /* 0x040fe200078c08ff */
[C---:B------:R-:W-:Y:S01]  /*2fb10*/  VIADD R0, R246.reuse, UR6 ;  /* 0x00000006f6007c36 */ /* 0x040fe20008000000 */
[----:B------:R-:W-:Y:S01]  /*2fb20*/  ULDC UR6, c[0x0][0x22c] ;  /* 0x00008b0000067ab9 */ /* 0x000fe20000000800 */
[----:B------:R0:W-:Y:S01]  /*2fb30*/  @P2 STG.E.U16 desc[UR56][R244.64], R251 ;  /* 0x000000fbf4002986 */ /* 0x0001e2000c101538 */
[----:B------:R-:W-:Y:S01]  /*2fb40*/  ISETP.LT.AND P2, PT, R249, UR4, !P0 ;  /* 0x00000004f9007c0c */ /* 0x000fe2000c741270 */
[----:B------:R-:W-:Y:S01]  /*2fb50*/  ULDC UR4, c[0x0][0x22c] ;  /* 0x00008b0000047ab9 */ /* 0x000fe20000000800 */
[----:B------:R-:W-:Y:S02]  /*2fb60*/  PRMT R249, R247, 0x7632, R249 ;  /* 0x00007632f7f97816 */ /* 0x000fe400000000f9 */
[----:B0-----:R-:W-:Y:S01]  /*2fb70*/  LEA.HI.X.SX32 R251, R246, R248, 0x1, P6 ;  /* 0x000000f8f6fb7211 */ /* 0x001fe200030f0eff */
[----:B------:R-:W-:Y:S01]  /*2fb80*/  VIADD R246, R3, 0xb ;  /* 0x0000000b03f67836 */ /* 0x000fe20000000000 */
[----:B------:R-:W-:-:S03]  /*2fb90*/  LEA R244, P6, R0, R2, 0x1 ;  /* 0x0000000200f47211 */ /* 0x000fc600078c08ff */
[----:B------:R0:W-:Y:S01]  /*2fba0*/  @P1 STG.E.U16 desc[UR56][R250.64], R247 ;  /* 0x000000f7fa001986 */ /* 0x0001e2000c101538 */
[----:B------:R-:W-:Y:S01]  /*2fbb0*/  ISETP.LT.AND P1, PT, R246, UR4, !P0 ;  /* 0x00000004f6007c0c */ /* 0x000fe2000c721270 */
[----:B------:R-:W-:Y:S01]  /*2fbc0*/  ULDC UR4, c[0x0][0x248] ;  /* 0x0000920000047ab9 */ /* 0x000fe20000000800 */
[C---:B------:R-:W-:Y:S01]  /*2fbd0*/  LEA.HI.X.SX32 R245, R0.reuse, R248, 0x1, P6 ;  /* 0x000000f800f57211 */ /* 0x040fe200030f0eff */
[----:B------:R-:W-:Y:S01]  /*2fbe0*/  VIADD R0, R0, UR4 ;  /* 0x0000000400007c36 */ /* 0x000fe20008000000 */
[----:B------:R-:W-:-:S03]  /*2fbf0*/  ULDC UR4, c[0x0][0x248] ;  /* 0x0000920000047ab9 */ /* 0x000fc60000000800 */
[----:B------:R1:W-:Y:S01]  /*2fc00*/  @P4 STG.E.U16 desc[UR56][R244.64], R249 ;  /* 0x000000f9f4004986 */ /* 0x0003e2000c101538 */
[----:B------:R-:W-:-:S04]  /*2fc10*/  LEA R246, P6, R0, R2, 0x1 ;  /* 0x0000000200f67211 */ /* 0x000fc800078c08ff */
[C---:B0-----:R-:W-:Y:S01]  /*2fc20*/  LEA.HI.X.SX32 R247, R0.reuse, R248, 0x1, P6 ;  /* 0x000000f800f77211 */ /* 0x041fe200030f0eff */
[----:B-1----:R-:W-:Y:S02]  /*2fc30*/  VIADD R244, R3, 0xc ;  /* 0x0000000c03f47836 */ /* 0x002fe40000000000 */
[----:B------:R-:W-:Y:S01]  /*2fc40*/  VIADD R245, R0, UR4 ;  /* 0x0000000400f57c36 */ /* 0x000fe20008000000 */
[----:B------:R-:W-:Y:S02]  /*2fc50*/  ULDC UR4, c[0x0][0x248] ;  /* 0x0000920000047ab9 */ /* 0x000fe40000000800 */
[----:B------:R-:W-:Y:S01]  /*2fc60*/  ISETP.LT.AND P4, PT, R244, UR6, !P0 ;  /* 0x00000006f4007c0c */ /* 0x000fe2000c781270 */
[C---:B------:R-:W-:Y:S01]  /*2fc70*/  VIADD R0, R245.reuse, UR4 ;  /* 0x00000004f5007c36 */ /* 0x040fe20008000000 */
[----:B------:R-:W-:Y:S01]  /*2fc80*/  LEA R244, P6, R245, R2, 0x1 ;  /* 0x00000002f5f47211 */ /* 0x000fe200078c08ff */
[----:B------:R-:W-:Y:S01]  /*2fc90*/  VIADD R249, R3, 0xd ;  /* 0x0000000d03f97836 */ /* 0x000fe20000000000 */
[----:B------:R-:W-:Y:S01]  /*2fca0*/  PRMT R250, R100, 0x7632, R250 ;  /* 0x0000763264fa7816 */ /* 0x000fe200000000fa */
[----:B------:R0:W-:Y:S01]  /*2fcb0*/  @P3 STG.E.U16 desc[UR56][R246.64], R100 ;  /* 0x00000064f6003986 */ /* 0x0001e2000c101538 */
[----:B------:R-:W-:Y:S01]  /*2fcc0*/  LEA.HI.X.SX32 R245, R245, R248, 0x1, P6 ;  /* 0x000000f8f5f57211 */ /* 0x000fe200030f0eff */
[----:B------:R-:W-:Y:S01]  /*2fcd0*/  ULDC UR6, c[0x0][0x22c] ;  /* 0x00008b0000067ab9 */ /* 0x000fe20000000800 */
[----:B------:R-:W-:Y:S01]  /*2fce0*/  ULDC UR4, c[0x0][0x248] ;  /* 0x0000920000047ab9 */ /* 0x000fe20000000800 */
[----:B------:R-:W-:Y:S01]  /*2fcf0*/  ISETP.LT.AND P3, PT, R249, UR6, !P0 ;  /* 0x00000006f9007c0c */ /* 0x000fe2000c761270 */
[----:B------:R-:W-:Y:S01]  /*2fd00*/  ULDC UR6, c[0x0][0x22c] ;  /* 0x00008b0000067ab9 */ /* 0x000fe20000000800 */
[----:B------:R1:W-:Y:S01]  /*2fd10*/  @P5 STG.E.U16 desc[UR56][R244.64], R250 ;  /* 0x000000faf4005986 */ /* 0x0003e2000c101538 */
[----:B0-----:R-:W-:Y:S01]  /*2fd20*/  VIADD R100, R3, 0xe ;  /* 0x0000000e03647836 */ /* 0x001fe20000000000 */
[----:B------:R-:W-:-:S04]  /*2fd30*/  LEA R246, P6, R0, R2, 0x1 ;  /* 0x0000000200f67211 */ /* 0x000fc800078c08ff */
[----:B------:R-:W-:Y:S02]  /*2fd40*/  LEA.HI.X.SX32 R247, R0, R248, 0x1, P6 ;  /* 0x000000f800f77211 */ /* 0x000fe400030f0eff */
[----:B------:R-:W-:Y:S01]  /*2fd50*/  ISETP.LT.AND P5, PT, R100, UR6, !P0 ;  /* 0x0000000664007c0c */ /* 0x000fe2000c7a1270 */
[----:B------:R-:W-:Y:S01]  /*2fd60*/  VIADD R100, R0, UR4 ;  /* 0x0000000400647c36 */ /* 0x000fe20008000000 */
[----:B------:R-:W-:Y:S01]  /*2fd70*/  ULDC UR4, c[0x0][0x248] ;  /* 0x0000920000047ab9 */ /* 0x000fe20000000800 */
[----:B------:R0:W-:Y:S01]  /*2fd80*/  @P2 STG.E.U16 desc[UR56][R246.64], R101 ;  /* 0x00000065f6002986 */ /* 0x0001e2000c101538 */
[----:B------:R-:W-:Y:S02]  /*2fd90*/  ULDC UR6, c[0x0][0x22c] ;  /* 0x00008b0000067ab9 */ /* 0x000fe40000000800 */
[C---:B-1----:R-:W-:Y:S01]  /*2fda0*/  LEA R244, P2, R100.reuse, R2, 0x1 ;  /* 0x0000000264f47211 */ /* 0x042fe200078408ff */
[----:B------:R-:W-:Y:S01]  /*2fdb0*/  VIADD R0, R100, UR4 ;  /* 0x0000000464007c36 */ /* 0x000fe20008000000 */
[----:B------:R-:W-:-:S02]  /*2fdc0*/  ULDC UR4, c[0x0][0x22c] ;  /* 0x00008b0000047ab9 */ /* 0x000fc40000000800 */
[----:B------:R-:W-:Y:S01]  /*2fdd0*/  LEA.HI.X.SX32 R245, R100, R248, 0x1, P2 ;  /* 0x000000f864f57211 */ /* 0x000fe200010f0eff */
[----:B0-----:R-:W-:Y:S01]  /*2fde0*/  VIADD R246, R3, 0xf ;  /* 0x0000000f03f67836 */ /* 0x001fe20000000000 */
[----:B------:R-:W-:-:S04]  /*2fdf0*/  PRMT R101, R101, 0x7632, R101 ;  /* 0x0000763265657816 */ /* 0x000fc80000000065 */
[----:B------:R-:W-:Y:S01]  /*2fe00*/  ISETP.LT.AND P2, PT, R246, UR6, !P0 ;  /* 0x00000006f6007c0c */ /* 0x000fe2000c741270 */
[C---:B------:R-:W-:Y:S01]  /*2fe10*/  VIADD R246, R3.reuse, 0x10 ;  /* 0x0000001003f67836 */ /* 0x040fe20000000000 */
[----:B------:R-:W-:Y:S01]  /*2fe20*/  LEA R100, P6, R0, R2, 0x1 ;  /* 0x0000000200647211 */ /* 0x000fe200078c08ff */
[----:B------:R0:W-:Y:S01]  /*2fe30*/  @P1 STG.E.U16 desc[UR56][R244.64], R101 ;  /* 0x00000065f4001986 */ /* 0x0001e2000c101538 */
[----:B------:R-:W-:Y:S02]  /*2fe40*/  ULDC UR6, c[0x0][0x22c] ;  /* 0x00008b0000067ab9 */ /* 0x000fe40000000800 */
[----:B------:R-:W-:Y:S01]  /*2fe50*/  ISETP.LT.AND P1, PT, R246, UR4, !P0 ;  /* 0x00000004f6007c0c */ /* 0x000fe2000c721270 */
[----:B------:R-:W-:Y:S01]  /*2fe60*/  ULDC UR4, c[0x0][0x248] ;  /* 0x0000920000047ab9 */ /* 0x000fe20000000800 */
[C---:B0-----:R-:W-:Y:S01]  /*2fe70*/  LEA.HI.X.SX32 R101, R0.reuse, R248, 0x1, P6 ;  /* 0x000000f800657211 */ /* 0x041fe200030f0eff */
[----:B------:R-:W-:Y:S01]  /*2fe80*/  VIADD R0, R0, UR4 ;  /* 0x0000000400007c36 */ /* 0x000fe20008000000 */
[----:B------:R-:W-:Y:S01]  /*2fe90*/  ULDC UR4, c[0x0][0x22c] ;  /* 0x00008b0000047ab9 */ /* 0x000fe20000000800 */
[----:B------:R-:W-:-:S02]  /*2fea0*/  VIADD R244, R3, 0x11 ;  /* 0x0000001103f47836 */ /* 0x000fc40000000000 */
[----:B------:R0:W-:Y:S03]  /*2feb0*/  @P4 STG.E.U16 desc[UR56][R100.64], R102 ;  /* 0x0000006664004986 */ /* 0x0001e6000c101538 */
[----:B------:R-:W-:Y:S01]  /*2fec0*/  ISETP.LT.AND P4, PT, R244, UR4, !P0 ;  /* 0x00000004f4007c0c */ /* 0x000fe2000c781270 */
[----:B------:R-:W-:Y:S01]  /*2fed0*/  ULDC UR4, c[0x0][0x248] ;  /* 0x0000920000047ab9 */ /* 0x000fe20000000800 */
[----:B------:R-:W-:Y:S02]  /*2fee0*/  PRMT R244, R102, 0x7632, R244 ;  /* 0x0000763266f47816 */ /* 0x000fe400000000f4 */
[----:B0-----:R-:W-:Y:S01]  /*2fef0*/  LEA R100, P6, R0, R2, 0x1 ;  /* 0x0000000200647211 */ /* 0x001fe200078c08ff */
[----:B------:R-:W-:-:S03]  /*2ff00*/  VIADD R102, R3, 0x12 ;  /* 0x0000001203667836 */ /* 0x000fc60000000000 */
[C---:B------:R-:W-:Y:S01]  /*2ff10*/  LEA.HI.X.SX32 R101, R0.reuse, R248, 0x1, P6 ;  /* 0x000000f800657211 */ /* 0x040fe200030f0eff */
[----:B------:R-:W-:Y:S01]  /*2ff20*/  VIADD R0, R0, UR4 ;  /* 0x0000000400007c36 */ /* 0x000fe20008000000 */
[----:B------:R-:W-:Y:S01]  /*2ff30*/  ULDC UR4, c[0x0][0x248] ;  /* 0x0000920000047ab9 */ /* 0x000fe20000000800 */
[----:B------:R-:W-:Y:S01]  /*2ff40*/  ISETP.LT.AND P6, PT, R102, UR6, !P0 ;  /* 0x0000000666007c0c */ /* 0x000fe2000c7c1270 */
[----:B------:R-:W-:Y:S01]  /*2ff50*/  ULDC UR6, c[0x0][0x248] ;  /* 0x0000920000067ab9 */ /* 0x000fe20000000800 */
[----:B------:R0:W-:Y:S01]  /*2ff60*/  @P3 STG.E.U16 desc[UR56][R100.64], R244 ;  /* 0x000000f464003986 */ /* 0x0001e2000c101538 */
[C---:B------:R-:W-:Y:S01]  /*2ff70*/  VIADD R102, R0.reuse, UR4 ;  /* 0x0000000400667c36 */ /* 0x040fe20008000000 */
[----:B------:R-:W-:Y:S01]  /*2ff80*/  ULDC UR4, c[0x0][0x22c] ;  /* 0x00008b0000047ab9 */ /* 0x000fe20000000800 */
[----:B------:R-:W-:Y:S01]  /*2ff90*/  VIADD R246, R3, 0x13 ;  /* 0x0000001303f67836 */ /* 0x000fe20000000000 */
[----:B0-----:R-:W-:-:S04]  /*2ffa0*/  LEA R100, P3, R0, R2, 0x1 ;  /* 0x0000000200647211 */ /* 0x001fc800078608ff */
[----:B------:R-:W-:Y:S01]  /*2ffb0*/  LEA.HI.X.SX32 R101, R0, R248, 0x1, P3 ;  /* 0x000000f800657211 */ /* 0x000fe200018f0eff */
[C---:B------:R-:W-:Y:S01]  /*2ffc0*/  VIADD R0, R102.reuse, UR6 ;  /* 0x0000000666007c36 */ /* 0x040fe20008000000 */
[C---:B------:R-:W-:Y:S01]  /*2ffd0*/  LEA R244, P3, R102.reuse, R2, 0x1 ;  /* 0x0000000266f47211 */ /* 0x040fe200078608ff */
[----:B------:R-:W-:Y:S02]  /*2ffe0*/  ULDC UR6, c[0x0][0x22c] ;  /* 0x00008b0000067ab9 */ /* 0x000fe40000000800 */
[----:B------:R0:W-:Y:S01]  /*2fff0*/  @P5 STG.E.U16 desc[UR56][R100.64], R103 ;  /* 0x0000006764005986 */ /* 0x0001e2000c101538 */
[----:B------:R-:W-:Y:S01]  /*30000*/  LEA.HI.X.SX32 R245, R102, R248, 0x1, P3 ;  /* 0x000000f866f57211 */ /* 0x000fe200018f0eff */
[----:B------:R-:W-:Y:S01]  /*30010*/  VIADD R102, R3, 0x14 ;  /* 0x0000001403667836 */ /* 0x000fe20000000000 */
[----:B------:R-:W-:Y:S01]  /*30020*/  ISETP.LT.AND P5, PT, R246, UR4, !P0 ;  /* 0x00000004f6007c0c */ /* 0x000fe2000c7a1270 */
[----:B------:R-:W-:Y:S01]  /*30030*/  ULDC UR4, c[0x0][0x22c] ;  /* 0x00008b0000047ab9 */ /* 0x000fe20000000800 */
[----:B------:R-:W-:-:S02]  /*30040*/  PRMT R247, R103, 0x7632, R247 ;  /* 0x0000763267f77816 */ /* 0x000fc400000000f7 */
[----:B0-----:R-:W-:-:S04]  /*30050*/  LEA R100, P3, R0, R2, 0x1 ;  /* 0x0000000200647211 */ /* 0x001fc800078608ff */
[----:B------:R-:W-:Y:S02]  /*30060*/  LEA.HI.X.SX32 R101, R0, R248, 0x1, P3 ;  /* 0x000000f800657211 */ /* 0x000fe400018f0eff */
[----:B------:R-:W-:Y:S01]  /*30070*/  ISETP.LT.AND P3, PT, R102, UR4, !P0 ;  /* 0x0000000466007c0c */ /* 0x000fe2000c761270 */
[----:B------:R-:W-:Y:S02]  /*30080*/  ULDC UR4, c[0x0][0x248] ;  /* 0x0000920000047ab9 */ /* 0x000fe40000000800 */
[----:B------:R-:W-:Y:S01]  /*30090*/  VIADD R0, R0, UR4 ;  /* 0x0000000400007c36 */ /* 0x000fe20008000000 */
[----:B------:R-:W-:Y:S01]  /*300a0*/  @P2 STG.E.U16 desc[UR56][R244.64], R247 ;  /* 0x000000f7f4002986 */ /* 0x000fe2000c101538 */
[C---:B------:R-:W-:Y:S01]  /*300b0*/  VIADD R102, R3.reuse, 0x15 ;  /* 0x0000001503667836 */ /* 0x040fe20000000000 */
[----:B------:R-:W-:Y:S02]  /*300c0*/  ULDC UR4, c[0x0][0x22c] ;  /* 0x00008b0000047ab9 */ /* 0x000fe40000000800 */
[----:B------:R0:W-:Y:S02]  /*300d0*/  @P1 STG.E.U16 desc[UR56][R100.64], R104 ;  /* 0x0000006864001986 */ /* 0x0001e4000c101538 */
[----:B------:R-:W-:Y:S01]  /*300e0*/  ISETP.LT.AND P2, PT, R102, UR4, !P0 ;  /* 0x0000000466007c0c */ /* 0x000fe2000c741270 */
[----:B------:R-:W-:Y:S01]  /*300f0*/  ULDC UR4, c[0x0][0x248] ;  /* 0x0000920000047ab9 */ /* 0x000fe20000000800 */
[----:B------:R-:W-:Y:S01]  /*30100*/  VIADD R102, R3, 0x16 ;  /* 0x0000001603667836 */ /* 0x000fe20000000000 */
[----:B0-----:R-:W-:-:S02]  /*30110*/  LEA R100, P1, R0, R2, 0x1 ;  /* 0x0000000200647211 */ /* 0x001fc400078208ff */
[----:B------:R-:W-:Y:S02]  /*30120*/  PRMT R104, R104, 0x7632, R104 ;  /* 0x0000763268687816 */ /* 0x000fe40000000068 */
[C---:B------:R-:W-:Y:S01]  /*30130*/  LEA.HI.X.SX32 R101, R0.reuse, R248, 0x1, P1 ;  /* 0x000000f800657211 */ /* 0x040fe200008f0eff */
[----:B------:R-:W-:Y:S01]  /*30140*/  VIADD R0, R0, UR4 ;  /* 0x0000000400007c36 */ /* 0x000fe20008000000 */
[----:B------:R-:W-:Y:S01]  /*30150*/  ISETP.LT.AND P1, PT, R102, UR6, !P0 ;  /* 0x0000000666007c0c */ /* 0x000fe2000c721270 */
[----:B------:R-:W-:Y:S01]  /*30160*/  ULDC UR4, c[0x0][0x248] ;  /* 0x0000920000047ab9 */ /* 0x000fe20000000800 */
[----:B------:R-:W-:Y:S01]  /*30170*/  ULDC UR6, c[0x0][0x22c] ;  /* 0x00008b0000067ab9 */ /* 0x000fe20000000800 */
[----:B------:R0:W-:Y:S01]  /*30180*/  @P4 STG.E.U16 desc[UR56][R100.64], R104 ;  /* 0x0000006864004986 */ /* 0x0001e2000c101538 */
[----:B------:R-:W-:-:S04]  /*30190*/  LEA R102, P4, R0, R2, 0x1 ;  /* 0x0000000200667211 */ /* 0x000fc800078808ff */
[C---:B------:R-:W-:Y:S01]  /*301a0*/  LEA.HI.X.SX32 R103, R0.reuse, R248, 0x1, P4 ;  /* 0x000000f800677211 */ /* 0x040fe200020f0eff */
[----:B0-----:R-:W-:Y:S01]  /*301b0*/  VIADD R101, R0, UR4 ;  /* 0x0000000400657c36 */ /* 0x001fe20008000000 */
[----:B------:R-:W-:Y:S01]  /*301c0*/  ULDC UR4, c[0x0][0x248] ;  /* 0x0000920000047ab9 */ /* 0x000fe20000000800 */
[----:B------:R-:W-:Y:S02]  /*301d0*/  VIADD R104, R3, 0x17 ;  /* 0x0000001703687836 */ /* 0x000fe40000000000 */
[C---:B------:R-:W-:Y:S01]  /*301e0*/  VIADD R0, R101.reuse, UR4 ;  /* 0x0000000465007c36 */ /* 0x040fe20008000000 */
[----:B------:R-:W-:Y:S01]  /*301f0*/  LEA R100, P4, R101, R2, 0x1 ;  /* 0x0000000265647211 */ /* 0x000fe200078808ff */
[----:B------:R0:W-:Y:S01]  /*30200*/  @P6 STG.E.U16 desc[UR56][R102.64], R105 ;  /* 0x0000006966006986 */ /* 0x0001e2000c101538 */
[----:B------:R-:W-:Y:S01]  /*30210*/  PRMT R244, R105, 0x7632, R244 ;  /* 0x0000763269f47816 */ /* 0x000fe200000000f4 */
[----:B------:R-:W-:Y:S01]  /*30220*/  ULDC UR4, c[0x0][0x248] ;  /* 0x0000920000047ab9 */ /* 0x000fe20000000800 */
[----:B------:R-:W-:-:S02]  /*30230*/  LEA.HI.X.SX32 R101, R101, R248, 0x1, P4 ;  /* 0x000000f865657211 */ /* 0x000fc400020f0eff */
[----:B------:R-:W-:Y:S01]  /*30240*/  ISETP.LT.AND P4, PT, R104, UR6, !P0 ;  /* 0x0000000668007c0c */ /* 0x000fe2000c781270 */
[C---:B------:R-:W-:Y:S01]  /*30250*/  VIADD R104, R3.reuse, 0x18 ;  /* 0x0000001803687836 */ /* 0x040fe20000000000 */
[----:B------:R-:W-:Y:S01]  /*30260*/  ULDC UR6, c[0x0][0x22c] ;  /* 0x00008b0000067ab9 */ /* 0x000fe20000000800 */
[C---:B0-----:R-:W-:Y:S01]  /*30270*/  LEA R102, P6, R0.reuse, R2, 0x1 ;  /* 0x0000000200667211 */ /* 0x041fe200078c08ff */
[C---:B------:R-:W-:Y:S01]  /*30280*/  VIADD R245, R0.reuse, UR4 ;  /* 0x0000000400f57c36 */ /* 0x040fe20008000000 */
[----:B------:R0:W-:Y:S01]  /*30290*/  @P5 STG.E.U16 desc[UR56][R100.64], R244 ;  /* 0x000000f464005986 */ /* 0x0001e2000c101538 */
[----:B------:R-:W-:Y:S01]  /*302a0*/  ULDC UR4, c[0x0][0x248] ;  /* 0x0000920000047ab9 */ /* 0x000fe20000000800 */
[----:B------:R-:W-:Y:S02]  /*302b0*/  LEA.HI.X.SX32 R103, R0, R248, 0x1, P6 ;  /* 0x000000f800677211 */ /* 0x000fe400030f0eff */
[----:B------:R-:W-:Y:S01]  /*302c0*/  ISETP.LT.AND P6, PT, R104, UR6, !P0 ;  /* 0x0000000668007c0c */ /* 0x000fe2000c7c1270 */
[----:B------:R-:W-:Y:S01]  /*302d0*/  VIADD R104, R3, 0x19 ;  /* 0x0000001903687836 */ /* 0x000fe20000000000 */
[----:B------:R-:W-:Y:S01]  /*302e0*/  ULDC UR6, c[0x0][0x22c] ;  /* 0x00008b0000067ab9 */ /* 0x000fe20000000800 */
[----:B------:R1:W-:Y:S01]  /*302f0*/  @P3 STG.E.U16 desc[UR56][R102.64], R106 ;  /* 0x0000006a66003986 */ /* 0x0003e2000c101538 */
[C---:B------:R-:W-:Y:S01]  /*30300*/  VIADD R105, R245.reuse, UR4 ;  /* 0x00000004f5697c36 */ /* 0x040fe20008000000 */
[----:B------:R-:W-:Y:S01]  /*30310*/  PRMT R0, R106, 0x7632, R0 ;  /* 0x000076326a007816 */ /* 0x000fe20000000000 */
[----:B------:R-:W-:Y:S01]  /*30320*/  ULDC UR4, c[0x0][0x22c] ;  /* 0x00008b0000047ab9 */ /* 0x000fe20000000800 */
[----:B0-----:R-:W-:-:S02]  /*30330*/  LEA R100, P3, R245, R2, 0x1 ;  /* 0x00000002f5647211 */ /* 0x001fc400078608ff */
[----:B------:R-:W-:Y:S01]  /*30340*/  ISETP.LT.AND P5, PT, R104, UR6, !P0 ;  /* 0x0000000668007c0c */ /* 0x000fe2000c7a1270 */
[----:B------:R-:W-:Y:S01]  /*30350*/  VIADD R104, R3, 0x1a ;  /* 0x0000001a03687836 */ /* 0x000fe20000000000 */
[----:B------:R-:W-:Y:S01]  /*30360*/  LEA.HI.X.SX32 R101, R245, R248, 0x1, P3 ;  /* 0x000000f8f5657211 */ /* 0x000fe200018f0eff */
[----:B------:R-:W-:Y:S01]  /*30370*/  ULDC UR6, c[0x0][0x22c] ;  /* 0x00008b0000067ab9 */ /* 0x000fe20000000800 */
[----:B-1----:R-:W-:-:S03]  /*30380*/  LEA R102, P3, R105, R2, 0x1 ;  /* 0x0000000269667211 */ /* 0x002fc600078608ff */
[----:B------:R0:W-:Y:S01]  /*30390*/  @P2 STG.E.U16 desc[UR56][R100.64], R0 ;  /* 0x0000000064002986 */ /* 0x0001e2000c101538 */
[----:B------:R-:W-:Y:S01]  /*303a0*/  ISETP.LT.AND P2, PT, R104, UR4, !P0 ;  /* 0x0000000468007c0c */ /* 0x000fe2000c741270 */
[----:B------:R-:W-:Y:S01]  /*303b0*/  ULDC UR4, c[0x0][0x248] ;  /* 0x0000920000047ab9 */ /* 0x000fe20000000800 */
[C---:B------:R-:W-:Y:S01]  /*303c0*/  LEA.HI.X.SX32 R103, R105.reuse, R248, 0x1, P3 ;  /* 0x000000f869677211 */ /* 0x040fe200018f0eff */
[----:B------:R-:W-:Y:S01]  /*303d0*/  VIADD R105, R105, UR4 ;  /* 0x0000000469697c36 */ /* 0x000fe20008000000 */
[----:B------:R-:W-:Y:S01]  /*303e0*/  ULDC UR4, c[0x0][0x22c] ;  /* 0x00008b0000047ab9 */ /* 0x000fe20000000800 */
[----:B------:R-:W-:Y:S02]  /*303f0*/  VIADD R104, R3, 0x1b ;  /* 0x0000001b03687836 */ /* 0x000fe40000000000 */
[----:B------:R1:W-:Y:S01]  /*30400*/  @P1 STG.E.U16 desc[UR56][R102.64], R107 ;  /* 0x0000006b66001986 */ /* 0x0003e2000c101538 */
[C---:B0-----:R-:W-:Y:S02]  /*30410*/  LEA R100, P3, R105.reuse, R2, 0x1 ;  /* 0x0000000269647211 */ /* 0x041fe400078608ff */
[----:B------:R-:W-:Y:S01]  /*30420*/  ISETP.LT.AND P1, PT, R104, UR4, !P0 ;  /* 0x0000000468007c0c */ /* 0x000fe2000c721270 */
[----:B------:R-:W-:Y:S01]  /*30430*/  ULDC UR4, c[0x0][0x248] ;  /* 0x0000920000047ab9 */ /* 0x000fe20000000800 */
[C---:B------:R-:W-:Y:S01]  /*30440*/  LEA.HI.X.SX32 R101, R105.reuse, R248, 0x1, P3 ;  /* 0x000000f869657211 */ /* 0x040fe200018f0eff */
[----:B------:R-:W-:Y:S01]  /*30450*/  VIADD R105, R105, UR4 ;  /* 0x0000000469697c36 */ /* 0x000fe20008000000 */
[----:B------:R-:W-:Y:S01]  /*30460*/  ULDC UR4, c[0x0][0x248] ;  /* 0x0000920000047ab9 */ /* 0x000fe20000000800 */
[----:B-1----:R-:W-:-:S02]  /*30470*/  PRMT R103, R107, 0x7632, R103 ;  /* 0x000076326b677816 */ /* 0x002fc40000000067 */
[C---:B------:R-:W-:Y:S01]  /*30480*/  VIADD R107, R105.reuse, UR4 ;  /* 0x00000004696b7c36 */ /* 0x040fe20008000000 */
[----:B------:R-:W-:Y:S02]  /*30490*/  ULDC UR4, c[0x0][0x248] ;  /* 0x0000920000047ab9 */ /* 0x000fe40000000800 */
[----:B------:R0:W-:Y:S01]  /*304a0*/  @P4 STG.E.U16 desc[UR56][R100.64], R103 ;  /* 0x0000006764004986 */ /* 0x0001e2000c101538 */
[----:B------:R-:W-:Y:S01]  /*304b0*/  LEA R102, P4, R105, R2, 0x1 ;  /* 0x0000000269667211 */ /* 0x000fe200078808ff */
[C---:B------:R-:W-:Y:S02]  /*304c0*/  VIADD R0, R3.reuse, 0x1c ;  /* 0x0000001c03007836 */ /* 0x040fe40000000000 */
[----:B------:R-:W-:Y:S01]  /*304d0*/  VIADD R104, R3, 0x1d ;  /* 0x0000001d03687836 */ /* 0x000fe20000000000 */
[----:B0-----:R-:W-:Y:S01]  /*304e0*/  LEA.HI.X.SX32 R103, R105, R248, 0x1, P4 ;  /* 0x000000f869677211 */ /* 0x001fe200020f0eff */
[C---:B------:R-:W-:Y:S01]  /*304f0*/  VIADD R105, R107.reuse, UR4 ;  /* 0x000000046b697c36 */ /* 0x040fe20008000000 */
[C---:B------:R-:W-:Y:S01]  /*30500*/  LEA R100, P4, R107.reuse, R2, 0x1 ;  /* 0x000000026b647211 */ /* 0x040fe200078808ff */
[----:B------:R-:W-:Y:S01]  /*30510*/  ULDC UR4, c[0x0][0x248] ;  /* 0x0000920000047ab9 */ /* 0x000fe20000000800 */
[----:B------:R-:W-:Y:S01]  /*30520*/  ISETP.LT.AND P3, PT, R0, UR6, !P0 ;  /* 0x0000000600007c0c */ /* 0x000fe2000c761270 */
[----:B------:R0:W-:Y:S01]  /*30530*/  @P6 STG.E.U16 desc[UR56][R102.64], R92 ;  /* 0x0000005c66006986 */ /* 0x0001e2000c101538 */
[----:B------:R-:W-:Y:S01]  /*30540*/  ULDC UR6, c[0x0][0x22c] ;  /* 0x00008b0000067ab9 */ /* 0x000fe20000000800 */
[----:B------:R-:W-:-:S02]  /*30550*/  LEA.HI.X.SX32 R101, R107, R248, 0x1, P4 ;  /* 0x000000f86b657211 */ /* 0x000fc400020f0eff */
[----:B------:R-:W-:Y:S02]  /*30560*/  PRMT R0, R92, 0x7632, R0 ;  /* 0x000076325c007816 */ /* 0x000fe40000000000 */
[----:B------:R-:W-:Y:S01]  /*30570*/  ISETP.LT.AND P4, PT, R104, UR6, !P0 ;  /* 0x0000000668007c0c */ /* 0x000fe2000c781270 */
[----:B------:R-:W-:Y:S01]  /*30580*/  VIADD R104, R3, 0x1e ;  /* 0x0000001e03687836 */ /* 0x000fe20000000000 */
[----:B------:R-:W-:Y:S01]  /*30590*/  ULDC UR6, c[0x0][0x22c] ;  /* 0x00008b0000067ab9 */ /* 0x000fe20000000800 */
[----:B0-----:R-:W-:-:S04]  /*305a0*/  LEA R102, P6, R105, R2, 0x1 ;  /* 0x0000000269667211 */ /* 0x001fc800078c08ff */
[C---:B------:R-:W-:Y:S01]  /*305b0*/  LEA.HI.X.SX32 R103, R105.reuse, R248, 0x1, P6 ;  /* 0x000000f869677211 */ /* 0x040fe200030f0eff */
[----:B------:R-:W-:Y:S01]  /*305c0*/  VIADD R105, R105, UR4 ;  /* 0x0000000469697c36 */ /* 0x000fe20008000000 */
[----:B------:R0:W-:Y:S01]  /*305d0*/  @P5 STG.E.U16 desc[UR56][R100.64], R0 ;  /* 0x0000000064005986 */ /* 0x0001e2000c101538 */
[----:B------:R-:W-:Y:S01]  /*305e0*/  ISETP.LT.AND P5, PT, R104, UR6, !P0 ;  /* 0x0000000668007c0c */ /* 0x000fe2000c7a1270 */
[----:B------:R-:W-:Y:S01]  /*305f0*/  ULDC UR4, c[0x0][0x248] ;  /* 0x0000920000047ab9 */ /* 0x000fe20000000800 */
[----:B------:R-:W-:Y:S01]  /*30600*/  ULDC UR6, c[0x0][0x22c] ;  /* 0x00008b0000067ab9 */ /* 0x000fe20000000800 */
[----:B------:R1:W-:Y:S01]  /*30610*/  @P2 STG.E.U16 desc[UR56][R102.64], R93 ;  /* 0x0000005d66002986 */ /* 0x0003e2000c101538 */
[C---:B------:R-:W-:Y:S01]  /*30620*/  LEA R104, P2, R105.reuse, R2, 0x1 ;  /* 0x0000000269687211 */ /* 0x040fe200078408ff */
[----:B------:R-:W-:Y:S01]  /*30630*/  VIADD R107, R105, UR4 ;  /* 0x00000004696b7c36 */ /* 0x000fe20008000000 */
[----:B------:R-:W-:Y:S01]  /*30640*/  PRMT R92, R93, 0x7632, R92 ;  /* 0x000076325d5c7816 */ /* 0x000fe2000000005c */
[----:B------:R-:W-:Y:S01]  /*30650*/  ULDC UR4, c[0x0][0x22c] ;  /* 0x00008b0000047ab9 */ /* 0x000fe20000000800 */
[----:B0-----:R-:W-:Y:S01]  /*30660*/  VIADD R0, R3, 0x1f ;  /* 0x0000001f03007836 */ /* 0x001fe20000000000 */
[----:B------:R-:W-:-:S04]  /*30670*/  LEA.HI.X.SX32 R105, R105, R248, 0x1, P2 ;  /* 0x000000f869697211 */ /* 0x000fc800010f0eff */
[----:B------:R-:W-:Y:S01]  /*30680*/  ISETP.LT.AND P2, PT, R0, UR6, !P0 ;  /* 0x0000000600007c0c */ /* 0x000fe2000c741270 */
[----:B------:R-:W-:Y:S01]  /*30690*/  VIADD R0, R3, 0x20 ;  /* 0x0000002003007836 */ /* 0x000fe20000000000 */
[C---:B------:R-:W-:Y:S01]  /*306a0*/  LEA R100, P6, R107.reuse, R2, 0x1 ;  /* 0x000000026b647211 */ /* 0x040fe200078c08ff */
[----:B------:R-:W-:Y:S01]  /*306b0*/  @P1 STG.E.U16 desc[UR56][R104.64], R92 ;  /* 0x0000005c68001986 */ /* 0x000fe2000c101538 */
[----:B------:R-:W-:Y:S02]  /*306c0*/  ULDC UR6, c[0x0][0x22c] ;  /* 0x00008b0000067ab9 */ /* 0x000fe40000000800 */
[----:B------:R-:W-:Y:S01]  /*306d0*/  ISETP.LT.AND P1, PT, R0, UR4, !P0 ;  /* 0x0000000400007c0c */ /* 0x000fe2000c721270 */
[----:B------:R-:W-:Y:S01]  /*306e0*/  ULDC UR4, c[0x0][0x248] ;  /* 0x0000920000047ab9 */ /* 0x000fe20000000800 */
[C---:B------:R-:W-:Y:S01]  /*306f0*/  LEA.HI.X.SX32 R101, R107.reuse, R248, 0x1, P6 ;  /* 0x000000f86b657211 */ /* 0x040fe200030f0eff */
[----:B------:R-:W-:Y:S01]  /*30700*/  VIADD R107, R107, UR4 ;  /* 0x000000046b6b7c36 */ /* 0x000fe20008000000 */
[----:B------:R-:W-:Y:S01]  /*30710*/  ULDC UR4, c[0x0][0x22c] ;  /* 0x00008b0000047ab9 */ /* 0x000fe20000000800 */
[----:B------:R-:W-:-:S02]  /*30720*/  VIADD R0, R3, 0x21 ;  /* 0x0000002103007836 */ /* 0x000fc40000000000 */
[----:B------:R0:W-:Y:S01]  /*30730*/  @P3 STG.E.U16 desc[UR56][R100.64], R94 ;  /* 0x0000005e64003986 */ /* 0x0001e2000c101538 */
[C---:B-1----:R-:W-:Y:S02]  /*30740*/  LEA R102, P6, R107.reuse, R2, 0x1 ;  /* 0x000000026b667211 */ /* 0x042fe400078c08ff */
[----:B------:R-:W-:Y:S01]  /*30750*/  ISETP.LT.AND P3, PT, R0, UR4, !P0 ;  /* 0x0000000400007c0c */ /* 0x000fe2000c761270 */
[----:B------:R-:W-:Y:S01]  /*30760*/  ULDC UR4, c[0x0][0x248] ;  /* 0x0000920000047ab9 */ /* 0x000fe20000000800 */
[C---:B------:R-:W-:Y:S01]  /*30770*/  LEA.HI.X.SX32 R103, R107.reuse, R248, 0x1, P6 ;  /* 0x000000f86b677211 */ /* 0x040fe200030f0eff */
[----:B------:R-:W-:Y:S01]  /*30780*/  VIADD R107, R107, UR4 ;  /* 0x000000046b6b7c36 */ /* 0x000fe20008000000 */
[----:B------:R-:W-:Y:S01]  /*30790*/  ULDC UR4, c[0x0][0x248] ;  /* 0x0000920000047ab9 */ /* 0x000fe20000000800 */
[----:B------:R-:W-:Y:S01]  /*307a0*/  VIADD R0, R3, 0x22 ;  /* 0x0000002203007836 */ /* 0x000fe20000000000 */
[----:B0-----:R-:W-:Y:S01]  /*307b0*/  PRMT R101, R94, 0x7632, R101 ;  /* 0x000076325e657816 */ /* 0x001fe20000000065 */
[----:B------:R-:W-:-:S03]  /*307c0*/  VIADD R93, R107, UR4 ;  /* 0x000000046b5d7c36 */ /* 0x000fc60008000000 */
[----:B------:R-:W-:Y:S01]  /*307d0*/  ISETP.LT.AND P6, PT, R0, UR6, !P0 ;  /* 0x0000000600007c0c */ /* 0x000fe2000c7c1270 */
[----:B------:R-:W-:Y:S01]  /*307e0*/  ULDC UR6, c[0x0][0x248] ;  /* 0x0000920000067ab9 */ /* 0x000fe20000000800 */
[----:B------:R-:W-:Y:S01]  /*307f0*/  VIADD R94, R3, 0x23 ;  /* 0x00000023035e7836 */ /* 0x000fe20000000000 */
[----:B------:R0:W-:Y:S01]  /*30800*/  @P4 STG.E.U16 desc[UR56][R102.64], R101 ;  /* 0x0000006566004986 */ /* 0x0001e2000c101538 */
[----:B------:R-:W-:Y:S01]  /*30810*/  LEA R100, P4, R107, R2, 0x1 ;  /* 0x000000026b647211 */ /* 0x000fe200078808ff */
[----:B------:R-:W-:Y:S01]  /*30820*/  VIADD R105, R93, UR6 ;  /* 0x000000065d697c36 */ /* 0x000fe20008000000 */
[----:B------:R-:W-:Y:S01]  /*30830*/  ULDC UR4, c[0x0][0x22c] ;  /* 0x00008b0000047ab9 */ /* 0x000fe20000000800 */
[----:B------:R-:W-:Y:S01]  /*30840*/  PRMT R0, R95, 0x7632, R0 ;  /* 0x000076325f007816 */ /* 0x000fe20000000000 */
[----:B------:R-:W-:Y:S01]  /*30850*/  VIADD R104, R3, 0x25 ;  /* 0x0000002503687836 */ /* 0x000fe20000000000 */
[----:B------:R-:W-:Y:S01]  /*30860*/  ULDC UR6, c[0x0][0x22c] ;  /* 0x00008b0000067ab9 */ /* 0x000fe20000000800 */
[----:B0-----:R-:W-:-:S02]  /*30870*/  LEA.HI.X.SX32 R101, R107, R248, 0x1, P4 ;  /* 0x000000f86b657211 */ /* 0x001fc400020f0eff */
[----:B------:R-:W-:-:S03]  /*30880*/  LEA R92, P4, R93, R2, 0x1 ;  /* 0x000000025d5c7211 */ /* 0x000fc600078808ff */
[----:B------:R0:W-:Y:S01]  /*30890*/  @P5 STG.E.U16 desc[UR56][R100.64], R95 ;  /* 0x0000005f64005986 */ /* 0x0001e2000c101538 */
[----:B------:R-:W-:Y:S02]  /*308a0*/  LEA.HI.X.SX32 R93, R93, R248, 0x1, P4 ;  /* 0x000000f85d5d7211 */ /* 0x000fe400020f0eff */
[----:B------:R-:W-:Y:S01]  /*308b0*/  ISETP.LT.AND P5, PT, R94, UR4, !P0 ;  /* 0x000000045e007c0c */ /* 0x000fe2000c7a1270 */
[----:B------:R-:W-:Y:S01]  /*308c0*/  VIADD R94, R3, 0x24 ;  /* 0x00000024035e7836 */ /* 0x000fe20000000000 */
[----:B------:R-:W-:Y:S01]  /*308d0*/  LEA R102, P4, R105, R2, 0x1 ;  /* 0x0000000269667211 */ /* 0x000fe200078808ff */
[----:B------:R-:W-:-:S03]  /*308e0*/  ULDC UR4, c[0x0][0x22c] ;  /* 0x00008b0000047ab9 */ /* 0x000fc60000000800 */
[C---:B------:R-:W-:Y:S02]  /*308f0*/  LEA.HI.X.SX32 R103, R105.reuse, R248, 0x1, P4 ;  /* 0x000000f869677211 */ /* 0x040fe400020f0eff */
[----:B------:R-:W-:Y:S01]  /*30900*/  ISETP.LT.AND P4, PT, R94, UR4, !P0 ;  /* 0x000000045e007c0c */ /* 0x000fe2000c781270 */
[----:B------:R-:W-:Y:S02]  /*30910*/  ULDC UR4, c[0x0][0x248] ;  /* 0x0000920000047ab9 */ /* 0x000fe40000000800 */
[----:B------:R-:W-:Y:S01]  /*30920*/  VIADD R105, R105, UR4 ;  /* 0x0000000469697c36 */ /* 0x000fe20008000000 */
[----:B------:R1:W-:Y:S01]  /*30930*/  @P2 STG.E.U16 desc[UR56][R92.64], R0 ;  /* 0x000000005c002986 */ /* 0x0003e2000c101538 */
[----:B------:R-:W-:-:S03]  /*30940*/  ULDC UR4, c[0x0][0x22c] ;  /* 0x00008b0000047ab9 */ /* 0x000fc60000000800 */
[----:B------:R2:W-:Y:S01]  /*30950*/  @P1 STG.E.U16 desc[UR56][R102.64], R96 ;  /* 0x0000006066001986 */ /* 0x0005e2000c101538 */
[C---:B------:R-:W-:Y:S02]  /*30960*/  LEA R94, P1, R105.reuse, R2, 0x1 ;  /* 0x00000002695e7211 */ /* 0x040fe400078208ff */
[----:B------:R-:W-:Y:S01]  /*30970*/  ISETP.LT.AND P2, PT, R104, UR4, !P0 ;  /* 0x0000000468007c0c */ /* 0x000fe2000c741270 */
[----:B------:R-:W-:Y:S01]  /*30980*/  ULDC UR4, c[0x0][0x248] ;  /* 0x0000920000047ab9 */ /* 0x000fe20000000800 */
[----:B0-----:R-:W-:Y:S02]  /*30990*/  PRMT R101, R96, 0x7632, R101 ;  /* 0x0000763260657816 */ /* 0x001fe40000000065 */
[C---:B------:R-:W-:Y:S01]  /*309a0*/  LEA.HI.X.SX32 R95, R105.reuse, R248, 0x1, P1 ;  /* 0x000000f8695f7211 */ /* 0x040fe200008f0eff */
[----:B------:R-:W-:Y:S01]  /*309b0*/  VIADD R105, R105, UR4 ;  /* 0x0000000469697c36 */ /* 0x000fe20008000000 */
[----:B------:R-:W-:-:S03]  /*309c0*/  ULDC UR4, c[0x0][0x248] ;  /* 0x0000920000047ab9 */ /* 0x000fc60000000800 */
[----:B------:R0:W-:Y:S01]  /*309d0*/  @P3 STG.E.U16 desc[UR56][R94.64], R101 ;  /* 0x000000655e003986 */ /* 0x0001e2000c101538 */
[C---:B------:R-:W-:Y:S01]  /*309e0*/  LEA R100, P3, R105.reuse, R2, 0x1 ;  /* 0x0000000269647211 */ /* 0x040fe200078608ff */
[----:B-1----:R-:W-:Y:S01]  /*309f0*/  VIADD R93, R105, UR4 ;  /* 0x00000004695d7c36 */ /* 0x002fe20008000000 */
[----:B------:R-:W-:Y:S01]  /*30a00*/  ULDC UR4, c[0x0][0x248] ;  /* 0x0000920000047ab9 */ /* 0x000fe20000000800 */
[----:B------:R-:W-:Y:S02]  /*30a10*/  VIADD R0, R3, 0x26 ;  /* 0x0000002603007836 */ /* 0x000fe40000000000 */
[----:B--2---:R-:W-:Y:S01]  /*30a20*/  VIADD R103, R93, UR4 ;  /* 0x000000045d677c36 */ /* 0x004fe20008000000 */
[----:B------:R-:W-:Y:S02]  /*30a30*/  ULDC UR4, c[0x0][0x248] ;  /* 0x0000920000047ab9 */ /* 0x000fe40000000800 */
[----:B------:R-:W-:Y:S02]  /*30a40*/  ISETP.LT.AND P1, PT, R0, UR6, !P0 ;  /* 0x0000000600007c0c */ /* 0x000fe4000c721270 */
[----:B0-----:R-:W-:Y:S01]  /*30a50*/  LEA.HI.X.SX32 R101, R105, R248, 0x1, P3 ;  /* 0x000000f869657211 */ /* 0x001fe200018f0eff */
[----:B------:R-:W-:Y:S01]  /*30a60*/  VIADD R0, R3, 0x27 ;  /* 0x0000002703007836 */ /* 0x000fe20000000000 */
[----:B------:R-:W-:Y:S01]  /*30a70*/  LEA R92, P3, R93, R2, 0x1 ;  /* 0x000000025d5c7211 */ /* 0x000fe200078608ff */
[----:B------:R-:W-:Y:S01]  /*30a80*/  ULDC UR6, c[0x0][0x22c] ;  /* 0x00008b0000067ab9 */ /* 0x000fe20000000800 */
[----:B------:R-:W-:Y:S01]  /*30a90*/  PRMT R95, R97, 0x7632, R95 ;  /* 0x00007632615f7816 */ /* 0x000fe2000000005f */
[----:B------:R-:W-:Y:S01]  /*30aa0*/  @P6 STG.E.U16 desc[UR56][R100.64], R97 ;  /* 0x0000006164006986 */ /* 0x000fe2000c101538 */
[----:B------:R-:W-:-:S02]  /*30ab0*/  LEA.HI.X.SX32 R93, R93, R248, 0x1, P3 ;  /* 0x000000f85d5d7211 */ /* 0x000fc400018f0eff */
[----:B------:R-:W-:Y:S02]  /*30ac0*/  LEA R94, P6, R103, R2, 0x1 ;  /* 0x00000002675e7211 */ /* 0x000fe400078c08ff */
[----:B------:R-:W-:Y:S01]  /*30ad0*/  ISETP.LT.AND P3, PT, R0, UR6, !P0 ;  /* 0x0000000600007c0c */ /* 0x000fe2000c761270 */
[----:B------:R0:W-:Y:S01]  /*30ae0*/  @P5 STG.E.U16 desc[UR56][R92.64], R95 ;  /* 0x0000005f5c005986 */ /* 0x0001e2000c101538 */
[----:B------:R-:W-:Y:S01]  /*30af0*/  VIADD R0, R3, 0x28 ;  /* 0x0000002803007836 */ /* 0x000fe20000000000 */
[----:B------:R-:W-:Y:S01]  /*30b00*/  ULDC UR6, c[0x0][0x22c] ;  /* 0x00008b0000067ab9 */ /* 0x000fe20000000800 */
[C---:B0-----:R-:W-:Y:S01]  /*30b10*/  LEA.HI.X.SX32 R95, R103.reuse, R248, 0x1, P6 ;  /* 0x000000f8675f7211 */ /* 0x041fe200030f0eff */
[----:B------:R-:W-:Y:S02]  /*30b20*/  VIADD R103, R103, UR4 ;  /* 0x0000000467677c36 */ /* 0x000fe40008000000 */
[----:B------:R-:W-:Y:S01]  /*30b30*/  ISETP.LT.AND P6, PT, R0, UR6, !P0 ;  /* 0x0000000600007c0c */ /* 0x000fe2000c7c1270 */
[----:B------:R-:W-:Y:S01]  /*30b40*/  VIADD R0, R3, 0x29 ;  /* 0x0000002903007836 */ /* 0x000fe20000000000 */
[----:B------:R-:W-:Y:S01]  /*30b50*/  ULDC UR4, c[0x0][0x248] ;  /* 0x0000920000047ab9 */ /* 0x000fe20000000800 */
[----:B------:R-:W-:Y:S01]  /*30b60*/  @P4 STG.E.U16 desc[UR56][R94.64], R98 ;  /* 0x000000625e004986 */ /* 0x000fe2000c101538 */
[C---:B------:R-:W-:Y:S01]  /*30b70*/  LEA R96, P4, R103.reuse, R2, 0x1 ;  /* 0x0000000267607211 */ /* 0x040fe200078808ff */
[----:B------:R-:W-:Y:S01]  /*30b80*/  ULDC UR6, c[0x0][0x22c] ;  /* 0x00008b0000067ab9 */ /* 0x000fe20000000800 */
[C---:B------:R-:W-:Y:S01]  /*30b90*/  VIADD R101, R103.reuse, UR4 ;  /* 0x0000000467657c36 */ /* 0x040fe20008000000 */
[----:B------:R-:W-:Y:S01]  /*30ba0*/  PRMT R93, R98, 0x7632, R93 ;  /* 0x00007632625d7816 */ /* 0x000fe2000000005d */
[----:B------:R-:W-:Y:S01]  /*30bb0*/  ULDC UR4, c[0x0][0x22c] ;  /* 0x00008b0000047ab9 */ /* 0x000fe20000000800 */
[----:B------:R-:W-:-:S02]  /*30bc0*/  LEA.HI.X.SX32 R97, R103, R248, 0x1, P4 ;  /* 0x000000f867617211 */ /* 0x000fc400020f0eff */
[----:B------:R-:W-:Y:S01]  /*30bd0*/  ISETP.LT.AND P5, PT, R0, UR6, !P0 ;  /* 0x0000000600007c0c */ /* 0x000fe2000c7a1270 */
[----:B------:R-:W-:Y:S01]  /*30be0*/  VIADD R0, R3, 0x2a ;  /* 0x0000002a03007836 */ /* 0x000fe20000000000 */
[----:B------:R-:W-:Y:S01]  /*30bf0*/  LEA R92, P4, R101, R2, 0x1 ;  /* 0x00000002655c7211 */ /* 0x000fe200078808ff */
[----:B------:R0:W-:Y:S01]  /*30c00*/  @P2 STG.E.U16 desc[UR56][R96.64], R93 ;  /* 0x0000005d60002986 */ /* 0x0001e2000c101538 */
[----:B------:R-:W-:Y:S02]  /*30c10*/  ULDC UR6, c[0x0][0x22c] ;  /* 0x00008b0000067ab9 */ /* 0x000fe40000000800 */
[----:B------:R-:W-:Y:S01]  /*30c20*/  ISETP.LT.AND P2, PT, R0, UR4, !P0 ;  /* 0x0000000400007c0c */ /* 0x000fe2000c741270 */
[----:B------:R-:W-:Y:S01]  /*30c30*/  ULDC UR4, c[0x0][0x248] ;  /* 0x0000920000047ab9 */ /* 0x000fe20000000800 */
[----:B------:R-:W-:Y:S01]  /*30c40*/  VIADD R0, R3, 0x2b ;  /* 0x0000002b03007836 */ /* 0x000fe20000000000 */
[C---:B0-----:R-:W-:Y:S01]  /*30c50*/  LEA.HI.X.SX32 R93, R101.reuse, R248, 0x1, P4 ;  /* 0x000000f8655d7211 */ /* 0x041fe200020f0eff */
[----:B------:R-:W-:Y:S01]  /*30c60*/  VIADD R101, R101, UR4 ;  /* 0x0000000465657c36 */ /* 0x000fe20008000000 */
[----:B------:R-:W-:-:S03]  /*30c70*/  ULDC UR4, c[0x0][0x22c] ;  /* 0x00008b0000047ab9 */ /* 0x000fc60000000800 */
[----:B------:R0:W-:Y:S01]  /*30c80*/  @P1 STG.E.U16 desc[UR56][R92.64], R99 ;  /* 0x000000635c001986 */ /* 0x0001e2000c101538 */
[----:B------:R-:W-:Y:S02]  /*30c90*/  LEA R94, P4, R101, R2, 0x1 ;  /* 0x00000002655e7211 */ /* 0x000fe400078808ff */
[----:B------:R-:W-:Y:S01]  /*30ca0*/  ISETP.LT.AND P1, PT, R0, UR4, !P0 ;  /* 0x0000000400007c0c */ /* 0x000fe2000c721270 */
[----:B------:R-:W-:Y:S01]  /*30cb0*/  ULDC UR4, c[0x0][0x248] ;  /* 0x0000920000047ab9 */ /* 0x000fe20000000800 */
[----:B------:R-:W-:Y:S02]  /*30cc0*/  PRMT R97, R99, 0x7632, R97 ;  /* 0x0000763263617816 */ /* 0x000fe40000000061 */
[C---:B------:R-:W-:Y:S01]  /*30cd0*/  LEA.HI.X.SX32 R95, R101.reuse, R248, 0x1, P4 ;  /* 0x000000f8655f7211 */ /* 0x040fe200020f0eff */
[----:B------:R-:W-:Y:S01]  /*30ce0*/  VIADD R101, R101, UR4 ;  /* 0x0000000465657c36 */ /* 0x000fe20008000000 */
[----:B------:R-:W-:-:S03]  /*30cf0*/  ULDC UR4, c[0x0][0x248] ;  /* 0x0000920000047ab9 */ /* 0x000fc60000000800 */
[----:B------:R1:W-:Y:S01]  /*30d00*/  @P3 STG.E.U16 desc[UR56][R94.64], R97 ;  /* 0x000000615e003986 */ /* 0x0003e2000c101538 */
[C---:B------:R-:W-:Y:S01]  /*30d10*/  LEA R96, P3, R101.reuse, R2, 0x1 ;  /* 0x0000000265607211 */ /* 0x040fe200078608ff */
[----:B0-----:R-:W-:Y:S01]  /*30d20*/  VIADD R93, R101, UR4 ;  /* 0x00000004655d7c36 */ /* 0x001fe20008000000 */
[----:B------:R-:W-:Y:S01]  /*30d30*/  ULDC UR4, c[0x0][0x248] ;  /* 0x0000920000047ab9 */ /* 0x000fe20000000800 */
[----:B------:R-:W-:-:S05]  /*30d40*/  VIADD R0, R3, 0x2c ;  /* 0x0000002c03007836 */ /* 0x000fca0000000000 */
[----:B------:R-:W-:Y:S02]  /*30d50*/  ISETP.LT.AND P4, PT, R0, UR6, !P0 ;  /* 0x0000000600007c0c */ /* 0x000fe4000c781270 */
[----:B-1----:R-:W-:Y:S01]  /*30d60*/  LEA.HI.X.SX32 R97, R101, R248, 0x1, P3 ;  /* 0x000000f865617211 */ /* 0x002fe200018f0eff */
[C---:B------:R-:W-:Y:S01]  /*30d70*/  VIADD R101, R93.reuse, UR4 ;  /* 0x000000045d657c36 */ /* 0x040fe20008000000 */
[-C--:B------:R-:W-:Y:S01]  /*30d80*/  LEA R92, P3, R93, R2.reuse, 0x1 ;  /* 0x000000025d5c7211 */ /* 0x080fe200078608ff */
[----:B------:R-:W-:Y:S01]  /*30d90*/  VIADD R0, R3, 0x2d ;  /* 0x0000002d03007836 */ /* 0x000fe20000000000 */
[----:B------:R-:W-:Y:S01]  /*30da0*/  ULDC UR6, c[0x0][0x22c] ;  /* 0x00008b0000067ab9 */ /* 0x000fe20000000800 */
[----:B------:R0:W-:Y:S01]  /*30db0*/  @P6 STG.E.U16 desc[UR56][R96.64], R84 ;  /* 0x0000005460006986 */ /* 0x0001e2000c101538 */
[----:B------:R-:W-:Y:S01]  /*30dc0*/  LEA R98, P6, R101, R2, 0x1 ;  /* 0x0000000265627211 */ /* 0x000fe200078c08ff */
[----:B------:R-:W-:Y:S01]  /*30dd0*/  ULDC UR4, c[0x0][0x248] ;  /* 0x0000920000047ab9 */ /* 0x000fe20000000800 */
[----:B------:R-:W-:-:S02]  /*30de0*/  LEA.HI.X.SX32 R93, R93, R248, 0x1, P3 ;  /* 0x000000f85d5d7211 */ /* 0x000fc400018f0eff */
[----:B------:R-:W-:Y:S02]  /*30df0*/  PRMT R95, R84, 0x7632, R95 ;  /* 0x00007632545f7816 */ /* 0x000fe4000000005f */
[----:B------:R-:W-:Y:S01]  /*30e00*/  ISETP.LT.AND P3, PT, R0, UR6, !P0 ;  /* 0x0000000600007c0c */ /* 0x000fe2000c761270 */
[----:B------:R-:W-:Y:S01]  /*30e10*/  VIADD R0, R3, 0x2e ;  /* 0x0000002e03007836 */ /* 0x000fe20000000000 */
[C---:B------:R-:W-:Y:S01]  /*30e20*/  LEA.HI.X.SX32 R99, R101.reuse, R248, 0x1, P6 ;  /* 0x000000f865637211 */ /* 0x040fe200030f0eff */
[----:B------:R-:W-:Y:S01]  /*30e30*/  VIADD R101, R101, UR4 ;  /* 0x0000000465657c36 */ /* 0x000fe20008000000 */
[----:B------:R-:W-:Y:S01]  /*30e40*/  ULDC UR6, c[0x0][0x22c] ;  /* 0x00008b0000067ab9 */ /* 0x000fe20000000800 */
[----:B------:R1:W-:Y:S01]  /*30e50*/  @P5 STG.E.U16 desc[UR56][R92.64], R95 ;  /* 0x0000005f5c005986 */ /* 0x0003e2000c101538 */
[----:B------:R-:W-:Y:S01]  /*30e60*/  ISETP.LT.AND P5, PT, R0, UR6, !P0 ;  /* 0x0000000600007c0c */ /* 0x000fe2000c7a1270 */
[----:B------:R-:W-:Y:S01]  /*30e70*/  VIADD R0, R3, 0x2f ;  /* 0x0000002f03007836 */ /* 0x000fe20000000000 */
[----:B------:R-:W-:Y:S01]  /*30e80*/  ULDC UR6, c[0x0][0x22c] ;  /* 0x00008b0000067ab9 */ /* 0x000fe20000000800 */
[----:B------:R2:W-:Y:S01]  /*30e90*/  @P2 STG.E.U16 desc[UR56][R98.64], R85 ;  /* 0x0000005562002986 */ /* 0x0005e2000c101538 */
[----:B------:R-:W-:Y:S01]  /*30ea0*/  LEA R94, P2, R101, R2, 0x1 ;  /* 0x00000002655e7211 */ /* 0x000fe200078408ff */
[----:B------:R-:W-:Y:S01]  /*30eb0*/  ULDC UR4, c[0x0][0x248] ;  /* 0x0000920000047ab9 */ /* 0x000fe20000000800 */
[----:B0-----:R-:W-:Y:S01]  /*30ec0*/  PRMT R84, R85, 0x7632, R84 ;  /* 0x0000763255547816 */ /* 0x001fe20000000054 */
[C---:B------:R-:W-:Y:S01]  /*30ed0*/  VIADD R97, R101.reuse, UR4 ;  /* 0x0000000465617c36 */ /* 0x040fe20008000000 */
[----:B------:R-:W-:Y:S01]  /*30ee0*/  ULDC UR4, c[0x0][0x22c] ;  /* 0x00008b0000047ab9 */ /* 0x000fe20000000800 */
[----:B-1----:R-:W-:-:S02]  /*30ef0*/  LEA.HI.X.SX32 R95, R101, R248, 0x1, P2 ;  /* 0x000000f8655f7211 */ /* 0x002fc400010f0eff */
        /* <DEDUP_REMOVED lines=8> */
[----:B--2---:R-:W-:Y:S01]  /*30f80*/  VIADD R85, R97, UR4 ;  /* 0x0000000461557c36 */ /* 0x004fe20008000000 */
[----:B------:R-:W-:Y:S01]  /*30f90*/  ULDC UR4, c[0x0][0x22c] ;  /* 0x00008b0000047ab9 */ /* 0x000fe20000000800 */
[----:B------:R-:W-:-:S02]  /*30fa0*/  VIADD R0, R3, 0x31 ;  /* 0x0000003103007836 */ /* 0x000fc40000000000 */
[----:B------:R0:W-:Y:S01]  /*30fb0*/  @P4 STG.E.U16 desc[UR56][R92.64], R86 ;  /* 0x000000565c004986 */ /* 0x0001e2000c101538 */
[C---:B------:R-:W-:Y:S02]  /*30fc0*/  LEA R96, P6, R85.reuse, R2, 0x1 ;  /* 0x0000000255607211 */ /* 0x040fe400078c08ff */
        /* <DEDUP_REMOVED lines=10> */
[----:B------:R0:W-:Y:S01]  /*31070*/  @P3 STG.E.U16 desc[UR56][R96.64], R93 ;  /* 0x0000005d60003986 */ /* 0x0001e2000c101538 */
[----:B------:R-:W-:Y:S01]  /*31080*/  LEA R92, P3, R85, R2, 0x1 ;  /* 0x00000002555c7211 */ /* 0x000fe200078608ff */
[----:B------:R-:W-:Y:S01]  /*31090*/  VIADD R0, R3, 0x33 ;  /* 0x0000003303007836 */ /* 0x000fe20000000000 */
[----:B------:R-:W-:Y:S01]  /*310a0*/  ULDC UR4, c[0x0][0x22c] ;  /* 0x00008b0000047ab9 */ /* 0x000fe20000000800 */
[----:B------:R-:W-:Y:S01]  /*310b0*/  VIADD R99, R95, UR6 ;  /* 0x000000065f637c36 */ /* 0x000fe20008000000 */
[----:B------:R-:W-:Y:S01]  /*310c0*/  ULDC UR6, c[0x0][0x22c] ;  /* 0x00008b0000067ab9 */ /* 0x000fe20000000800 */
[----:B0-----:R-:W-:Y:S02]  /*310d0*/  LEA.HI.X.SX32 R93, R85, R248, 0x1, P3 ;  /* 0x000000f8555d7211 */ /* 0x001fe400018f0eff */
[----:B------:R-:W-:-:S03]  /*310e0*/  LEA R84, P3, R95, R2, 0x1 ;  /* 0x000000025f547211 */ /* 0x000fc600078608ff */
[----:B------:R0:W-:Y:S01]  /*310f0*/  @P5 STG.E.U16 desc[UR56][R92.64], R87 ;  /* 0x000000575c005986 */ /* 0x0001e2000c101538 */
[----:B------:R-:W-:Y:S02]  /*31100*/  LEA.HI.X.SX32 R85, R95, R248, 0x1, P3 ;  /* 0x000000f85f557211 */ /* 0x000fe400018f0eff */
[----:B------:R-:W-:Y:S01]  /*31110*/  ISETP.LT.AND P5, PT, R0, UR4, !P0 ;  /* 0x0000000400007c0c */ /* 0x000fe2000c7a1270 */
[----:B------:R-:W-:Y:S01]  /*31120*/  VIADD R0, R3, 0x34 ;  /* 0x0000003403007836 */ /* 0x000fe20000000000 */
[----:B------:R-:W-:Y:S01]  /*31130*/  LEA R94, P3, R99, R2, 0x1 ;  /* 0x00000002635e7211 */ /* 0x000fe200078608ff */
[----:B------:R-:W-:-:S03]  /*31140*/  ULDC UR4, c[0x0][0x22c] ;  /* 0x00008b0000047ab9 */ /* 0x000fc60000000800 */
[----:B------:R-:W-:Y:S02]  /*31150*/  LEA.HI.X.SX32 R95, R99, R248, 0x1, P3 ;  /* 0x000000f8635f7211 */ /* 0x000fe400018f0eff */
[----:B------:R-:W-:Y:S01]  /*31160*/  ISETP.LT.AND P3, PT, R0, UR4, !P0 ;  /* 0x0000000400007c0c */ /* 0x000fe2000c761270 */
[----:B------:R-:W-:Y:S01]  /*31170*/  ULDC UR4, c[0x0][0x248] ;  /* 0x0000920000047ab9 */ /* 0x000fe20000000800 */
[----:B------:R-:W-:Y:S01]  /*31180*/  PRMT R97, R87, 0x7632, R97 ;  /* 0x0000763257617816 */ /* 0x000fe20000000061 */
[----:B------:R-:W-:Y:S01]  /*31190*/  VIADD R99, R99, UR4 ;  /* 0x0000000463637c36 */ /* 0x000fe20008000000 */
[----:B------:R-:W-:Y:S01]  /*311a0*/  ULDC UR4, c[0x0][0x22c] ;  /* 0x00008b0000047ab9 */ /* 0x000fe20000000800 */
[----:B------:R-:W-:Y:S02]  /*311b0*/  VIADD R0, R3, 0x35 ;  /* 0x0000003503007836 */ /* 0x000fe40000000000 */
[----:B------:R1:W-:Y:S01]  /*311c0*/  @P2 STG.E.U16 desc[UR56][R84.64], R97 ;  /* 0x0000006154002986 */ /* 0x0003e2000c101538 */
[----:B------:R-:W-:-:S03]  /*311d0*/  LEA R86, P2, R99, R2, 0x1 ;  /* 0x0000000263567211 */ /* 0x000fc600078408ff */
[----:B------:R2:W-:Y:S01]  /*311e0*/  @P1 STG.E.U16 desc[UR56][R94.64], R88 ;  /* 0x000000585e001986 */ /* 0x0005e2000c101538 */
[----:B------:R-:W-:Y:S01]  /*311f0*/  ISETP.LT.AND P1, PT, R0, UR4, !P0 ;  /* 0x0000000400007c0c */ /* 0x000fe2000c721270 */
[----:B------:R-:W-:Y:S01]  /*31200*/  ULDC UR4, c[0x0][0x248] ;  /* 0x0000920000047ab9 */ /* 0x000fe20000000800 */
[C---:B0-----:R-:W-:Y:S01]  /*31210*/  LEA.HI.X.SX32 R87, R99.reuse, R248, 0x1, P2 ;  /* 0x000000f863577211 */ /* 0x041fe200010f0eff */
[----:B------:R-:W-:Y:S01]  /*31220*/  VIADD R99, R99, UR4 ;  /* 0x0000000463637c36 */ /* 0x000fe20008000000 */
[----:B------:R-:W-:Y:S01]  /*31230*/  ULDC UR4, c[0x0][0x248] ;  /* 0x0000920000047ab9 */ /* 0x000fe20000000800 */
[----:B-1----:R-:W-:Y:S02]  /*31240*/  PRMT R85, R88, 0x7632, R85 ;  /* 0x0000763258557816 */ /* 0x002fe40000000055 */
[C---:B------:R-:W-:Y:S01]  /*31250*/  VIADD R93, R99.reuse, UR4 ;  /* 0x00000004635d7c36 */ /* 0x040fe20008000000 */
[----:B------:R-:W-:Y:S02]  /*31260*/  ULDC UR4, c[0x0][0x248] ;  /* 0x0000920000047ab9 */ /* 0x000fe40000000800 */
[----:B------:R0:W-:Y:S01]  /*31270*/  @P4 STG.E.U16 desc[UR56][R86.64], R85 ;  /* 0x0000005556004986 */ /* 0x0001e2000c101538 */
[----:B------:R-:W-:Y:S01]  /*31280*/  LEA R84, P4, R99, R2, 0x1 ;  /* 0x0000000263547211 */ /* 0x000fe200078808ff */
[----:B------:R-:W-:-:S02]  /*31290*/  VIADD R0, R3, 0x36 ;  /* 0x0000003603007836 */ /* 0x000fc40000000000 */
[----:B--2---:R-:W-:Y:S01]  /*312a0*/  VIADD R95, R93, UR4 ;  /* 0x000000045d5f7c36 */ /* 0x004fe20008000000 */
[----:B------:R-:W-:Y:S02]  /*312b0*/  ULDC UR4, c[0x0][0x248] ;  /* 0x0000920000047ab9 */ /* 0x000fe40000000800 */
[----:B------:R-:W-:Y:S01]  /*312c0*/  ISETP.LT.AND P2, PT, R0, UR6, !P0 ;  /* 0x0000000600007c0c */ /* 0x000fe2000c741270 */
[----:B------:R-:W-:Y:S01]  /*312d0*/  VIADD R0, R3, 0x37 ;  /* 0x0000003703007836 */ /* 0x000fe20000000000 */
[----:B------:R-:W-:Y:S01]  /*312e0*/  ULDC UR6, c[0x0][0x22c] ;  /* 0x00008b0000067ab9 */ /* 0x000fe20000000800 */
[----:B0-----:R-:W-:Y:S02]  /*312f0*/  LEA.HI.X.SX32 R85, R99, R248, 0x1, P4 ;  /* 0x000000f863557211 */ /* 0x001fe400020f0eff */
[----:B------:R-:W-:Y:S02]  /*31300*/  LEA R92, P4, R93, R2, 0x1 ;  /* 0x000000025d5c7211 */ /* 0x000fe400078808ff */
        /* <DEDUP_REMOVED lines=13> */
[----:B------:R0:W-:Y:S01]  /*313e0*/  @P3 STG.E.U16 desc[UR56][R86.64], R90 ;  /* 0x0000005a56003986 */ /* 0x0001e2000c101538 */
[C---:B------:R-:W-:Y:S01]  /*313f0*/  LEA R84, P3, R95.reuse, R2, 0x1 ;  /* 0x000000025f547211 */ /* 0x040fe200078608ff */
[----:B------:R-:W-:Y:S01]  /*31400*/  ULDC UR6, c[0x0][0x22c] ;  /* 0x00008b0000067ab9 */ /* 0x000fe20000000800 */
[----:B------:R-:W-:Y:S01]  /*31410*/  VIADD R93, R95, UR4 ;  /* 0x000000045f5d7c36 */ /* 0x000fe20008000000 */
[----:B------:R-:W-:Y:S01]  /*31420*/  ISETP.LT.AND P5, PT, R0, UR6, !P0 ;  /* 0x0000000600007c0c */ /* 0x000fe2000c7a1270 */
[----:B------:R-:W-:Y:S01]  /*31430*/  VIADD R0, R3, 0x3a ;  /* 0x0000003a03007836 */ /* 0x000fe20000000000 */
[----:B------:R-:W-:Y:S01]  /*31440*/  LEA.HI.X.SX32 R85, R95, R248, 0x1, P3 ;  /* 0x000000f85f557211 */ /* 0x000fe200018f0eff */
[----:B------:R-:W-:Y:S01]  /*31450*/  ULDC UR4, c[0x0][0x22c] ;  /* 0x00008b0000047ab9 */ /* 0x000fe20000000800 */
[----:B------:R-:W-:Y:S01]  /*31460*/  LEA R88, P3, R93, R2, 0x1 ;  /* 0x000000025d587211 */ /* 0x000fe200078608ff */
[----:B------:R-:W-:Y:S01]  /*31470*/  ULDC UR6, c[0x0][0x22c] ;  /* 0x00008b0000067ab9 */ /* 0x000fe20000000800 */
[----:B0-----:R-:W-:-:S02]  /*31480*/  PRMT R87, R90, 0x7632, R87 ;  /* 0x000076325a577816 */ /* 0x001fc40000000057 */
[----:B------:R-:W-:-:S03]  /*31490*/  LEA.HI.X.SX32 R89, R93, R248, 0x1, P3 ;  /* 0x000000f85d597211 */ /* 0x000fc600018f0eff */
[----:B------:R0:W-:Y:S01]  /*314a0*/  @P1 STG.E.U16 desc[UR56][R84.64], R87 ;  /* 0x0000005754001986 */ /* 0x0001e2000c101538 */
[----:B------:R-:W-:Y:S01]  /*314b0*/  ISETP.LT.AND P1, PT, R0, UR4, !P0 ;  /* 0x0000000400007c0c */ /* 0x000fe2000c721270 */
[----:B------:R-:W-:Y:S02]  /*314c0*/  ULDC UR4, c[0x0][0x248] ;  /* 0x0000920000047ab9 */ /* 0x000fe40000000800 */
[----:B------:R-:W-:Y:S01]  /*314d0*/  VIADD R93, R93, UR4 ;  /* 0x000000045d5d7c36 */ /* 0x000fe20008000000 */
[----:B------:R1:W-:Y:S01]  /*314e0*/  @P2 STG.E.U16 desc[UR56][R88.64], R91 ;  /* 0x0000005b58002986 */ /* 0x0003e2000c101538 */
[----:B------:R-:W-:Y:S01]  /*314f0*/  VIADD R0, R3, 0x3b ;  /* 0x0000003b03007836 */ /* 0x000fe20000000000 */
[----:B------:R-:W-:Y:S02]  /*31500*/  ULDC UR4, c[0x0][0x22c] ;  /* 0x00008b0000047ab9 */ /* 0x000fe40000000800 */
[----:B------:R-:W-:Y:S02]  /*31510*/  LEA R86, P2, R93, R2, 0x1 ;  /* 0x000000025d567211 */ /* 0x000fe400078408ff */
[----:B------:R-:W-:Y:S01]  /*31520*/  ISETP.LT.AND P3, PT, R0, UR4, !P0 ;  /* 0x0000000400007c0c */ /* 0x000fe2000c761270 */
[----:B------:R-:W-:Y:S01]  /*31530*/  ULDC UR4, c[0x0][0x248] ;  /* 0x0000920000047ab9 */ /* 0x000fe20000000800 */
[----:B0-----:R-:W-:-:S02]  /*31540*/  PRMT R85, R91, 0x7632, R85 ;  /* 0x000076325b557816 */ /* 0x001fc40000000055 */
        /* <DEDUP_REMOVED lines=8> */
[----:B------:R-:W-:Y:S01]  /*315d0*/  VIADD R91, R89, UR4 ;  /* 0x00000004595b7c36 */ /* 0x000fe20008000000 */
[----:B------:R-:W-:Y:S01]  /*315e0*/  ULDC UR4, c[0x0][0x248] ;  /* 0x0000920000047ab9 */ /* 0x000fe20000000800 */
[----:B0-----:R-:W-:Y:S02]  /*315f0*/  LEA.HI.X.SX32 R85, R93, R248, 0x1, P4 ;  /* 0x000000f85d557211 */ /* 0x001fe400020f0eff */
[----:B------:R-:W-:-:S02]  /*31600*/  LEA R88, P4, R89, R2, 0x1 ;  /* 0x0000000259587211 */ /* 0x000fc400078808ff */
[----:B------:R-:W-:Y:S01]  /*31610*/  ISETP.LT.AND P2, PT, R0, UR6, !P0 ;  /* 0x0000000600007c0c */ /* 0x000fe2000c741270 */
[----:B------:R-:W-:Y:S01]  /*31620*/  VIADD R0, R3, 0x3d ;  /* 0x0000003d03007836 */ /* 0x000fe20000000000 */
[----:B------:R-:W-:Y:S01]  /*31630*/  PRMT R87, R76, 0x7632, R87 ;  /* 0x000076324c577816 */ /* 0x000fe20000000057 */
[----:B------:R-:W-:Y:S01]  /*31640*/  @P6 STG.E.U16 desc[UR56][R84.64], R76 ;  /* 0x0000004c54006986 */ /* 0x000fe2000c101538 */
[----:B------:R-:W-:Y:S01]  /*31650*/  LEA.HI.X.SX32 R89, R89, R248, 0x1, P4 ;  /* 0x000000f859597211 */ /* 0x000fe200020f0eff */
[----:B------:R-:W-:Y:S01]  /*31660*/  ULDC UR6, c[0x0][0x22c] ;  /* 0x00008b0000067ab9 */ /* 0x000fe20000000800 */
[----:B------:R-:W-:Y:S02]  /*31670*/  LEA R86, P6, R91, R2, 0x1 ;  /* 0x000000025b567211 */ /* 0x000fe400078c08ff */
[----:B------:R-:W-:Y:S01]  /*31680*/  ISETP.LT.AND P4, PT, R0, UR6, !P0 ;  /* 0x0000000600007c0c */ /* 0x000fe2000c781270 */
[----:B------:R0:W-:Y:S01]  /*31690*/  @P5 STG.E.U16 desc[UR56][R88.64], R87 ;  /* 0x0000005758005986 */ /* 0x0001e2000c101538 */
[----:B------:R-:W-:Y:S01]  /*316a0*/  VIADD R0, R3, 0x3e ;  /* 0x0000003e03007836 */ /* 0x000fe20000000000 */
[----:B------:R-:W-:-:S04]  /*316b0*/  ULDC UR6, c[0x0][0x22c] ;  /* 0x00008b0000067ab9 */ /* 0x000fc80000000800 */
[----:B------:R-:W-:Y:S02]  /*316c0*/  ISETP.LT.AND P5, PT, R0, UR6, !P0 ;  /* 0x0000000600007c0c */ /* 0x000fe4000c7a1270 */
[C---:B0-----:R-:W-:Y:S01]  /*316d0*/  LEA.HI.X.SX32 R87, R91.reuse, R248, 0x1, P6 ;  /* 0x000000f85b577211 */ /* 0x041fe200030f0eff */
[----:B------:R-:W-:Y:S01]  /*316e0*/  VIADD R91, R91, UR4 ;  /* 0x000000045b5b7c36 */ /* 0x000fe20008000000 */
[----:B------:R-:W-:Y:S01]  /*316f0*/  ULDC UR4, c[0x0][0x248] ;  /* 0x0000920000047ab9 */ /* 0x000fe20000000800 */
[----:B------:R-:W-:Y:S01]  /*31700*/  VIADD R0, R3, 0x3f ;  /* 0x0000003f03007836 */ /* 0x000fe20000000000 */
[----:B------:R-:W-:Y:S01]  /*31710*/  ULDC UR6, c[0x0][0x22c] ;  /* 0x00008b0000067ab9 */ /* 0x000fe20000000800 */
[----:B------:R0:W-:Y:S01]  /*31720*/  @P1 STG.E.U16 desc[UR56][R86.64], R77 ;  /* 0x0000004d56001986 */ /* 0x0001e2000c101538 */
[C---:B------:R-:W-:Y:S01]  /*31730*/  LEA R84, P1, R91.reuse, R2, 0x1 ;  /* 0x000000025b547211 */ /* 0x040fe200078208ff */
[----:B------:R-:W-:Y:S01]  /*31740*/  VIADD R93, R91, UR4 ;  /* 0x000000045b5d7c36 */ /* 0x000fe20008000000 */
[----:B------:R-:W-:-:S02]  /*31750*/  ULDC UR4, c[0x0][0x22c] ;  /* 0x00008b0000047ab9 */ /* 0x000fc40000000800 */
[----:B------:R-:W-:Y:S02]  /*31760*/  LEA.HI.X.SX32 R85, R91, R248, 0x1, P1 ;  /* 0x000000f85b557211 */ /* 0x000fe400008f0eff */
[----:B------:R-:W-:Y:S01]  /*31770*/  ISETP.LT.AND P1, PT, R0, UR6, !P0 ;  /* 0x0000000600007c0c */ /* 0x000fe2000c721270 */
[----:B------:R-:W-:Y:S01]  /*31780*/  VIADD R0, R3, 0x40 ;  /* 0x0000004003007836 */ /* 0x000fe20000000000 */
[----:B0-----:R-:W-:Y:S01]  /*31790*/  PRMT R87, R77, 0x7632, R87 ;  /* 0x000076324d577816 */ /* 0x001fe20000000057 */
[----:B------:R-:W-:Y:S01]  /*317a0*/  ULDC UR6, c[0x0][0x22c] ;  /* 0x00008b0000067ab9 */ /* 0x000fe20000000800 */
[----:B------:R-:W-:-:S03]  /*317b0*/  LEA R88, P6, R93, R2, 0x1 ;  /* 0x000000025d587211 */ /* 0x000fc600078c08ff */
        /* <DEDUP_REMOVED lines=8> */
[----:B------:R-:W-:Y:S02]  /*31840*/  LEA R76, P6, R93, R2, 0x1 ;  /* 0x000000025d4c7211 */ /* 0x000fe400078c08ff */
[----:B------:R-:W-:Y:S01]  /*31850*/  ISETP.LT.AND P2, PT, R0, UR4, !P0 ;  /* 0x0000000400007c0c */ /* 0x000fe2000c741270 */
[----:B------:R-:W-:Y:S01]  /*31860*/  ULDC UR4, c[0x0][0x248] ;  /* 0x0000920000047ab9 */ /* 0x000fe20000000800 */
[----:B0-----:R-:W-:-:S02]  /*31870*/  PRMT R85, R78, 0x7632, R85 ;  /* 0x000076324e557816 */ /* 0x001fc40000000055 */
[C---:B------:R-:W-:Y:S01]  /*31880*/  LEA.HI.X.SX32 R77, R93.reuse, R248, 0x1, P6 ;  /* 0x000000f85d4d7211 */ /* 0x040fe200030f0eff */
[----:B------:R-:W-:Y:S01]  /*31890*/  VIADD R93, R93, UR4 ;  /* 0x000000045d5d7c36 */ /* 0x000fe20008000000 */
[----:B------:R-:W-:Y:S01]  /*318a0*/  ULDC UR4, c[0x0][0x248] ;  /* 0x0000920000047ab9 */ /* 0x000fe20000000800 */
[----:B------:R-:W-:Y:S02]  /*318b0*/  VIADD R0, R3, 0x42 ;  /* 0x0000004203007836 */ /* 0x000fe40000000000 */
[----:B------:R0:W-:Y:S01]  /*318c0*/  @P4 STG.E.U16 desc[UR56][R76.64], R85 ;  /* 0x000000554c004986 */ /* 0x0001e2000c101538 */
[C---:B------:R-:W-:Y:S01]  /*318d0*/  LEA R84, P4, R93.reuse, R2, 0x1 ;  /* 0x000000025d547211 */ /* 0x040fe200078808ff */
[----:B------:R-:W-:Y:S01]  /*318e0*/  VIADD R87, R93, UR4 ;  /* 0x000000045d577c36 */ /* 0x000fe20008000000 */
[----:B------:R-:W-:Y:S01]  /*318f0*/  ISETP.LT.AND P6, PT, R0, UR6, !P0 ;  /* 0x0000000600007c0c */ /* 0x000fe2000c7c1270 */
[----:B------:R-:W-:Y:S01]  /*31900*/  VIADD R0, R3, 0x43 ;  /* 0x0000004303007836 */ /* 0x000fe20000000000 */
[----:B------:R-:W-:Y:S01]  /*31910*/  ULDC UR6, c[0x0][0x248] ;  /* 0x0000920000067ab9 */ /* 0x000fe20000000800 */
[----:B------:R-:W-:Y:S01]  /*31920*/  ULDC UR4, c[0x0][0x22c] ;  /* 0x00008b0000047ab9 */ /* 0x000fe20000000800 */
[----:B-1----:R-:W-:Y:S01]  /*31930*/  VIADD R89, R87, UR6 ;  /* 0x0000000657597c36 */ /* 0x002fe20008000000 */
[----:B------:R-:W-:Y:S01]  /*31940*/  ULDC UR6, c[0x0][0x22c] ;  /* 0x00008b0000067ab9 */ /* 0x000fe20000000800 */
[----:B0-----:R-:W-:-:S02]  /*31950*/  LEA.HI.X.SX32 R85, R93, R248, 0x1, P4 ;  /* 0x000000f85d557211 */ /* 0x001fc400020f0eff */
[----:B------:R-:W-:Y:S02]  /*31960*/  LEA R86, P4, R87, R2, 0x1 ;  /* 0x0000000257567211 */ /* 0x000fe400078808ff */
[----:B------:R-:W-:Y:S01]  /*31970*/  PRMT R77, R79, 0x7632, R77 ;  /* 0x000076324f4d7816 */ /* 0x000fe2000000004d */
[----:B------:R-:W-:Y:S01]  /*31980*/  @P5 STG.E.U16 desc[UR56][R84.64], R79 ;  /* 0x0000004f54005986 */ /* 0x000fe2000c101538 */
[----:B------:R-:W-:Y:S02]  /*31990*/  LEA.HI.X.SX32 R87, R87, R248, 0x1, P4 ;  /* 0x000000f857577211 */ /* 0x000fe400020f0eff */
[----:B------:R-:W-:Y:S01]  /*319a0*/  ISETP.LT.AND P5, PT, R0, UR4, !P0 ;  /* 0x0000000400007c0c */ /* 0x000fe2000c7a1270 */
[----:B------:R-:W-:Y:S01]  /*319b0*/  VIADD R0, R3, 0x44 ;  /* 0x0000004403007836 */ /* 0x000fe20000000000 */
[----:B------:R-:W-:Y:S01]  /*319c0*/  LEA R76, P4, R89, R2, 0x1 ;  /* 0x00000002594c7211 */ /* 0x000fe200078808ff */
[----:B------:R-:W-:Y:S01]  /*319d0*/  ULDC UR4, c[0x0][0x22c] ;  /* 0x00008b0000047ab9 */ /* 0x000fe20000000800 */
[----:B------:R0:W-:Y:S02]  /*319e0*/  @P1 STG.E.U16 desc[UR56][R86.64], R77 ;  /* 0x0000004d56001986 */ /* 0x0001e4000c101538 */
[----:B------:R-:W-:Y:S01]  /*319f0*/  ISETP.LT.AND P1, PT, R0, UR4, !P0 ;  /* 0x0000000400007c0c */ /* 0x000fe2000c721270 */
[----:B------:R-:W-:Y:S01]  /*31a00*/  ULDC UR4, c[0x0][0x248] ;  /* 0x0000920000047ab9 */ /* 0x000fe20000000800 */
[----:B------:R-:W-:Y:S01]  /*31a10*/  VIADD R0, R3, 0x45 ;  /* 0x0000004503007836 */ /* 0x000fe20000000000 */
[C---:B0-----:R-:W-:Y:S01]  /*31a20*/  LEA.HI.X.SX32 R77, R89.reuse, R248, 0x1, P4 ;  /* 0x000000f8594d7211 */ /* 0x041fe200020f0eff */
[----:B------:R-:W-:Y:S01]  /*31a30*/  VIADD R89, R89, UR4 ;  /* 0x0000000459597c36 */ /* 0x000fe20008000000 */
[----:B------:R-:W-:-:S03]  /*31a40*/  ULDC UR4, c[0x0][0x22c] ;  /* 0x00008b0000047ab9 */ /* 0x000fc60000000800 */
[----:B------:R0:W-:Y:S01]  /*31a50*/  @P3 STG.E.U16 desc[UR56][R76.64], R80 ;  /* 0x000000504c003986 */ /* 0x0001e2000c101538 */
[C---:B------:R-:W-:Y:S02]  /*31a60*/  LEA R78, P3, R89.reuse, R2, 0x1 ;  /* 0x00000002594e7211 */ /* 0x040fe400078608ff */
[----:B------:R-:W-:Y:S01]  /*31a70*/  ISETP.LT.AND P4, PT, R0, UR4, !P0 ;  /* 0x0000000400007c0c */ /* 0x000fe2000c781270 */
[----:B------:R-:W-:Y:S01]  /*31a80*/  ULDC UR4, c[0x0][0x248] ;  /* 0x0000920000047ab9 */ /* 0x000fe20000000800 */
[C---:B------:R-:W-:Y:S01]  /*31a90*/  LEA.HI.X.SX32 R79, R89.reuse, R248, 0x1, P3 ;  /* 0x000000f8594f7211 */ /* 0x040fe200018f0eff */
[----:B------:R-:W-:Y:S01]  /*31aa0*/  VIADD R89, R89, UR4 ;  /* 0x0000000459597c36 */ /* 0x000fe20008000000 */
[----:B------:R-:W-:Y:S01]  /*31ab0*/  ULDC UR4, c[0x0][0x248] ;  /* 0x0000920000047ab9 */ /* 0x000fe20000000800 */
[----:B0-----:R-:W-:Y:S02]  /*31ac0*/  PRMT R77, R80, 0x7632, R77 ;  /* 0x00007632504d7816 */ /* 0x001fe4000000004d */
[----:B------:R-:W-:Y:S01]  /*31ad0*/  VIADD R85, R89, UR4 ;  /* 0x0000000459557c36 */ /* 0x000fe20008000000 */
[----:B------:R-:W-:-:S02]  /*31ae0*/  ULDC UR4, c[0x0][0x248] ;  /* 0x0000920000047ab9 */ /* 0x000fc40000000800 */
[----:B------:R0:W-:Y:S01]  /*31af0*/  @P2 STG.E.U16 desc[UR56][R78.64], R77 ;  /* 0x0000004d4e002986 */ /* 0x0001e2000c101538 */
[----:B------:R-:W-:Y:S01]  /*31b00*/  LEA R76, P2, R89, R2, 0x1 ;  /* 0x00000002594c7211 */ /* 0x000fe200078408ff */
[----:B------:R-:W-:Y:S02]  /*31b10*/  VIADD R0, R3, 0x46 ;  /* 0x0000004603007836 */ /* 0x000fe40000000000 */
[----:B------:R-:W-:Y:S01]  /*31b20*/  VIADD R87, R85, UR4 ;  /* 0x0000000455577c36 */ /* 0x000fe20008000000 */
        /* <DEDUP_REMOVED lines=17> */
[----:B------:R-:W-:Y:S01]  /*31c40*/  ULDC UR4, c[0x0][0x248] ;  /* 0x0000920000047ab9 */ /* 0x000fe20000000800 */
[----:B------:R-:W-:Y:S01]  /*31c50*/  VIADD R0, R3, 0x49 ;  /* 0x0000004903007836 */ /* 0x000fe20000000000 */
[----:B------:R0:W-:Y:S01]  /*31c60*/  @P1 STG.E.U16 desc[UR56][R78.64], R82 ;  /* 0x000000524e001986 */ /* 0x0001e2000c101538 */
[C---:B------:R-:W-:Y:S01]  /*31c70*/  LEA R76, P1, R87.reuse, R2, 0x1 ;  /* 0x00000002574c7211 */ /* 0x040fe200078208ff */
[C---:B------:R-:W-:Y:S01]  /*31c80*/  VIADD R85, R87.reuse, UR4 ;  /* 0x0000000457557c36 */ /* 0x040fe20008000000 */
[----:B------:R-:W-:Y:S01]  /*31c90*/  ULDC UR6, c[0x0][0x22c] ;  /* 0x00008b0000067ab9 */ /* 0x000fe20000000800 */
[----:B------:R-:W-:Y:S01]  /*31ca0*/  ULDC UR4, c[0x0][0x22c] ;  /* 0x00008b0000047ab9 */ /* 0x000fe20000000800 */
[----:B------:R-:W-:-:S02]  /*31cb0*/  LEA.HI.X.SX32 R77, R87, R248, 0x1, P1 ;  /* 0x000000f8574d7211 */ /* 0x000fc400008f0eff */
[----:B------:R-:W-:Y:S01]  /*31cc0*/  ISETP.LT.AND P1, PT, R0, UR6, !P0 ;  /* 0x0000000600007c0c */ /* 0x000fe2000c721270 */
[----:B------:R-:W-:Y:S01]  /*31cd0*/  VIADD R0, R3, 0x4a ;  /* 0x0000004a03007836 */ /* 0x000fe20000000000 */
[----:B------:R-:W-:Y:S01]  /*31ce0*/  LEA R80, P5, R85, R2, 0x1 ;  /* 0x0000000255507211 */ /* 0x000fe200078a08ff */
[----:B------:R-:W-:-:S03]  /*31cf0*/  ULDC UR6, c[0x0][0x22c] ;  /* 0x00008b0000067ab9 */ /* 0x000fc60000000800 */
[C---:B------:R-:W-:Y:S02]  /*31d00*/  LEA.HI.X.SX32 R81, R85.reuse, R248, 0x1, P5 ;  /* 0x000000f855517211 */ /* 0x040fe400028f0eff */
[----:B------:R-:W-:Y:S01]  /*31d10*/  ISETP.LT.AND P5, PT, R0, UR4, !P0 ;  /* 0x0000000400007c0c */ /* 0x000fe2000c7a1270 */
[----:B------:R-:W-:Y:S01]  /*31d20*/  ULDC UR4, c[0x0][0x248] ;  /* 0x0000920000047ab9 */ /* 0x000fe20000000800 */
[----:B0-----:R-:W-:Y:S01]  /*31d30*/  PRMT R79, R82, 0x7632, R79 ;  /* 0x00007632524f7816 */ /* 0x001fe2000000004f */
[----:B------:R-:W-:Y:S01]  /*31d40*/  VIADD R85, R85, UR4 ;  /* 0x0000000455557c36 */ /* 0x000fe20008000000 */
[----:B------:R-:W-:Y:S01]  /*31d50*/  ULDC UR4, c[0x0][0x22c] ;  /* 0x00008b0000047ab9 */ /* 0x000fe20000000800 */
[----:B------:R-:W-:Y:S02]  /*31d60*/  VIADD R0, R3, 0x4b ;  /* 0x0000004b03007836 */ /* 0x000fe40000000000 */
[----:B------:R0:W-:Y:S04]  /*31d70*/  @P4 STG.E.U16 desc[UR56][R76.64], R79 ;  /* 0x0000004f4c004986 */ /* 0x0001e8000c101538 */
[----:B------:R1:W-:Y:S01]  /*31d80*/  @P3 STG.E.U16 desc[UR56][R80.64], R83 ;  /* 0x0000005350003986 */ /* 0x0003e2000c101538 */
[----:B------:R-:W-:-:S02]  /*31d90*/  LEA R78, P3, R85, R2, 0x1 ;  /* 0x00000002554e7211 */ /* 0x000fc400078608ff */
        /* <DEDUP_REMOVED lines=15> */
[----:B------:R-:W-:Y:S01]  /*31e90*/  PRMT R79, R60, 0x7632, R79 ;  /* 0x000076323c4f7816 */ /* 0x000fe2000000004f */
[----:B------:R-:W-:Y:S01]  /*31ea0*/  @P6 STG.E.U16 desc[UR56][R76.64], R60 ;  /* 0x0000003c4c006986 */ /* 0x000fe2000c101538 */
[----:B------:R-:W-:Y:S02]  /*31eb0*/  LEA.HI.X.SX32 R81, R81, R248, 0x1, P2 ;  /* 0x000000f851517211 */ /* 0x000fe400010f0eff */
[----:B------:R-:W-:Y:S01]  /*31ec0*/  ISETP.LT.AND P3, PT, R0, UR6, !P0 ;  /* 0x0000000600007c0c */ /* 0x000fe2000c761270 */
[----:B------:R-:W-:Y:S01]  /*31ed0*/  VIADD R0, R3, 0x4d ;  /* 0x0000004d03007836 */ /* 0x000fe20000000000 */
[----:B------:R-:W-:Y:S01]  /*31ee0*/  LEA R78, P6, R83, R2, 0x1 ;  /* 0x00000002534e7211 */ /* 0x000fe200078c08ff */
[----:B------:R0:W-:Y:S01]  /*31ef0*/  @P1 STG.E.U16 desc[UR56][R80.64], R79 ;  /* 0x0000004f50001986 */ /* 0x0001e2000c101538 */
[----:B------:R-:W-:Y:S02]  /*31f00*/  ULDC UR6, c[0x0][0x22c] ;  /* 0x00008b0000067ab9 */ /* 0x000fe40000000800 */
[----:B------:R-:W-:Y:S01]  /*31f10*/  ISETP.LT.AND P2, PT, R0, UR6, !P0 ;  /* 0x0000000600007c0c */ /* 0x000fe2000c741270 */
[----:B------:R-:W-:Y:S01]  /*31f20*/  VIADD R0, R3, 0x4e ;  /* 0x0000004e03007836 */ /* 0x000fe20000000000 */
[----:B------:R-:W-:Y:S01]  /*31f30*/  ULDC UR6, c[0x0][0x22c] ;  /* 0x00008b0000067ab9 */ /* 0x000fe20000000800 */
[C---:B0-----:R-:W-:Y:S01]  /*31f40*/  LEA.HI.X.SX32 R79, R83.reuse, R248, 0x1, P6 ;  /* 0x000000f8534f7211 */ /* 0x041fe200030f0eff */
[----:B------:R-:W-:Y:S01]  /*31f50*/  VIADD R83, R83, UR4 ;  /* 0x0000000453537c36 */ /* 0x000fe20008000000 */
[----:B------:R-:W-:-:S03]  /*31f60*/  ULDC UR4, c[0x0][0x248] ;  /* 0x0000920000047ab9 */ /* 0x000fc60000000800 */
[C---:B------:R-:W-:Y:S01]  /*31f70*/  VIADD R81, R83.reuse, UR4 ;  /* 0x0000000453517c36 */ /* 0x040fe20008000000 */
[----:B------:R-:W-:Y:S01]  /*31f80*/  ULDC UR4, c[0x0][0x248] ;  /* 0x0000920000047ab9 */ /* 0x000fe20000000800 */
[----:B------:R-:W-:Y:S01]  /*31f90*/  ISETP.LT.AND P1, PT, R0, UR6, !P0 ;  /* 0x0000000600007c0c */ /* 0x000fe2000c721270 */
[----:B------:R0:W-:Y:S01]  /*31fa0*/  @P5 STG.E.U16 desc[UR56][R78.64], R61 ;  /* 0x0000003d4e005986 */ /* 0x0001e2000c101538 */
[----:B------:R-:W-:Y:S01]  /*31fb0*/  LEA R76, P5, R83, R2, 0x1 ;  /* 0x00000002534c7211 */ /* 0x000fe200078a08ff */
[----:B------:R-:W-:Y:S01]  /*31fc0*/  VIADD R0, R3, 0x4f ;  /* 0x0000004f03007836 */ /* 0x000fe20000000000 */
[----:B------:R-:W-:Y:S01]  /*31fd0*/  ULDC UR6, c[0x0][0x22c] ;  /* 0x00008b0000067ab9 */ /* 0x000fe20000000800 */
[----:B------:R-:W-:Y:S01]  /*31fe0*/  VIADD R85, R81, UR4 ;  /* 0x0000000451557c36 */ /* 0x000fe20008000000 */
[----:B------:R-:W-:Y:S01]  /*31ff0*/  ULDC UR4, c[0x0][0x248] ;  /* 0x0000920000047ab9 */ /* 0x000fe20000000800 */
[----:B------:R-:W-:Y:S02]  /*32000*/  LEA.HI.X.SX32 R77, R83, R248, 0x1, P5 ;  /* 0x000000f8534d7211 */ /* 0x000fe400028f0eff */
[----:B------:R-:W-:Y:S01]  /*32010*/  VIADD R87, R85, UR4 ;  /* 0x0000000455577c36 */ /* 0x000fe20008000000 */
[----:B------:R-:W-:Y:S01]  /*32020*/  ISETP.LT.AND P5, PT, R0, UR6, !P0 ;  /* 0x0000000600007c0c */ /* 0x000fe2000c7a1270 */
[----:B------:R-:W-:Y:S01]  /*32030*/  ULDC UR6, c[0x0][0x248] ;  /* 0x0000920000067ab9 */ /* 0x000fe20000000800 */
[----:B------:R-:W-:Y:S01]  /*32040*/  PRMT R60, R61, 0x7632, R60 ;  /* 0x000076323d3c7816 */ /* 0x000fe2000000003c */
[----:B------:R-:W-:Y:S01]  /*32050*/  VIADD R89, R87, UR6 ;  /* 0x0000000657597c36 */ /* 0x000fe20008000000 */
[----:B------:R-:W-:Y:S01]  /*32060*/  ULDC UR4, c[0x0][0x248] ;  /* 0x0000920000047ab9 */ /* 0x000fe20000000800 */
[----:B------:R-:W-:Y:S01]  /*32070*/  VIADD R0, R3, 0x50 ;  /* 0x0000005003007836 */ /* 0x000fe20000000000 */
[----:B------:R-:W-:Y:S01]  /*32080*/  ULDC UR6, c[0x0][0x22c] ;  /* 0x00008b0000067ab9 */ /* 0x000fe20000000800 */
[----:B------:R-:W-:Y:S01]  /*32090*/  VIADD R91, R89, UR4 ;  /* 0x00000004595b7c36 */ /* 0x000fe20008000000 */
[----:B------:R-:W-:Y:S01]  /*320a0*/  ULDC UR4, c[0x0][0x248] ;  /* 0x0000920000047ab9 */ /* 0x000fe20000000800 */
[----:B------:R1:W-:Y:S01]  /*320b0*/  @P4 STG.E.U16 desc[UR56][R76.64], R60 ;  /* 0x0000003c4c004986 */ /* 0x0003e2000c101538 */
[----:B0-----:R-:W-:Y:S01]  /*320c0*/  LEA R78, P4, R81, R2, 0x1 ;  /* 0x00000002514e7211 */ /* 0x001fe200078808ff */
[----:B------:R-:W-:Y:S01]  /*320d0*/  VIADD R61, R91, UR4 ;  /* 0x000000045b3d7c36 */ /* 0x000fe20008000000 */
[----:B------:R-:W-:-:S02]  /*320e0*/  ULDC UR4, c[0x0][0x248] ;  /* 0x0000920000047ab9 */ /* 0x000fc40000000800 */
[----:B------:R-:W-:Y:S01]  /*320f0*/  LEA.HI.X.SX32 R79, R81, R248, 0x1, P4 ;  /* 0x000000f8514f7211 */ /* 0x000fe200020f0eff */
[----:B------:R-:W-:Y:S01]  /*32100*/  VIADD R83, R61, UR4 ;  /* 0x000000043d537c36 */ /* 0x000fe20008000000 */
[----:B------:R-:W-:Y:S01]  /*32110*/  ULDC UR4, c[0x0][0x248] ;  /* 0x0000920000047ab9 */ /* 0x000fe20000000800 */
[----:B------:R-:W-:Y:S02]  /*32120*/  ISETP.LT.AND P4, PT, R0, UR7, !P0 ;  /* 0x0000000700007c0c */ /* 0x000fe4000c781270 */
[----:B------:R-:W-:Y:S01]  /*32130*/  VIADD R81, R83, UR4 ;  /* 0x0000000453517c36 */ /* 0x000fe20008000000 */
[----:B------:R0:W-:Y:S01]  /*32140*/  @P3 STG.E.U16 desc[UR56][R78.64], R62 ;  /* 0x0000003e4e003986 */ /* 0x0001e2000c101538 */
[----:B-1----:R-:W-:Y:S01]  /*32150*/  LEA R76, P3, R85, R2, 0x1 ;  /* 0x00000002554c7211 */ /* 0x002fe200078608ff */
[C---:B------:R-:W-:Y:S01]  /*32160*/  VIADD R0, R3.reuse, 0x51 ;  /* 0x0000005103007836 */ /* 0x040fe20000000000 */
[----:B------:R-:W-:Y:S01]  /*32170*/  ULDC UR4, c[0x0][0x248] ;  /* 0x0000920000047ab9 */ /* 0x000fe20000000800 */
[----:B------:R-:W-:Y:S01]  /*32180*/  PRMT R80, R62, 0x7632, R80 ;  /* 0x000076323e507816 */ /* 0x000fe20000000050 */
[----:B------:R-:W-:Y:S01]  /*32190*/  VIADD R60, R3, 0x52 ;  /* 0x00000052033c7836 */ /* 0x000fe20000000000 */
[----:B------:R-:W-:Y:S01]  /*321a0*/  LEA.HI.X.SX32 R77, R85, R248, 0x1, P3 ;  /* 0x000000f8554d7211 */ /* 0x000fe200018f0eff */
[----:B------:R-:W-:Y:S01]  /*321b0*/  VIADD R102, R3, 0x59 ;  /* 0x0000005903667836 */ /* 0x000fe20000000000 */
[----:B------:R-:W-:Y:S01]  /*321c0*/  ISETP.LT.AND P3, PT, R0, UR6, !P0 ;  /* 0x0000000600007c0c */ /* 0x000fe2000c761270 */
[----:B------:R-:W-:Y:S01]  /*321d0*/  ULDC UR6, c[0x0][0x22c] ;  /* 0x00008b0000067ab9 */ /* 0x000fe20000000800 */
[----:B------:R-:W-:Y:S01]  /*321e0*/  LEA R84, P6, R87, R2, 0x1 ;  /* 0x0000000257547211 */ /* 0x000fe200078c08ff */
[----:B------:R-:W-:Y:S01]  /*321f0*/  ULDC UR7, c[0x0][0x248] ;  /* 0x0000920000077ab9 */ /* 0x000fe20000000800 */
[----:B0-----:R-:W-:Y:S01]  /*32200*/  VIADD R79, R81, UR4 ;  /* 0x00000004514f7c36 */ /* 0x001fe20008000000 */
[----:B------:R-:W-:-:S03]  /*32210*/  ULDC UR4, c[0x0][0x248] ;  /* 0x0000920000047ab9 */ /* 0x000fc60000000800 */
[----:B------:R-:W-:Y:S01]  /*32220*/  VIADD R0, R79, UR4 ;  /* 0x000000044f007c36 */ /* 0x000fe20008000000 */
[----:B------:R-:W-:-:S03]  /*32230*/  ULDC UR4, c[0x0][0x248] ;  /* 0x0000920000047ab9 */ /* 0x000fc60000000800 */
[----:B------:R-:W-:Y:S01]  /*32240*/  VIADD R101, R0, UR4 ;  /* 0x0000000400657c36 */ /* 0x000fe20008000000 */
[----:B------:R-:W-:-:S03]  /*32250*/  ULDC UR4, c[0x0][0x248] ;  /* 0x0000920000047ab9 */ /* 0x000fc60000000800 */
[----:B------:R-:W-:Y:S01]  /*32260*/  VIADD R100, R101, UR4 ;  /* 0x0000000465647c36 */ /* 0x000fe20008000000 */
[----:B------:R-:W-:Y:S01]  /*32270*/  ULDC UR4, c[0x0][0x248] ;  /* 0x0000920000047ab9 */ /* 0x000fe20000000800 */
[----:B------:R0:W-:Y:S01]  /*32280*/  @P2 STG.E.U16 desc[UR56][R76.64], R80 ;  /* 0x000000504c002986 */ /* 0x0001e2000c101538 */
[----:B------:R-:W-:Y:S01]  /*32290*/  ISETP.LT.AND P2, PT, R60, UR6, !P0 ;  /* 0x000000063c007c0c */ /* 0x000fe2000c741270 */
[----:B------:R-:W-:Y:S01]  /*322a0*/  VIADD R99, R100, UR4 ;  /* 0x0000000464637c36 */ /* 0x000fe20008000000 */
[----:B------:R-:W-:Y:S01]  /*322b0*/  LEA.HI.X.SX32 R85, R87, R248, 0x1, P6 ;  /* 0x000000f857557211 */ /* 0x000fe200030f0eff */
[----:B------:R-:W-:Y:S01]  /*322c0*/  ULDC UR6, c[0x0][0x248] ;  /* 0x0000920000067ab9 */ /* 0x000fe20000000800 */
[----:B------:R-:W-:Y:S01]  /*322d0*/  ULDC UR4, c[0x0][0x248] ;  /* 0x0000920000047ab9 */ /* 0x000fe20000000800 */
[----:B------:R-:W-:Y:S01]  /*322e0*/  VIADD R98, R99, UR6 ;  /* 0x0000000663627c36 */ /* 0x000fe20008000000 */
[----:B------:R-:W-:Y:S01]  /*322f0*/  ULDC UR6, c[0x0][0x248] ;  /* 0x0000920000067ab9 */ /* 0x000fe20000000800 */
[----:B------:R1:W-:Y:S01]  /*32300*/  @P1 STG.E.U16 desc[UR56][R84.64], R63 ;  /* 0x0000003f54001986 */ /* 0x0003e2000c101538 */
[----:B------:R-:W-:-:S02]  /*32310*/  VIADD R60, R3, 0x53 ;  /* 0x00000053033c7836 */ /* 0x000fc40000000000 */
[----:B------:R-:W-:Y:S01]  /*32320*/  VIADD R97, R98, UR4 ;  /* 0x0000000462617c36 */ /* 0x000fe20008000000 */
[----:B0-----:R-:W-:Y:S01]  /*32330*/  LEA R76, P1, R89, R2, 0x1 ;  /* 0x00000002594c7211 */ /* 0x001fe200078208ff */
[----:B------:R-:W-:Y:S02]  /*32340*/  ULDC UR4, c[0x0][0x22c] ;  /* 0x00008b0000047ab9 */ /* 0x000fe40000000800 */
[----:B------:R-:W-:Y:S01]  /*32350*/  VIADD R96, R97, UR6 ;  /* 0x0000000661607c36 */ /* 0x000fe20008000000 */
[----:B------:R-:W-:Y:S01]  /*32360*/  LEA.HI.X.SX32 R77, R89, R248, 0x1, P1 ;  /* 0x000000f8594d7211 */ /* 0x000fe200008f0eff */
[----:B------:R-:W-:Y:S01]  /*32370*/  ULDC UR6, c[0x0][0x22c] ;  /* 0x00008b0000067ab9 */ /* 0x000fe20000000800 */
[----:B------:R-:W-:Y:S01]  /*32380*/  ISETP.LT.AND P1, PT, R60, UR4, !P0 ;  /* 0x000000043c007c0c */ /* 0x000fe2000c721270 */
[----:B------:R-:W-:Y:S01]  /*32390*/  ULDC UR4, c[0x0][0x248] ;  /* 0x0000920000047ab9 */ /* 0x000fe20000000800 */
[----:B------:R-:W-:Y:S01]  /*323a0*/  PRMT R78, R63, 0x7632, R78 ;  /* 0x000076323f4e7816 */ /* 0x000fe2000000004e */
[----:B------:R-:W-:Y:S01]  /*323b0*/  VIADD R95, R96, UR4 ;  /* 0x00000004605f7c36 */ /* 0x000fe20008000000 */
[----:B------:R-:W-:-:S03]  /*323c0*/  ULDC UR4, c[0x0][0x248] ;  /* 0x0000920000047ab9 */ /* 0x000fc60000000800 */
[----:B------:R-:W-:Y:S01]  /*323d0*/  VIADD R94, R95, UR4 ;  /* 0x000000045f5e7c36 */ /* 0x000fe20008000000 */
[----:B------:R0:W-:Y:S01]  /*323e0*/  @P5 STG.E.U16 desc[UR56][R76.64], R78 ;  /* 0x0000004e4c005986 */ /* 0x0001e2000c101538 */
[----:B------:R-:W-:Y:S01]  /*323f0*/  ULDC UR4, c[0x0][0x248] ;  /* 0x0000920000047ab9 */ /* 0x000fe20000000800 */
[C---:B------:R-:W-:Y:S01]  /*32400*/  LEA R62, P5, R91.reuse, R2, 0x1 ;  /* 0x000000025b3e7211 */ /* 0x040fe200078a08ff */
[----:B------:R-:W-:Y:S01]  /*32410*/  VIADD R93, R94, UR4 ;  /* 0x000000045e5d7c36 */ /* 0x000fe20008000000 */
[----:B------:R-:W-:Y:S02]  /*32420*/  ULDC UR4, c[0x0][0x248] ;  /* 0x0000920000047ab9 */ /* 0x000fe40000000800 */
[----:B-1----:R-:W-:Y:S01]  /*32430*/  LEA.HI.X.SX32 R63, R91, R248, 0x1, P5 ;  /* 0x000000f85b3f7211 */ /* 0x002fe200028f0eff */
[----:B------:R-:W-:Y:S01]  /*32440*/  VIADD R91, R93, UR4 ;  /* 0x000000045d5b7c36 */ /* 0x000fe20008000000 */
[----:B------:R-:W-:Y:S01]  /*32450*/  ULDC UR4, c[0x0][0x248] ;  /* 0x0000920000047ab9 */ /* 0x000fe20000000800 */
[----:B------:R-:W-:-:S02]  /*32460*/  VIADD R60, R3, 0x54 ;  /* 0x00000054033c7836 */ /* 0x000fc40000000000 */
[----:B------:R-:W-:Y:S01]  /*32470*/  VIADD R92, R91, UR4 ;  /* 0x000000045b5c7c36 */ /* 0x000fe20008000000 */
[----:B------:R-:W-:Y:S02]  /*32480*/  ULDC UR4, c[0x0][0x248] ;  /* 0x0000920000047ab9 */ /* 0x000fe40000000800 */
[----:B------:R-:W-:Y:S01]  /*32490*/  ISETP.LT.AND P5, PT, R60, UR6, !P0 ;  /* 0x000000063c007c0c */ /* 0x000fe2000c7a1270 */
[----:B------:R-:W-:Y:S01]  /*324a0*/  VIADD R60, R92, UR4 ;  /* 0x000000045c3c7c36 */ /* 0x000fe20008000000 */
[----:B------:R-:W-:Y:S01]  /*324b0*/  ULDC UR4, c[0x0][0x248] ;  /* 0x0000920000047ab9 */ /* 0x000fe20000000800 */
[----:B------:R1:W-:Y:S01]  /*324c0*/  @P4 STG.E.U16 desc[UR56][R62.64], R68 ;  /* 0x000000443e004986 */ /* 0x0003e2000c101538 */
[----:B------:R-:W-:Y:S01]  /*324d0*/  PRMT R80, R68, 0x7632, R80 ;  /* 0x0000763244507816 */ /* 0x000fe20000000050 */
[----:B------:R-:W-:Y:S01]  /*324e0*/  VIADD R90, R60, UR4 ;  /* 0x000000043c5a7c36 */ /* 0x000fe20008000000 */
[----:B0-----:R-:W-:Y:S01]  /*324f0*/  LEA R76, P4, R61, R2, 0x1 ;  /* 0x000000023d4c7211 */ /* 0x001fe200078808ff */
[----:B------:R-:W-:Y:S01]  /*32500*/  ULDC UR4, c[0x0][0x248] ;  /* 0x0000920000047ab9 */ /* 0x000fe20000000800 */
[----:B------:R-:W-:Y:S01]  /*32510*/  VIADD R78, R3, 0x55 ;  /* 0x00000055034e7836 */ /* 0x000fe20000000000 */
[----:B------:R-:W-:Y:S01]  /*32520*/  ULDC UR6, c[0x0][0x22c] ;  /* 0x00008b0000067ab9 */ /* 0x000fe20000000800 */
[----:B------:R-:W-:Y:S01]  /*32530*/  LEA.HI.X.SX32 R77, R61, R248, 0x1, P4 ;  /* 0x000000f83d4d7211 */ /* 0x000fe200020f0eff */
[----:B-1----:R-:W-:Y:S01]  /*32540*/  VIADD R62, R90, UR4 ;  /* 0x000000045a3e7c36 */ /* 0x002fe20008000000 */
[----:B------:R-:W-:-:S03]  /*32550*/  ULDC UR4, c[0x0][0x248] ;  /* 0x0000920000047ab9 */ /* 0x000fc60000000800 */
[----:B------:R-:W-:Y:S01]  /*32560*/  VIADD R61, R62, UR4 ;  /* 0x000000043e3d7c36 */ /* 0x000fe20008000000 */
[----:B------:R-:W-:Y:S01]  /*32570*/  ULDC UR4, c[0x0][0x248] ;  /* 0x0000920000047ab9 */ /* 0x000fe20000000800 */
[----:B------:R0:W-:Y:S01]  /*32580*/  @P3 STG.E.U16 desc[UR56][R76.64], R80 ;  /* 0x000000504c003986 */ /* 0x0001e2000c101538 */
[----:B------:R-:W-:Y:S01]  /*32590*/  VIADD R68, R3, 0x56 ;  /* 0x0000005603447836 */ /* 0x000fe20000000000 */
[----:B------:R-:W-:Y:S01]  /*325a0*/  ISETP.LT.AND P4, PT, R78, UR6, !P0 ;  /* 0x000000064e007c0c */ /* 0x000fe2000c781270 */
[----:B------:R-:W-:Y:S01]  /*325b0*/  VIADD R63, R61, UR4 ;  /* 0x000000043d3f7c36 */ /* 0x000fe20008000000 */
[----:B------:R-:W-:Y:S01]  /*325c0*/  ULDC UR6, c[0x0][0x248] ;  /* 0x0000920000067ab9 */ /* 0x000fe20000000800 */
[----:B------:R-:W-:Y:S02]  /*325d0*/  ULDC UR4, c[0x0][0x22c] ;  /* 0x00008b0000047ab9 */ /* 0x000fe40000000800 */
[----:B------:R-:W-:Y:S01]  /*325e0*/  VIADD R87, R63, UR6 ;  /* 0x000000063f577c36 */ /* 0x000fe20008000000 */
[----:B------:R-:W-:Y:S01]  /*325f0*/  ULDC UR6, c[0x0][0x248] ;  /* 0x0000920000067ab9 */ /* 0x000fe20000000800 */
[----:B0-----:R-:W-:-:S04]  /*32600*/  LEA R76, P3, R83, R2, 0x1 ;  /* 0x00000002534c7211 */ /* 0x001fc800078608ff */
[----:B------:R-:W-:Y:S02]  /*32610*/  LEA.HI.X.SX32 R77, R83, R248, 0x1, P3 ;  /* 0x000000f8534d7211 */ /* 0x000fe400018f0eff */
[----:B------:R-:W-:Y:S01]  /*32620*/  ISETP.LT.AND P3, PT, R68, UR4, !P0 ;  /* 0x0000000444007c0c */ /* 0x000fe2000c761270 */
[----:B------:R-:W-:Y:S02]  /*32630*/  ULDC UR4, c[0x0][0x248] ;  /* 0x0000920000047ab9 */ /* 0x000fe40000000800 */
[----:B------:R-:W-:Y:S01]  /*32640*/  VIADD R85, R87, UR4 ;  /* 0x0000000457557c36 */ /* 0x000fe20008000000 */
[----:B------:R-:W-:-:S03]  /*32650*/  ULDC UR4, c[0x0][0x248] ;  /* 0x0000920000047ab9 */ /* 0x000fc60000000800 */
[----:B------:R-:W-:Y:S01]  /*32660*/  VIADD R86, R85, UR4 ;  /* 0x0000000455567c36 */ /* 0x000fe20008000000 */
[----:B------:R-:W-:Y:S01]  /*32670*/  ULDC UR4, c[0x0][0x248] ;  /* 0x0000920000047ab9 */ /* 0x000fe20000000800 */
[----:B------:R0:W-:Y:S01]  /*32680*/  @P2 STG.E.U16 desc[UR56][R76.64], R69 ;  /* 0x000000454c002986 */ /* 0x0001e2000c101538 */
[----:B------:R-:W-:Y:S02]  /*32690*/  VIADD R78, R3, 0x57 ;  /* 0x00000057034e7836 */ /* 0x000fe40000000000 */
[----:B------:R-:W-:Y:S01]  /*326a0*/  VIADD R84, R86, UR4 ;  /* 0x0000000456547c36 */ /* 0x000fe20008000000 */
[----:B------:R-:W-:-:S03]  /*326b0*/  ULDC UR4, c[0x0][0x22c] ;  /* 0x00008b0000047ab9 */ /* 0x000fc60000000800 */
[----:B------:R-:W-:Y:S01]  /*326c0*/  VIADD R68, R84, UR6 ;  /* 0x0000000654447c36 */ /* 0x000fe20008000000 */
[----:B------:R-:W-:Y:S01]  /*326d0*/  PRMT R80, R69, 0x7632, R80 ;  /* 0x0000763245507816 */ /* 0x000fe20000000050 */
        /* <DEDUP_REMOVED lines=9> */
[----:B------:R0:W-:Y:S02]  /*32770*/  @P1 STG.E.U16 desc[UR56][R76.64], R80 ;  /* 0x000000504c001986 */ /* 0x0001e4000c101538 */
[----:B------:R-:W-:Y:S01]  /*32780*/  VIADD R81, R83, UR4 ;  /* 0x0000000453517c36 */ /* 0x000fe20008000000 */
[----:B------:R-:W-:-:S03]  /*32790*/  ULDC UR4, c[0x0][0x248] ;  /* 0x0000920000047ab9 */ /* 0x000fc60000000800 */
[----:B------:R-:W-:Y:S01]  /*327a0*/  VIADD R82, R81, UR4 ;  /* 0x0000000451527c36 */ /* 0x000fe20008000000 */
[----:B------:R-:W-:Y:S01]  /*327b0*/  ULDC UR4, c[0x0][0x248] ;  /* 0x0000920000047ab9 */ /* 0x000fe20000000800 */
[----:B0-----:R-:W-:Y:S01]  /*327c0*/  LEA R76, P1, R79, R2, 0x1 ;  /* 0x000000024f4c7211 */ /* 0x001fe200078208ff */
[----:B------:R-:W-:-:S03]  /*327d0*/  VIADD R78, R3, 0x58 ;  /* 0x00000058034e7836 */ /* 0x000fc60000000000 */
[----:B------:R-:W-:Y:S01]  /*327e0*/  LEA.HI.X.SX32 R77, R79, R248, 0x1, P1 ;  /* 0x000000f84f4d7211 */ /* 0x000fe200008f0eff */
[----:B------:R-:W-:Y:S01]  /*327f0*/  VIADD R79, R82, UR4 ;  /* 0x00000004524f7c36 */ /* 0x000fe20008000000 */
[----:B------:R-:W-:-:S03]  /*32800*/  ULDC UR4, c[0x0][0x248] ;  /* 0x0000920000047ab9 */ /* 0x000fc60000000800 */
[----:B------:R-:W-:Y:S01]  /*32810*/  VIADD R80, R79, UR4 ;  /* 0x000000044f507c36 */ /* 0x000fe20008000000 */
[----:B------:R-:W-:Y:S01]  /*32820*/  ULDC UR4, c[0x0][0x248] ;  /* 0x0000920000047ab9 */ /* 0x000fe20000000800 */
[----:B------:R-:W-:Y:S01]  /*32830*/  ISETP.LT.AND P1, PT, R78, UR6, !P0 ;  /* 0x000000064e007c0c */ /* 0x000fe2000c721270 */
[----:B------:R0:W-:Y:S01]  /*32840*/  @P5 STG.E.U16 desc[UR56][R76.64], R70 ;  /* 0x000000464c005986 */ /* 0x0001e2000c101538 */
[----:B------:R-:W-:Y:S01]  /*32850*/  VIADD R78, R80, UR4 ;  /* 0x00000004504e7c36 */ /* 0x000fe20008000000 */
[----:B------:R-:W-:Y:S01]  /*32860*/  ULDC UR4, c[0x0][0x248] ;  /* 0x0000920000047ab9 */ /* 0x000fe20000000800 */
[----:B------:R-:W-:Y:S01]  /*32870*/  LEA R88, P5, R0, R2, 0x1 ;  /* 0x0000000200587211 */ /* 0x000fe200078a08ff */
[----:B------:R-:W-:Y:S01]  /*32880*/  ULDC UR6, c[0x0][0x22c] ;  /* 0x00008b0000067ab9 */ /* 0x000fe20000000800 */
[----:B------:R-:W-:Y:S02]  /*32890*/  PRMT R103, R70, 0x7632, R103 ;  /* 0x0000763246677816 */ /* 0x000fe40000000067 */
[----:B------:R-:W-:Y:S01]  /*328a0*/  LEA.HI.X.SX32 R89, R0, R248, 0x1, P5 ;  /* 0x000000f800597211 */ /* 0x000fe200028f0eff */
[----:B0-----:R-:W-:Y:S01]  /*328b0*/  VIADD R77, R78, UR4 ;  /* 0x000000044e4d7c36 */ /* 0x001fe20008000000 */
[----:B------:R-:W-:Y:S01]  /*328c0*/  ULDC UR4, c[0x0][0x248] ;  /* 0x0000920000047ab9 */ /* 0x000fe20000000800 */
[----:B------:R-:W-:-:S02]  /*328d0*/  VIADD R0, R3, 0x5a ;  /* 0x0000005a03007836 */ /* 0x000fc40000000000 */
[----:B------:R-:W-:Y:S01]  /*328e0*/  VIADD R76, R77, UR4 ;  /* 0x000000044d4c7c36 */ /* 0x000fe20008000000 */
[----:B------:R-:W-:Y:S01]  /*328f0*/  ULDC UR4, c[0x0][0x248] ;  /* 0x0000920000047ab9 */ /* 0x000fe20000000800 */
[----:B------:R-:W-:Y:S01]  /*32900*/  ISETP.LT.AND P5, PT, R102, UR6, !P0 ;  /* 0x0000000666007c0c */ /* 0x000fe2000c7a1270 */
[----:B------:R-:W-:Y:S01]  /*32910*/  ULDC UR6, c[0x0][0x22c] ;  /* 0x00008b0000067ab9 */ /* 0x000fe20000000800 */
[----:B------:R-:W-:Y:S01]  /*32920*/  VIADD R70, R76, UR4 ;  /* 0x000000044c467c36 */ /* 0x000fe20008000000 */
[----:B------:R0:W-:Y:S01]  /*32930*/  @P4 STG.E.U16 desc[UR56][R88.64], R103 ;  /* 0x0000006758004986 */ /* 0x0001e2000c101538 */
[----:B------:R-:W-:Y:S01]  /*32940*/  ULDC UR4, c[0x0][0x248] ;  /* 0x0000920000047ab9 */ /* 0x000fe20000000800 */
[----:B------:R-:W-:Y:S01]  /*32950*/  ISETP.LT.AND P4, PT, R0, UR6, !P0 ;  /* 0x0000000600007c0c */ /* 0x000fe2000c781270 */
[----:B------:R-:W-:Y:S01]  /*32960*/  VIADD R0, R70, UR4 ;  /* 0x0000000446007c36 */ /* 0x000fe20008000000 */
[----:B------:R-:W-:Y:S01]  /*32970*/  ULDC UR4, c[0x0][0x248] ;  /* 0x0000920000047ab9 */ /* 0x000fe20000000800 */
[----:B------:R-:W-:-:S02]  /*32980*/  ULDC UR6, c[0x0][0x248] ;  /* 0x0000920000067ab9 */ /* 0x000fc40000000800 */
[----:B------:R-:W-:Y:S01]  /*32990*/  VIADD R161, R0, UR4 ;  /* 0x0000000400a17c36 */ /* 0x000fe20008000000 */
[----:B------:R-:W-:Y:S01]  /*329a0*/  ULDC UR4, c[0x0][0x248] ;  /* 0x0000920000047ab9 */ /* 0x000fe20000000800 */
[----:B0-----:R-:W-:Y:S02]  /*329b0*/  LEA R88, P6, R101, R2, 0x1 ;  /* 0x0000000265587211 */ /* 0x001fe400078c08ff */
[----:B------:R-:W-:Y:S01]  /*329c0*/  VIADD R126, R161, UR6 ;  /* 0x00000006a17e7c36 */ /* 0x000fe20008000000 */
[----:B------:R-:W-:Y:S01]  /*329d0*/  ULDC UR6, c[0x0][0x248] ;  /* 0x0000920000067ab9 */ /* 0x000fe20000000800 */
[----:B------:R-:W-:Y:S02]  /*329e0*/  LEA.HI.X.SX32 R89, R101, R248, 0x1, P6 ;  /* 0x000000f865597211 */ /* 0x000fe400030f0eff */
[----:B------:R-:W-:Y:S01]  /*329f0*/  VIADD R57, R126, UR4 ;  /* 0x000000047e397c36 */ /* 0x000fe20008000000 */
[----:B------:R-:W-:Y:S01]  /*32a00*/  ULDC UR4, c[0x0][0x22c] ;  /* 0x00008b0000047ab9 */ /* 0x000fe20000000800 */
[----:B------:R-:W-:Y:S01]  /*32a10*/  VIADD R102, R3, 0x5b ;  /* 0x0000005b03667836 */ /* 0x000fe20000000000 */
[----:B------:R0:W-:Y:S01]  /*32a20*/  @P3 STG.E.U16 desc[UR56][R88.64], R71 ;  /* 0x0000004758003986 */ /* 0x0001e2000c101538 */
        /* <DEDUP_REMOVED lines=10> */
[----:B------:R-:W-:-:S03]  /*32ad0*/  ULDC UR4, c[0x0][0x248] ;  /* 0x0000920000047ab9 */ /* 0x000fc60000000800 */
        /* <DEDUP_REMOVED lines=14> */
[----:B------:R0:W-:Y:S01]  /*32bc0*/  @P1 STG.E.U16 desc[UR56][R88.64], R64 ;  /* 0x0000004058001986 */ /* 0x0001e2000c101538 */
[----:B------:R-:W-:Y:S01]  /*32bd0*/  ISETP.LT.AND P2, PT, R71, UR6, !P0 ;  /* 0x0000000647007c0c */ /* 0x000fe2000c741270 */
[----:B------:R-:W-:Y:S01]  /*32be0*/  VIADD R58, R59, UR4 ;  /* 0x000000043b3a7c36 */ /* 0x000fe20008000000 */
[----:B------:R-:W-:Y:S01]  /*32bf0*/  PRMT R71, R64, 0x7632, R71 ;  /* 0x0000763240477816 */ /* 0x000fe20000000047 */
[----:B------:R-:W-:Y:S01]  /*32c00*/  ULDC UR4, c[0x0][0x248] ;  /* 0x0000920000047ab9 */ /* 0x000fe20000000800 */
[----:B------:R-:W-:Y:S01]  /*32c10*/  ULDC UR6, c[0x0][0x22c] ;  /* 0x00008b0000067ab9 */ /* 0x000fe20000000800 */
[----:B------:R-:W-:Y:S01]  /*32c20*/  VIADD R158, R58, UR4 ;  /* 0x000000043a9e7c36 */ /* 0x000fe20008000000 */
[----:B------:R-:W-:Y:S01]  /*32c30*/  ULDC UR4, c[0x0][0x248] ;  /* 0x0000920000047ab9 */ /* 0x000fe20000000800 */
[----:B0-----:R-:W-:Y:S01]  /*32c40*/  LEA R88, P1, R98, R2, 0x1 ;  /* 0x0000000262587211 */ /* 0x001fe200078208ff */
[----:B------:R-:W-:-:S03]  /*32c50*/  VIADD R64, R3, 0x5d ;  /* 0x0000005d03407836 */ /* 0x000fc60000000000 */
[----:B------:R-:W-:Y:S01]  /*32c60*/  LEA.HI.X.SX32 R89, R98, R248, 0x1, P1 ;  /* 0x000000f862597211 */ /* 0x000fe200008f0eff */
[----:B------:R-:W-:Y:S01]  /*32c70*/  VIADD R130, R158, UR4 ;  /* 0x000000049e827c36 */ /* 0x000fe20008000000 */
[----:B------:R-:W-:Y:S01]  /*32c80*/  ISETP.LT.AND P1, PT, R64, UR6, !P0 ;  /* 0x0000000640007c0c */ /* 0x000fe2000c721270 */
[----:B------:R-:W-:Y:S01]  /*32c90*/  VIADD R64, R3, 0x5e ;  /* 0x0000005e03407836 */ /* 0x000fe20000000000 */
[----:B------:R-:W-:Y:S01]  /*32ca0*/  ULDC UR6, c[0x0][0x248] ;  /* 0x0000920000067ab9 */ /* 0x000fe20000000800 */
[----:B------:R0:W-:Y:S01]  /*32cb0*/  @P5 STG.E.U16 desc[UR56][R88.64], R71 ;  /* 0x0000004758005986 */ /* 0x0001e2000c101538 */
[----:B------:R-:W-:Y:S01]  /*32cc0*/  ULDC UR4, c[0x0][0x22c] ;  /* 0x00008b0000047ab9 */ /* 0x000fe20000000800 */
        /* <DEDUP_REMOVED lines=12> */
[----:B------:R-:W-:Y:S01]  /*32d90*/  LEA R64, P4, R96, R2, 0x1 ;  /* 0x0000000260407211 */ /* 0x000fe200078808ff */
[----:B------:R-:W-:Y:S02]  /*32da0*/  ULDC UR4, c[0x0][0x248] ;  /* 0x0000920000047ab9 */ /* 0x000fe40000000800 */
[----:B------:R-:W-:Y:S01]  /*32db0*/  VIADD R45, R156, UR4 ;  /* 0x000000049c2d7c36 */ /* 0x000fe20008000000 */
[----:B------:R-:W-:Y:S01]  /*32dc0*/  ULDC UR4, c[0x0][0x248] ;  /* 0x0000920000047ab9 */ /* 0x000fe20000000800 */
[----:B------:R-:W-:Y:S01]  /*32dd0*/  VIADD R71, R3, 0x6f ;  /* 0x0000006f03477836 */ /* 0x000fe20000000000 */
[----:B0-----:R-:W-:-:S02]  /*32de0*/  PRMT R88, R65, 0x7632, R88 ;  /* 0x0000763241587816 */ /* 0x001fc40000000058 */
[----:B------:R-:W-:Y:S01]  /*32df0*/  LEA.HI.X.SX32 R65, R96, R248, 0x1, P4 ;  /* 0x000000f860417211 */ /* 0x000fe200020f0eff */
[----:B------:R-:W-:Y:S01]  /*32e00*/  VIADD R44, R45, UR4 ;  /* 0x000000042d2c7c36 */ /* 0x000fe20008000000 */
[----:B------:R-:W-:Y:S01]  /*32e10*/  ULDC UR4, c[0x0][0x248] ;  /* 0x0000920000047ab9 */ /* 0x000fe20000000800 */
[----:B------:R-:W-:Y:S01]  /*32e20*/  ISETP.LT.AND P4, PT, R71, UR5, !P0 ;  /* 0x0000000547007c0c */ /* 0x000fe2000c781270 */
[----:B------:R-:W-:Y:S01]  /*32e30*/  VIADD R71, R3, 0x6e ;  /* 0x0000006e03477836 */ /* 0x000fe20000000000 */
[----:B------:R0:W-:Y:S01]  /*32e40*/  @P3 STG.E.U16 desc[UR56][R64.64], R88 ;  /* 0x0000005840003986 */ /* 0x0001e2000c101538 */
        /* <DEDUP_REMOVED lines=14> */
[----:B------:R-:W-:Y:S01]  /*32f30*/  PRMT R71, R66, 0x7632, R71 ;  /* 0x0000763242477816 */ /* 0x000fe20000000047 */
[----:B------:R-:W-:Y:S01]  /*32f40*/  VIADD R153, R46, UR4 ;  /* 0x000000042e997c36 */ /* 0x000fe20008000000 */
[----:B------:R-:W-:-:S03]  /*32f50*/  ULDC UR4, c[0x0][0x22c] ;  /* 0x00008b0000047ab9 */ /* 0x000fc60000000800 */
[----:B------:R-:W-:Y:S01]  /*32f60*/  VIADD R152, R153, UR5 ;  /* 0x0000000599987c36 */ /* 0x000fe20008000000 */
[----:B------:R-:W-:Y:S01]  /*32f70*/  ULDC UR5, c[0x0][0x22c] ;  /* 0x00008b0000057ab9 */ /* 0x000fe20000000800 */
[----:B0-----:R-:W-:Y:S01]  /*32f80*/  LEA R64, P2, R94, R2, 0x1 ;  /* 0x000000025e407211 */ /* 0x001fe200078408ff */
[----:B------:R-:W-:-:S03]  /*32f90*/  VIADD R66, R3, 0x6d ;  /* 0x0000006d03427836 */ /* 0x000fc60000000000 */
        /* <DEDUP_REMOVED lines=32> */
[----:B------:R0:W-:Y:S01]  /*331a0*/  @P5 STG.E.U16 desc[UR56][R64.64], R67 ;  /* 0x0000004340005986 */ /* 0x0001e2000c101538 */
[----:B------:R-:W-:Y:S02]  /*331b0*/  ULDC UR8, c[0x0][0x248] ;  /* 0x0000920000087ab9 */ /* 0x000fe40000000800 */
[----:B------:R-:W-:Y:S01]  /*331c0*/  VIADD R33, R146, UR9 ;  /* 0x0000000992217c36 */ /* 0x000fe20008000000 */
[----:B------:R-:W-:Y:S01]  /*331d0*/  LEA R104, P5, R91, R2, 0x1 ;  /* 0x000000025b687211 */ /* 0x000fe200078a08ff */
[----:B------:R-:W-:Y:S02]  /*331e0*/  ULDC UR9, c[0x0][0x248] ;  /* 0x0000920000097ab9 */ /* 0x000fe40000000800 */
[----:B------:R-:W-:Y:S01]  /*331f0*/  VIADD R32, R33, UR4 ;  /* 0x0000000421207c36 */ /* 0x000fe20008000000 */
[----:B------:R-:W-:Y:S01]  /*33200*/  LEA.HI.X.SX32 R105, R91, R248, 0x1, P5 ;  /* 0x000000f85b697211 */ /* 0x000fe200028f0eff */
[----:B------:R-:W-:-:S02]  /*33210*/  ULDC UR4, c[0x0][0x248] ;  /* 0x0000920000047ab9 */ /* 0x000fc40000000800 */
[----:B------:R-:W-:Y:S01]  /*33220*/  VIADD R145, R32, UR10 ;  /* 0x0000000a20917c36 */ /* 0x000fe20008000000 */
[-C--:B------:R-:W-:Y:S01]  /*33230*/  LEA R244, P6, R92, R2.reuse, 0x1 ;  /* 0x000000025cf47211 */ /* 0x080fe200078c08ff */
[----:B------:R-:W-:Y:S01]  /*33240*/  VIADD R66, R3, 0x5f ;  /* 0x0000005f03427836 */ /* 0x000fe20000000000 */
[----:B------:R-:W-:Y:S01]  /*33250*/  LEA R106, P5, R60, R2, 0x1 ;  /* 0x000000023c6a7211 */ /* 0x000fe200078a08ff */
[----:B------:R-:W-:Y:S01]  /*33260*/  VIADD R144, R145, UR11 ;  /* 0x0000000b91907c36 */ /* 0x000fe20008000000 */
[-C--:B------:R-:W-:Y:S01]  /*33270*/  LEA.HI.X.SX32 R245, R92, R248.reuse, 0x1, P6 ;  /* 0x000000f85cf57211 */ /* 0x080fe200030f0eff */
[----:B------:R-:W-:Y:S01]  /*33280*/  ULDC UR11, c[0x0][0x248] ;  /* 0x00009200000b7ab9 */ /* 0x000fe20000000800 */
[----:B0-----:R-:W-:Y:S01]  /*33290*/  PRMT R67, R67, 0x7632, R67 ;  /* 0x0000763243437816 */ /* 0x001fe20000000043 */
[----:B------:R-:W-:Y:S01]  /*332a0*/  VIADD R39, R144, UR6 ;  /* 0x0000000690277c36 */ /* 0x000fe20008000000 */
[----:B------:R-:W-:Y:S01]  /*332b0*/  LEA.HI.X.SX32 R107, R60, R248, 0x1, P5 ;  /* 0x000000f83c6b7211 */ /* 0x000fe200028f0eff */
[----:B------:R-:W-:Y:S01]  /*332c0*/  ULDC UR6, c[0x0][0x248] ;  /* 0x0000920000067ab9 */ /* 0x000fe20000000800 */
[----:B------:R-:W-:Y:S01]  /*332d0*/  ULDC UR10, c[0x0][0x248] ;  /* 0x00009200000a7ab9 */ /* 0x000fe20000000800 */
[----:B------:R-:W-:Y:S01]  /*332e0*/  VIADD R38, R39, UR7 ;  /* 0x0000000727267c36 */ /* 0x000fe20008000000 */
[----:B------:R-:W-:Y:S01]  /*332f0*/  LEA R102, P6, R90, R2, 0x1 ;  /* 0x000000025a667211 */ /* 0x000fe200078c08ff */
[----:B------:R-:W-:-:S02]  /*33300*/  ULDC UR7, c[0x0][0x248] ;  /* 0x0000920000077ab9 */ /* 0x000fc40000000800 */
[----:B------:R-:W-:Y:S01]  /*33310*/  VIADD R143, R38, UR5 ;  /* 0x00000005268f7c36 */ /* 0x000fe20008000000 */
[----:B------:R-:W-:Y:S01]  /*33320*/  LEA R246, P5, R62, R2, 0x1 ;  /* 0x000000023ef67211 */ /* 0x000fe200078a08ff */
[----:B------:R-:W-:Y:S02]  /*33330*/  ULDC UR5, c[0x0][0x248] ;  /* 0x0000920000057ab9 */ /* 0x000fe40000000800 */
[----:B------:R-:W-:Y:S01]  /*33340*/  VIADD R142, R143, UR8 ;  /* 0x000000088f8e7c36 */ /* 0x000fe20008000000 */
[-C--:B------:R-:W-:Y:S01]  /*33350*/  LEA.HI.X.SX32 R103, R90, R248.reuse, 0x1, P6 ;  /* 0x000000f85a677211 */ /* 0x080fe200030f0eff */
[----:B------:R-:W-:Y:S02]  /*33360*/  ULDC UR8, c[0x0][0x248] ;  /* 0x0000920000087ab9 */ /* 0x000fe40000000800 */
[----:B------:R-:W-:Y:S01]  /*33370*/  VIADD R27, R142, UR4 ;  /* 0x000000048e1b7c36 */ /* 0x000fe20008000000 */
[----:B------:R-:W-:Y:S01]  /*33380*/  LEA.HI.X.SX32 R247, R62, R248, 0x1, P5 ;  /* 0x000000f83ef77211 */ /* 0x000fe200028f0eff */
[----:B------:R-:W-:-:S02]  /*33390*/  ULDC UR4, c[0x0][0x248] ;  /* 0x0000920000047ab9 */ /* 0x000fc40000000800 */
[----:B------:R-:W-:Y:S01]  /*333a0*/  VIADD R26, R27, UR9 ;  /* 0x000000091b1a7c36 */ /* 0x000fe20008000000 */
[-C--:B------:R-:W-:Y:S01]  /*333b0*/  LEA R60, P6, R61, R2.reuse, 0x1 ;  /* 0x000000023d3c7211 */ /* 0x080fe200078c08ff */
[----:B------:R-:W-:Y:S01]  /*333c0*/  ULDC UR9, c[0x0][0x248] ;  /* 0x0000920000097ab9 */ /* 0x000fe20000000800 */
[----:B------:R-:W-:Y:S01]  /*333d0*/  LEA R100, P5, R63, R2, 0x1 ;  /* 0x000000023f647211 */ /* 0x000fe200078a08ff */
[----:B------:R-:W-:Y:S01]  /*333e0*/  VIADD R141, R26, UR6 ;  /* 0x000000061a8d7c36 */ /* 0x000fe20008000000 */
[-C--:B------:R-:W-:Y:S01]  /*333f0*/  LEA.HI.X.SX32 R61, R61, R248.reuse, 0x1, P6 ;  /* 0x000000f83d3d7211 */ /* 0x080fe200030f0eff */
[----:B------:R-:W-:Y:S01]  /*33400*/  ULDC UR6, c[0x0][0x22c] ;  /* 0x00008b0000067ab9 */ /* 0x000fe20000000800 */
[----:B------:R-:W-:Y:S01]  /*33410*/  LEA.HI.X.SX32 R101, R63, R248, 0x1, P5 ;  /* 0x000000f83f657211 */ /* 0x000fe200028f0eff */
        /* <DEDUP_REMOVED lines=15> */
[----:B------:R-:W-:-:S02]  /*33510*/  LEA.HI.X.SX32 R97, R84, R248, 0x1, P5 ;  /* 0x000000f854617211 */ /* 0x000fc400028f0eff */
[CC--:B------:R-:W-:Y:S02]  /*33520*/  LEA R94, P6, R68.reuse, R2.reuse, 0x1 ;  /* 0x00000002445e7211 */ /* 0x0c0fe400078c08ff */
[----:B------:R-:W-:Y:S01]  /*33530*/  LEA R92, P5, R69, R2, 0x1 ;  /* 0x00000002455c7211 */ /* 0x000fe200078a08ff */
[----:B------:R-:W-:Y:S01]  /*33540*/  VIADD R138, R139, UR4 ;  /* 0x000000048b8a7c36 */ /* 0x000fe20008000000 */
[-C--:B------:R-:W-:Y:S01]  /*33550*/  LEA.HI.X.SX32 R95, R68, R248.reuse, 0x1, P6 ;  /* 0x000000f8445f7211 */ /* 0x080fe200030f0eff */
[----:B------:R-:W-:Y:S01]  /*33560*/  ULDC UR4, c[0x0][0x248] ;  /* 0x0000920000047ab9 */ /* 0x000fe20000000800 */
[----:B------:R-:W-:Y:S02]  /*33570*/  LEA.HI.X.SX32 R93, R69, R248, 0x1, P5 ;  /* 0x000000f8455d7211 */ /* 0x000fe400028f0eff */
[-C--:B------:R-:W-:Y:S02]  /*33580*/  LEA R68, P6, R83, R2.reuse, 0x1 ;  /* 0x0000000253447211 */ /* 0x080fe400078c08ff */
        /* <DEDUP_REMOVED lines=19> */
[C---:B------:R-:W-:Y:S01]  /*336c0*/  LEA R80, P5, R77.reuse, R2, 0x1 ;  /* 0x000000024d507211 */ /* 0x040fe200078a08ff */
[----:B------:R-:W-:Y:S01]  /*336d0*/  VIADD R31, R136, UR4 ;  /* 0x00000004881f7c36 */ /* 0x000fe20008000000 */
[----:B------:R-:W-:Y:S02]  /*336e0*/  ULDC UR4, c[0x0][0x248] ;  /* 0x0000920000047ab9 */ /* 0x000fe40000000800 */
[----:B------:R-:W-:Y:S02]  /*336f0*/  LEA.HI.X.SX32 R81, R77, R248, 0x1, P5 ;  /* 0x000000f84d517211 */ /* 0x000fe400028f0eff */
[C---:B------:R-:W-:Y:S01]  /*33700*/  LEA R78, P5, R76.reuse, R2, 0x1 ;  /* 0x000000024c4e7211 */ /* 0x040fe200078a08ff */
[----:B------:R-:W-:Y:S01]  /*33710*/  VIADD R30, R31, UR4 ;  /* 0x000000041f1e7c36 */ /* 0x000fe20008000000 */
[----:B------:R-:W-:Y:S02]  /*33720*/  ULDC UR4, c[0x0][0x248] ;  /* 0x0000920000047ab9 */ /* 0x000fe40000000800 */
[----:B------:R-:W-:-:S02]  /*33730*/  LEA.HI.X.SX32 R79, R76, R248, 0x1, P5 ;  /* 0x000000f84c4f7211 */ /* 0x000fc400028f0eff */
[----:B------:R-:W-:Y:S01]  /*33740*/  LEA R76, P5, R70, R2, 0x1 ;  /* 0x00000002464c7211 */ /* 0x000fe200078a08ff */
[----:B------:R-:W-:Y:S01]  /*33750*/  VIADD R13, R30, UR4 ;  /* 0x000000041e0d7c36 */ /* 0x000fe20008000000 */
[----:B------:R-:W-:Y:S01]  /*33760*/  ISETP.LT.AND P6, PT, R66, UR12, !P0 ;  /* 0x0000000c42007c0c */ /* 0x000fe2000c7c1270 */
[----:B------:R-:W-:Y:S01]  /*33770*/  ULDC UR4, c[0x0][0x248] ;  /* 0x0000920000047ab9 */ /* 0x000fe20000000800 */
[----:B------:R-:W-:Y:S01]  /*33780*/  LEA.HI.X.SX32 R77, R70, R248, 0x1, P5 ;  /* 0x000000f8464d7211 */ /* 0x000fe200028f0eff */
[----:B------:R-:W-:Y:S01]  /*33790*/  VIADD R66, R3, 0x60 ;  /* 0x0000006003427836 */ /* 0x000fe20000000000 */
[C---:B------:R-:W-:Y:S01]  /*337a0*/  LEA R70, P5, R0.reuse, R2, 0x1 ;  /* 0x0000000200467211 */ /* 0x040fe200078a08ff */
[----:B------:R-:W-:Y:S01]  /*337b0*/  VIADD R12, R13, UR4 ;  /* 0x000000040d0c7c36 */ /* 0x000fe20008000000 */
[----:B------:R-:W-:Y:S01]  /*337c0*/  ULDC UR4, c[0x0][0x248] ;  /* 0x0000920000047ab9 */ /* 0x000fe20000000800 */
[----:B------:R-:W-:Y:S01]  /*337d0*/  ULDC UR12, c[0x0][0x248] ;  /* 0x00009200000c7ab9 */ /* 0x000fe20000000800 */
[----:B------:R-:W-:Y:S01]  /*337e0*/  LEA.HI.X.SX32 R71, R0, R248, 0x1, P5 ;  /* 0x000000f800477211 */ /* 0x000fe200028f0eff */
[----:B------:R-:W-:Y:S01]  /*337f0*/  VIADD R25, R12, UR4 ;  /* 0x000000040c197c36 */ /* 0x000fe20008000000 */
[----:B------:R-:W-:Y:S01]  /*33800*/  ISETP.LT.AND P5, PT, R66, UR6, !P0 ;  /* 0x0000000642007c0c */ /* 0x000fe2000c7a1270 */
[----:B------:R-:W-:Y:S01]  /*33810*/  VIADD R0, R3, 0x61 ;  /* 0x0000006103007836 */ /* 0x000fe20000000000 */
[----:B------:R-:W-:Y:S01]  /*33820*/  ULDC UR4, c[0x0][0x248] ;  /* 0x0000920000047ab9 */ /* 0x000fe20000000800 */
[----:B------:R-:W-:Y:S01]  /*33830*/  @P6 STG.E.U16 desc[UR56][R104.64], R67 ;  /* 0x0000004368006986 */ /* 0x000fe2000c101538 */
[----:B------:R-:W-:Y:S01]  /*33840*/  VIADD R24, R25, UR4 ;  /* 0x0000000419187c36 */ /* 0x000fe20008000000 */
[----:B------:R-:W-:Y:S01]  /*33850*/  ULDC UR4, c[0x0][0x248] ;  /* 0x0000920000047ab9 */ /* 0x000fe20000000800 */
[----:B------:R-:W-:Y:S01]  /*33860*/  ISETP.LT.AND P6, PT, R0, UR5, !P0 ;  /* 0x0000000500007c0c */ /* 0x000fe2000c7c1270 */
[C---:B------:R-:W-:Y:S01]  /*33870*/  VIADD R0, R3.reuse, 0x6a ;  /* 0x0000006a03007836 */ /* 0x040fe20000000000 */
[----:B------:R-:W-:Y:S01]  /*33880*/  ULDC UR5, c[0x0][0x22c] ;  /* 0x00008b0000057ab9 */ /* 0x000fe20000000800 */
[----:B------:R-:W-:Y:S01]  /*33890*/  VIADD R23, R24, UR4 ;  /* 0x0000000418177c36 */ /* 0x000fe20008000000 */
[----:B------:R-:W-:Y:S01]  /*338a0*/  ULDC UR4, c[0x0][0x248] ;  /* 0x0000920000047ab9 */ /* 0x000fe20000000800 */
[----:B------:R-:W-:Y:S01]  /*338b0*/  VIADD R66, R3, 0x67 ;  /* 0x0000006703427836 */ /* 0x000fe20000000000 */
[----:B------:R-:W-:Y:S01]  /*338c0*/  ULDC UR6, c[0x0][0x248] ;  /* 0x0000920000067ab9 */ /* 0x000fe20000000800 */
[----:B------:R-:W-:Y:S01]  /*338d0*/  VIADD R22, R23, UR4 ;  /* 0x0000000417167c36 */ /* 0x000fe20008000000 */
[----:B------:R0:W-:Y:S01]  /*338e0*/  @P5 STG.E.U16 desc[UR56][R244.64], R52 ;  /* 0x00000034f4005986 */ /* 0x0001e2000c101538 */
[----:B------:R-:W-:Y:S01]  /*338f0*/  ISETP.LT.AND P5, PT, R0, UR5, !P0 ;  /* 0x0000000500007c0c */ /* 0x000fe2000c7a1270 */
[----:B------:R-:W-:Y:S01]  /*33900*/  ULDC UR4, c[0x0][0x248] ;  /* 0x0000920000047ab9 */ /* 0x000fe20000000800 */
[----:B------:R-:W-:Y:S01]  /*33910*/  VIADD R0, R3, 0x63 ;  /* 0x0000006303007836 */ /* 0x000fe20000000000 */
[----:B------:R-:W-:Y:S01]  /*33920*/  ULDC UR5, c[0x0][0x22c] ;  /* 0x00008b0000057ab9 */ /* 0x000fe20000000800 */
[----:B------:R-:W-:Y:S01]  /*33930*/  VIADD R21, R22, UR4 ;  /* 0x0000000416157c36 */ /* 0x000fe20008000000 */
[----:B------:R-:W-:Y:S01]  /*33940*/  ULDC UR4, c[0x0][0x248] ;  /* 0x0000920000047ab9 */ /* 0x000fe20000000800 */
[----:B0-----:R-:W-:-:S02]  /*33950*/  PRMT R52, R52, 0x7632, R52 ;  /* 0x0000763234347816 */ /* 0x001fc40000000034 */
[----:B------:R-:W-:Y:S01]  /*33960*/  VIADD R17, R21, UR4 ;  /* 0x0000000415117c36 */ /* 0x000fe20008000000 */
[----:B------:R-:W-:Y:S02]  /*33970*/  ULDC UR4, c[0x0][0x248] ;  /* 0x0000920000047ab9 */ /* 0x000fe40000000800 */
[----:B------:R0:W-:Y:S01]  /*33980*/  @P6 STG.E.U16 desc[UR56][R106.64], R52 ;  /* 0x000000346a006986 */ /* 0x0001e2000c101538 */
[----:B------:R-:W-:Y:S01]  /*33990*/  ISETP.LT.AND P6, PT, R0, UR5, !P0 ;  /* 0x0000000500007c0c */ /* 0x000fe2000c7c1270 */
[----:B------:R-:W-:Y:S01]  /*339a0*/  VIADD R0, R3, 0x64 ;  /* 0x0000006403007836 */ /* 0x000fe20000000000 */
[----:B------:R-:W-:Y:S01]  /*339b0*/  ULDC UR5, c[0x0][0x22c] ;  /* 0x00008b0000057ab9 */ /* 0x000fe20000000800 */
[----:B------:R-:W-:Y:S01]  /*339c0*/  VIADD R16, R17, UR4 ;  /* 0x0000000411107c36 */ /* 0x000fe20008000000 */
[----:B------:R1:W-:Y:S01]  /*339d0*/  @P1 STG.E.U16 desc[UR56][R102.64], R53 ;  /* 0x0000003566001986 */ /* 0x0003e2000c101538 */
[----:B------:R-:W-:Y:S01]  /*339e0*/  ULDC UR4, c[0x0][0x248] ;  /* 0x0000920000047ab9 */ /* 0x000fe20000000800 */
[----:B------:R-:W-:Y:S01]  /*339f0*/  ISETP.LT.AND P1, PT, R0, UR5, !P0 ;  /* 0x0000000500007c0c */ /* 0x000fe2000c721270 */
[----:B------:R-:W-:Y:S01]  /*33a00*/  VIADD R0, R16, UR4 ;  /* 0x0000000410007c36 */ /* 0x000fe20008000000 */
[----:B------:R-:W-:Y:S01]  /*33a10*/  ULDC UR4, c[0x0][0x248] ;  /* 0x0000920000047ab9 */ /* 0x000fe20000000800 */
[----:B------:R-:W-:Y:S01]  /*33a20*/  ULDC UR5, c[0x0][0x22c] ;  /* 0x00008b0000057ab9 */ /* 0x000fe20000000800 */
[----:B0-----:R-:W-:Y:S01]  /*33a30*/  VIADD R52, R3, 0x65 ;  /* 0x0000006503347836 */ /* 0x001fe20000000000 */
[----:B-1----:R-:W-:Y:S01]  /*33a40*/  PRMT R53, R53, 0x7632, R53 ;  /* 0x0000763235357816 */ /* 0x002fe20000000035 */
[----:B------:R-:W-:Y:S01]  /*33a50*/  VIADD R20, R0, UR4 ;  /* 0x0000000400147c36 */ /* 0x000fe20008000000 */
[----:B------:R-:W-:-:S03]  /*33a60*/  ULDC UR4, c[0x0][0x248] ;  /* 0x0000920000047ab9 */ /* 0x000fc60000000800 */
[----:B------:R0:W-:Y:S01]  /*33a70*/  @P6 STG.E.U16 desc[UR56][R246.64], R53 ;  /* 0x00000035f6006986 */ /* 0x0001e2000c101538 */
[----:B------:R-:W-:Y:S01]  /*33a80*/  ISETP.LT.AND P6, PT, R52, UR5, !P0 ;  /* 0x0000000534007c0c */ /* 0x000fe2000c7c1270 */
[----:B------:R-:W-:Y:S01]  /*33a90*/  VIADD R52, R20, UR4 ;  /* 0x0000000414347c36 */ /* 0x000fe20008000000 */
[----:B------:R-:W-:Y:S01]  /*33aa0*/  ULDC UR4, c[0x0][0x248] ;  /* 0x0000920000047ab9 */ /* 0x000fe20000000800 */
[----:B------:R1:W-:Y:S01]  /*33ab0*/  @P1 STG.E.U16 desc[UR56][R60.64], R54 ;  /* 0x000000363c001986 */ /* 0x0003e2000c101538 */
[----:B------:R-:W-:Y:S01]  /*33ac0*/  ULDC UR5, c[0x0][0x22c] ;  /* 0x00008b0000057ab9 */ /* 0x000fe20000000800 */
[----:B0-----:R-:W-:Y:S02]  /*33ad0*/  VIADD R53, R3, 0x66 ;  /* 0x0000006603357836 */ /* 0x001fe40000000000 */
[----:B-1----:R-:W-:Y:S01]  /*33ae0*/  VIADD R60, R52, UR4 ;  /* 0x00000004343c7c36 */ /* 0x002fe20008000000 */
[----:B------:R-:W-:Y:S01]  /*33af0*/  PRMT R61, R54, 0x7632, R61 ;  /* 0x00007632363d7816 */ /* 0x000fe2000000003d */
[----:B------:R-:W-:-:S02]  /*33b00*/  ULDC UR4, c[0x0][0x248] ;  /* 0x0000920000047ab9 */ /* 0x000fc40000000800 */
[----:B------:R-:W-:Y:S01]  /*33b10*/  VIADD R54, R60, UR4 ;  /* 0x000000043c367c36 */ /* 0x000fe20008000000 */
[----:B------:R-:W-:Y:S01]  /*33b20*/  ISETP.LT.AND P1, PT, R53, UR5, !P0 ;  /* 0x0000000535007c0c */ /* 0x000fe2000c721270 */
[----:B------:R-:W-:Y:S01]  /*33b30*/  ULDC UR4, c[0x0][0x248] ;  /* 0x0000920000047ab9 */ /* 0x000fe20000000800 */
[----:B------:R0:W-:Y:S01]  /*33b40*/  @P6 STG.E.U16 desc[UR56][R100.64], R61 ;  /* 0x0000003d64006986 */ /* 0x0001e2000c101538 */
[----:B------:R-:W-:Y:S02]  /*33b50*/  ULDC UR5, c[0x0][0x22c] ;  /* 0x00008b0000057ab9 */ /* 0x000fe40000000800 */
[----:B------:R-:W-:Y:S01]  /*33b60*/  ISETP.LT.AND P6, PT, R66, UR5, !P0 ;  /* 0x0000000542007c0c */ /* 0x000fe2000c7c1270 */
[----:B------:R-:W-:Y:S01]  /*33b70*/  ULDC UR5, c[0x0][0x248] ;  /* 0x0000920000057ab9 */ /* 0x000fe20000000800 */
[----:B0-----:R-:W-:Y:S01]  /*33b80*/  VIADD R61, R54, UR4 ;  /* 0x00000004363d7c36 */ /* 0x001fe20008000000 */
[----:B------:R-:W-:-:S03]  /*33b90*/  ULDC UR4, c[0x0][0x248] ;  /* 0x0000920000047ab9 */ /* 0x000fc60000000800 */
[----:B------:R-:W-:Y:S01]  /*33ba0*/  VIADD R53, R61, UR4 ;  /* 0x000000043d357c36 */ /* 0x000fe20008000000 */
[----:B------:R-:W-:-:S03]  /*33bb0*/  ULDC UR4, c[0x0][0x248] ;  /* 0x0000920000047ab9 */ /* 0x000fc60000000800 */
[----:B------:R-:W-:Y:S01]  /*33bc0*/  VIADD R19, R53, UR4 ;  /* 0x0000000435137c36 */ /* 0x000fe20008000000 */
[----:B------:R-:W-:Y:S01]  /*33bd0*/  PRMT R66, R55, 0x7632, R66 ;  /* 0x0000763237427816 */ /* 0x000fe20000000042 */
[----:B------:R0:W-:Y:S01]  /*33be0*/  @P1 STG.E.U16 desc[UR56][R62.64], R55 ;  /* 0x000000373e001986 */ /* 0x0001e2000c101538 */
[----:B------:R-:W-:Y:S01]  /*33bf0*/  ULDC UR4, c[0x0][0x248] ;  /* 0x0000920000047ab9 */ /* 0x000fe20000000800 */
[----:B0-----:R-:W-:Y:S01]  /*33c00*/  VIADD R55, R19, UR5 ;  /* 0x0000000513377c36 */ /* 0x001fe20008000000 */
[----:B------:R-:W-:Y:S01]  /*33c10*/  ULDC UR5, c[0x0][0x22c] ;  /* 0x00008b0000057ab9 */ /* 0x000fe20000000800 */
[----:B------:R-:W-:Y:S02]  /*33c20*/  VIADD R62, R3, 0x68 ;  /* 0x00000068033e7836 */ /* 0x000fe40000000000 */
[----:B------:R-:W-:Y:S01]  /*33c30*/  VIADD R18, R55, UR4 ;  /* 0x0000000437127c36 */ /* 0x000fe20008000000 */
[----:B------:R-:W-:Y:S02]  /*33c40*/  ULDC UR4, c[0x0][0x248] ;  /* 0x0000920000047ab9 */ /* 0x000fe40000000800 */
[----:B------:R-:W-:Y:S01]  /*33c50*/  ISETP.LT.AND P1, PT, R62, UR5, !P0 ;  /* 0x000000053e007c0c */ /* 0x000fe2000c721270 */
[----:B------:R-:W-:Y:S01]  /*33c60*/  VIADD R62, R18, UR4 ;  /* 0x00000004123e7c36 */ /* 0x000fe20008000000 */
[----:B------:R-:W-:Y:S01]  /*33c70*/  ULDC UR4, c[0x0][0x248] ;  /* 0x0000920000047ab9 */ /* 0x000fe20000000800 */
[----:B------:R-:W-:Y:S01]  /*33c80*/  VIADD R63, R3, 0x69 ;  /* 0x00000069033f7836 */ /* 0x000fe20000000000 */
[----:B------:R-:W-:Y:S01]  /*33c90*/  ULDC UR5, c[0x0][0x22c] ;  /* 0x00008b0000057ab9 */ /* 0x000fe20000000800 */
[----:B------:R-:W-:Y:S01]  /*33ca0*/  VIADD R15, R62, UR4 ;  /* 0x000000043e0f7c36 */ /* 0x000fe20008000000 */
[----:B------:R-:W-:Y:S01]  /*33cb0*/  @P6 STG.E.U16 desc[UR56][R98.64], R66 ;  /* 0x0000004262006986 */ /* 0x000fe2000c101538 */
[----:B------:R-:W-:Y:S01]  /*33cc0*/  ULDC UR4, c[0x0][0x248] ;  /* 0x0000920000047ab9 */ /* 0x000fe20000000800 */
[----:B------:R-:W-:Y:S01]  /*33cd0*/  ISETP.LT.AND P6, PT, R63, UR5, !P0 ;  /* 0x000000053f007c0c */ /* 0x000fe2000c7c1270 */
[----:B------:R-:W-:Y:S01]  /*33ce0*/  VIADD R63, R15, UR4 ;  /* 0x000000040f3f7c36 */ /* 0x000fe20008000000 */
[----:B------:R-:W-:Y:S01]  /*33cf0*/  ULDC UR4, c[0x0][0x248] ;  /* 0x0000920000047ab9 */ /* 0x000fe20000000800 */
[----:B------:R-:W-:-:S02]  /*33d00*/  ULDC UR5, c[0x0][0x22c] ;  /* 0x00008b0000057ab9 */ /* 0x000fc40000000800 */
[----:B------:R-:W-:Y:S01]  /*33d10*/  VIADD R14, R63, UR4 ;  /* 0x000000043f0e7c36 */ /* 0x000fe20008000000 */
[----:B------:R-:W-:Y:S01]  /*33d20*/  ULDC UR4, c[0x0][0x248] ;  /* 0x0000920000047ab9 */ /* 0x000fe20000000800 */
[----:B------:R0:W-:Y:S02]  /*33d30*/  @P1 STG.E.U16 desc[UR56][R64.64], R72 ;  /* 0x0000004840001986 */ /* 0x0001e4000c101538 */
        /* <DEDUP_REMOVED lines=8> */
[----:B------:R-:W-:Y:S01]  /*33dc0*/  PRMT R72, R72, 0x7632, R72 ;  /* 0x0000763248487816 */ /* 0x000fe20000000048 */
[----:B------:R-:W-:Y:S01]  /*33dd0*/  VIADD R66, R3, 0x6b ;  /* 0x0000006b03427836 */ /* 0x000fe20000000000 */
[----:B------:R-:W-:Y:S01]  /*33de0*/  ULDC UR5, c[0x0][0x22c] ;  /* 0x00008b0000057ab9 */ /* 0x000fe20000000800 */
[----:B------:R-:W-:Y:S01]  /*33df0*/  VIADD R5, R64, UR4 ;  /* 0x0000000440057c36 */ /* 0x000fe20008000000 */
[----:B------:R-:W-:-:S03]  /*33e00*/  ULDC UR4, c[0x0][0x248] ;  /* 0x0000920000047ab9 */ /* 0x000fc60000000800 */
[----:B------:R-:W-:Y:S01]  /*33e10*/  VIADD R4, R5, UR4 ;  /* 0x0000000405047c36 */ /* 0x000fe20008000000 */
[----:B------:R-:W-:Y:S01]  /*33e20*/  ULDC UR4, c[0x0][0x248] ;  /* 0x0000920000047ab9 */ /* 0x000fe20000000800 */
[----:B------:R0:W-:Y:S02]  /*33e30*/  @P6 STG.E.U16 desc[UR56][R96.64], R72 ;  /* 0x0000004860006986 */ /* 0x0001e4000c101538 */
[----:B------:R-:W-:Y:S01]  /*33e40*/  VIADD R134, R4, UR4 ;  /* 0x0000000404867c36 */ /* 0x000fe20008000000 */
[----:B------:R-:W-:Y:S01]  /*33e50*/  ULDC UR4, c[0x0][0x248] ;  /* 0x0000920000047ab9 */ /* 0x000fe20000000800 */
[----:B------:R-:W-:Y:S01]  /*33e60*/  ISETP.LT.AND P6, PT, R66, UR5, !P0 ;  /* 0x0000000542007c0c */ /* 0x000fe2000c7c1270 */
[----:B------:R-:W-:Y:S01]  /*33e70*/  VIADD R67, R3, 0x70 ;  /* 0x0000007003437836 */ /* 0x000fe20000000000 */
[----:B------:R-:W-:Y:S01]  /*33e80*/  ULDC UR5, c[0x0][0x22c] ;  /* 0x00008b0000057ab9 */ /* 0x000fe20000000800 */
[----:B------:R-:W-:Y:S01]  /*33e90*/  VIADD R66, R134, UR4 ;  /* 0x0000000486427c36 */ /* 0x000fe20008000000 */
[----:B------:R-:W-:Y:S01]  /*33ea0*/  ULDC UR4, c[0x0][0x248] ;  /* 0x0000920000047ab9 */ /* 0x000fe20000000800 */
[----:B------:R1:W-:Y:S02]  /*33eb0*/  @P5 STG.E.U16 desc[UR56][R94.64], R73 ;  /* 0x000000495e005986 */ /* 0x0003e4000c101538 */
[----:B------:R-:W-:Y:S01]  /*33ec0*/  VIADD R11, R66, UR4 ;  /* 0x00000004420b7c36 */ /* 0x000fe20008000000 */
[----:B------:R-:W-:Y:S01]  /*33ed0*/  ULDC UR4, c[0x0][0x248] ;  /* 0x0000920000047ab9 */ /* 0x000fe20000000800 */
[----:B------:R-:W-:Y:S01]  /*33ee0*/  ISETP.LT.AND P5, PT, R67, UR5, !P0 ;  /* 0x0000000543007c0c */ /* 0x000fe2000c7a1270 */
[----:B0-----:R-:W-:Y:S01]  /*33ef0*/  VIADD R72, R3, 0x71 ;  /* 0x0000007103487836 */ /* 0x001fe20000000000 */
[----:B------:R-:W-:Y:S01]  /*33f00*/  ULDC UR5, c[0x0][0x22c] ;  /* 0x00008b0000057ab9 */ /* 0x000fe20000000800 */
[----:B------:R-:W-:Y:S01]  /*33f10*/  VIADD R67, R11, UR4 ;  /* 0x000000040b437c36 */ /* 0x000fe20008000000 */
[----:B------:R-:W-:-:S03]  /*33f20*/  ULDC UR4, c[0x0][0x248] ;  /* 0x0000920000047ab9 */ /* 0x000fc60000000800 */
[----:B------:R-:W-:Y:S01]  /*33f30*/  VIADD R9, R67, UR4 ;  /* 0x0000000443097c36 */ /* 0x000fe20008000000 */
[----:B-1----:R-:W-:Y:S01]  /*33f40*/  PRMT R73, R73, 0x7632, R73 ;  /* 0x0000763249497816 */ /* 0x002fe20000000049 */
[----:B------:R-:W-:Y:S02]  /*33f50*/  ULDC UR4, c[0x0][0x248] ;  /* 0x0000920000047ab9 */ /* 0x000fe40000000800 */
[----:B------:R-:W-:Y:S01]  /*33f60*/  VIADD R8, R9, UR4 ;  /* 0x0000000409087c36 */ /* 0x000fe20008000000 */
[----:B------:R-:W-:Y:S01]  /*33f70*/  ULDC UR4, c[0x0][0x248] ;  /* 0x0000920000047ab9 */ /* 0x000fe20000000800 */
[----:B------:R-:W-:Y:S01]  /*33f80*/  @P6 STG.E.U16 desc[UR56][R92.64], R73 ;  /* 0x000000495c006986 */ /* 0x000fe2000c101538 */
[----:B------:R-:W-:Y:S01]  /*33f90*/  ISETP.LT.AND P6, PT, R72, UR5, !P0 ;  /* 0x0000000548007c0c */ /* 0x000fe2000c7c1270 */
[----:B------:R-:W-:Y:S01]  /*33fa0*/  VIADD R10, R8, UR4 ;  /* 0x00000004080a7c36 */ /* 0x000fe20008000000 */
[----:B------:R-:W-:Y:S01]  /*33fb0*/  ULDC UR5, c[0x0][0x22c] ;  /* 0x00008b0000057ab9 */ /* 0x000fe20000000800 */
[----:B------:R0:W-:Y:S01]  /*33fc0*/  @P1 STG.E.U16 desc[UR56][R68.64], R74 ;  /* 0x0000004a44001986 */ /* 0x0001e2000c101538 */
[----:B------:R-:W-:Y:S01]  /*33fd0*/  ULDC UR4, c[0x0][0x248] ;  /* 0x0000920000047ab9 */ /* 0x000fe20000000800 */
[----:B0-----:R-:W-:-:S05]  /*33fe0*/  VIADD R68, R3, 0x72 ;  /* 0x0000007203447836 */ /* 0x001fca0000000000 */
        /* <DEDUP_REMOVED lines=10> */
[----:B------:R-:W-:Y:S01]  /*34090*/  @P2 STG.E.U16 desc[UR56][R90.64], R74 ;  /* 0x0000004a5a002986 */ /* 0x000fe2000c101538 */
[----:B------:R-:W-:Y:S01]  /*340a0*/  ISETP.LT.AND P2, PT, R72, UR5, !P0 ;  /* 0x0000000548007c0c */ /* 0x000fe2000c741270 */
[----:B------:R-:W-:Y:S01]  /*340b0*/  VIADD R133, R69, UR4 ;  /* 0x0000000445857c36 */ /* 0x000fe20008000000 */
[----:B------:R-:W-:Y:S01]  /*340c0*/  ULDC UR5, c[0x0][0x248] ;  /* 0x0000920000057ab9 */ /* 0x000fe20000000800 */
[----:B------:R-:W-:Y:S01]  /*340d0*/  VIADD R72, R3, 0x74 ;  /* 0x0000007403487836 */ /* 0x000fe20000000000 */
[----:B------:R0:W-:Y:S01]  /*340e0*/  @P3 STG.E.U16 desc[UR56][R86.64], R75 ;  /* 0x0000004b56003986 */ /* 0x0001e2000c101538 */
[----:B------:R-:W-:Y:S01]  /*340f0*/  PRMT R73, R75, 0x7632, R73 ;  /* 0x000076324b497816 */ /* 0x000fe20000000049 */
[----:B------:R-:W-:Y:S01]  /*34100*/  ULDC UR4, c[0x0][0x248] ;  /* 0x0000920000047ab9 */ /* 0x000fe20000000800 */
[----:B0-----:R-:W-:Y:S01]  /*34110*/  VIADD R86, R133, UR5 ;  /* 0x0000000585567c36 */ /* 0x001fe20008000000 */
[----:B------:R-:W-:-:S02]  /*34120*/  ULDC UR5, c[0x0][0x22c] ;  /* 0x00008b0000057ab9 */ /* 0x000fc40000000800 */
[----:B------:R-:W-:Y:S01]  /*34130*/  ISETP.LT.AND P3, PT, R72, UR5, !P0 ;  /* 0x0000000548007c0c */ /* 0x000fe2000c761270 */
[C---:B------:R-:W-:Y:S01]  /*34140*/  VIADD R72, R3.reuse, 0x75 ;  /* 0x0000007503487836 */ /* 0x040fe20000000000 */
[----:B------:R-:W-:Y:S01]  /*34150*/  ULDC UR5, c[0x0][0x22c] ;  /* 0x00008b0000057ab9 */ /* 0x000fe20000000800 */
[----:B------:R0:W-:Y:S03]  /*34160*/  @P4 STG.E.U16 desc[UR56][R88.64], R73 ;  /* 0x0000004958004986 */ /* 0x0001e6000c101538 */
[----:B------:R-:W-:Y:S01]  /*34170*/  ISETP.LT.AND P4, PT, R72, UR5, !P0 ;  /* 0x0000000548007c0c */ /* 0x000fe2000c781270 */
[----:B------:R-:W-:Y:S01]  /*34180*/  VIADD R72, R3, 0x76 ;  /* 0x0000007603487836 */ /* 0x000fe20000000000 */
[----:B------:R-:W-:Y:S01]  /*34190*/  ULDC UR5, c[0x0][0x22c] ;  /* 0x00008b0000057ab9 */ /* 0x000fe20000000800 */
[----:B------:R-:W-:Y:S03]  /*341a0*/  @P5 STG.E.U16 desc[UR56][R84.64], R109 ;  /* 0x0000006d54005986 */ /* 0x000fe6000c101538 */
[----:B------:R-:W-:-:S02]  /*341b0*/  ISETP.LT.AND P5, PT, R72, UR5, !P0 ;  /* 0x0000000548007c0c */ /* 0x000fc4000c7a1270 */
[----:B0-----:R-:W-:Y:S01]  /*341c0*/  PRMT R73, R109, 0x7632, R73 ;  /* 0x000076326d497816 */ /* 0x001fe20000000049 */
[----:B------:R-:W-:Y:S01]  /*341d0*/  VIADD R72, R3, 0x77 ;  /* 0x0000007703487836 */ /* 0x000fe20000000000 */
[----:B------:R-:W-:-:S03]  /*341e0*/  ULDC UR5, c[0x0][0x22c] ;  /* 0x00008b0000057ab9 */ /* 0x000fc60000000800 */
[----:B------:R0:W-:Y:S01]  /*341f0*/  @P6 STG.E.U16 desc[UR56][R82.64], R73 ;  /* 0x0000004952006986 */ /* 0x0001e2000c101538 */
[----:B------:R-:W-:Y:S01]  /*34200*/  ISETP.LT.AND P6, PT, R72, UR5, !P0 ;  /* 0x0000000548007c0c */ /* 0x000fe2000c7c1270 */
[----:B------:R-:W-:Y:S01]  /*34210*/  VIADD R72, R3, 0x78 ;  /* 0x0000007803487836 */ /* 0x000fe20000000000 */
[----:B------:R-:W-:Y:S01]  /*34220*/  ULDC UR5, c[0x0][0x22c] ;  /* 0x00008b0000057ab9 */ /* 0x000fe20000000800 */
[----:B---3--:R-:W-:Y:S01]  /*34230*/  @P1 STG.E.U16 desc[UR56][R80.64], R111 ;  /* 0x0000006f50001986 */ /* 0x008fe2000c101538 */
[----:B0-----:R-:W-:-:S05]  /*34240*/  PRMT R73, R111, 0x7632, R73 ;  /* 0x000076326f497816 */ /* 0x001fca0000000049 */
[----:B------:R-:W-:Y:S01]  /*34250*/  @P2 STG.E.U16 desc[UR56][R78.64], R73 ;  /* 0x000000494e002986 */ /* 0x000fe2000c101538 */
[----:B------:R-:W-:-:S03]  /*34260*/  LEA R236, P2, R161, R2, 0x1 ;  /* 0x00000002a1ec7211 */ /* 0x000fc600078408ff */
[----:B----4-:R-:W-:Y:S01]  /*34270*/  @P3 STG.E.U16 desc[UR56][R76.64], R113 ;  /* 0x000000714c003986 */ /* 0x010fe2000c101538 */
[----:B------:R-:W-:Y:S02]  /*34280*/  LEA R238, P3, R126, R2, 0x1 ;  /* 0x000000027eee7211 */ /* 0x000fe400078608ff */
[----:B------:R-:W-:Y:S01]  /*34290*/  ISETP.LT.AND P1, PT, R72, UR5, !P0 ;  /* 0x0000000548007c0c */ /* 0x000fe2000c721270 */
[----:B------:R-:W-:Y:S01]  /*342a0*/  VIADD R7, R86, UR4 ;  /* 0x0000000456077c36 */ /* 0x000fe20008000000 */
[----:B------:R-:W-:Y:S01]  /*342b0*/  PRMT R72, R113, 0x7632, R72 ;  /* 0x0000763271487816 */ /* 0x000fe20000000048 */
[----:B------:R-:W-:Y:S01]  /*342c0*/  ULDC UR4, c[0x0][0x248] ;  /* 0x0000920000047ab9 */ /* 0x000fe20000000800 */
[-C--:B------:R-:W-:Y:S01]  /*342d0*/  LEA.HI.X.SX32 R237, R161, R248.reuse, 0x1, P2 ;  /* 0x000000f8a1ed7211 */ /* 0x080fe200010f0eff */
[----:B------:R-:W-:Y:S01]  /*342e0*/  ULDC UR5, c[0x0][0x248] ;  /* 0x0000920000057ab9 */ /* 0x000fe20000000800 */
[----:B------:R-:W-:Y:S02]  /*342f0*/  LEA.HI.X.SX32 R239, R126, R248, 0x1, P3 ;  /* 0x000000f87eef7211 */ /* 0x000fe400018f0eff */
[----:B------:R-:W-:-:S02]  /*34300*/  LEA R240, P2, R57, R2, 0x1 ;  /* 0x0000000239f07211 */ /* 0x000fc400078408ff */
[C---:B------:R-:W-:Y:S01]  /*34310*/  LEA R234, P3, R56.reuse, R2, 0x1 ;  /* 0x0000000238ea7211 */ /* 0x040fe200078608ff */
[----:B------:R0:W-:Y:S01]  /*34320*/  @P4 STG.E.U16 desc[UR56][R70.64], R72 ;  /* 0x0000004846004986 */ /* 0x0001e2000c101538 */
[-C--:B------:R-:W-:Y:S02]  /*34330*/  LEA.HI.X.SX32 R241, R57, R248.reuse, 0x1, P2 ;  /* 0x000000f839f17211 */ /* 0x080fe400010f0eff */
[----:B------:R-:W-:Y:S02]  /*34340*/  LEA.HI.X.SX32 R235, R56, R248, 0x1, P3 ;  /* 0x000000f838eb7211 */ /* 0x000fe400018f0eff */
[CC--:B------:R-:W-:Y:S02]  /*34350*/  LEA R56, P3, R129.reuse, R2.reuse, 0x1 ;  /* 0x0000000281387211 */ /* 0x0c0fe400078608ff */
[----:B0-----:R-:W-:Y:S02]  /*34360*/  LEA R70, P2, R160, R2, 0x1 ;  /* 0x00000002a0467211 */ /* 0x001fe400078408ff */
[----:B------:R-:W-:-:S02]  /*34370*/  LEA.HI.X.SX32 R57, R129, R248, 0x1, P3 ;  /* 0x000000f881397211 */ /* 0x000fc400018f0eff */
[----:B------:R-:W-:-:S05]  /*34380*/  LEA.HI.X.SX32 R71, R160, R248, 0x1, P2 ;  /* 0x000000f8a0477211 */ /* 0x000fca00010f0eff */
[----:B------:R0:W-:Y:S04]  /*34390*/  STL.64 [R1+0xb60], R70 ;  /* 0x000b604601007387 */ /* 0x0001e80000100a00 */
[----:B------:R1:W-:Y:S01]  /*343a0*/  STL.64 [R1+0xb58], R56 ;  /* 0x000b583801007387 */ /* 0x0003e20000100a00 */
[CC--:B0-----:R-:W-:Y:S02]  /*343b0*/  LEA R70, P2, R159.reuse, R2.reuse, 0x1 ;  /* 0x000000029f467211 */ /* 0x0c1fe400078408ff */
[C---:B-1----:R-:W-:Y:S02]  /*343c0*/  LEA R56, P3, R128.reuse, R2, 0x1 ;  /* 0x0000000280387211 */ /* 0x042fe400078608ff */
[-C--:B------:R-:W-:Y:S02]  /*343d0*/  LEA.HI.X.SX32 R71, R159, R248.reuse, 0x1, P2 ;  /* 0x000000f89f477211 */ /* 0x080fe400010f0eff */
[----:B------:R-:W-:-:S03]  /*343e0*/  LEA.HI.X.SX32 R57, R128, R248, 0x1, P3 ;  /* 0x000000f880397211 */ /* 0x000fc600018f0eff */
[----:B------:R0:W-:Y:S04]  /*343f0*/  STL.64 [R1+0xb50], R70 ;  /* 0x000b504601007387 */ /* 0x0001e80000100a00 */
[----:B------:R1:W-:Y:S01]  /*34400*/  STL.64 [R1+0xb48], R56 ;  /* 0x000b483801007387 */ /* 0x0003e20000100a00 */
[CC--:B0-----:R-:W-:Y:S02]  /*34410*/  LEA R70, P2, R49.reuse, R2.reuse, 0x1 ;  /* 0x0000000231467211 */ /* 0x0c1fe400078408ff */
[C---:B-1----:R-:W-:Y:S02]  /*34420*/  LEA R56, P3, R48.reuse, R2, 0x1 ;  /* 0x0000000230387211 */ /* 0x042fe400078608ff */
[-C--:B------:R-:W-:Y:S02]  /*34430*/  LEA.HI.X.SX32 R71, R49, R248.reuse, 0x1, P2 ;  /* 0x000000f831477211 */ /* 0x080fe400010f0eff */
[----:B------:R-:W-:-:S02]  /*34440*/  LEA.HI.X.SX32 R57, R48, R248, 0x1, P3 ;  /* 0x000000f830397211 */ /* 0x000fc400018f0eff */
[----:B------:R-:W-:-:S03]  /*34450*/  LEA R48, P3, R58, R2, 0x1 ;  /* 0x000000023a307211 */ /* 0x000fc600078608ff */
[----:B------:R-:W-:Y:S01]  /*34460*/  STL.64 [R1+0x13f0], R56 ;  /* 0x0013f03801007387 */ /* 0x000fe20000100a00 */
[----:B------:R-:W-:-:S03]  /*34470*/  LEA.HI.X.SX32 R49, R58, R248, 0x1, P3 ;  /* 0x000000f83a317211 */ /* 0x000fc600018f0eff */
[----:B------:R0:W-:Y:S04]  /*34480*/  STL.64 [R1+0xb40], R70 ;  /* 0x000b404601007387 */ /* 0x0001e80000100a00 */
[----:B------:R1:W-:Y:S01]  /*34490*/  STL.64 [R1+0xb28], R48 ;  /* 0x000b283001007387 */ /* 0x0003e20000100a00 */
[----:B0-----:R-:W-:-:S04]  /*344a0*/  LEA R70, P2, R59, R2, 0x1 ;  /* 0x000000023b467211 */ /* 0x001fc800078408ff */
[----:B------:R-:W-:Y:S02]  /*344b0*/  LEA.HI.X.SX32 R71, R59, R248, 0x1, P2 ;  /* 0x000000f83b477211 */ /* 0x000fe400010f0eff */
[-C--:B------:R-:W-:Y:S02]  /*344c0*/  LEA R58, P2, R158, R2.reuse, 0x1 ;  /* 0x000000029e3a7211 */ /* 0x080fe400078408ff */
[----:B-1----:R-:W-:Y:S02]  /*344d0*/  LEA R48, P3, R130, R2, 0x1 ;  /* 0x0000000282307211 */ /* 0x002fe400078608ff */
[-C--:B------:R-:W-:Y:S02]  /*344e0*/  LEA.HI.X.SX32 R59, R158, R248.reuse, 0x1, P2 ;  /* 0x000000f89e3b7211 */ /* 0x080fe400010f0eff */
[----:B------:R-:W-:Y:S01]  /*344f0*/  LEA.HI.X.SX32 R49, R130, R248, 0x1, P3 ;  /* 0x000000f882317211 */ /* 0x000fe200018f0eff */
[----:B------:R-:W-:Y:S04]  /*34500*/  STL.64 [R1+0xb30], R70 ;  /* 0x000b304601007387 */ /* 0x000fe80000100a00 */
[----:B------:R-:W-:Y:S04]  /*34510*/  STL.64 [R1+0x13e0], R58 ;  /* 0x0013e03a01007387 */ /* 0x000fe80000100a00 */
[----:B------:R0:W-:Y:S01]  /*34520*/  STL.64 [R1+0xb18], R48 ;  /* 0x000b183001007387 */ /* 0x0001e20000100a00 */
[----:B------:R-:W-:-:S02]  /*34530*/  LEA R56, P2, R51, R2, 0x1 ;  /* 0x0000000233387211 */ /* 0x000fc400078408ff */
[----:B0-----:R-:W-:-:S04]  /*34540*/  LEA R48, P3, R50, R2, 0x1 ;  /* 0x0000000232307211 */ /* 0x001fc800078608ff */
[-C--:B------:R-:W-:Y:S02]  /*34550*/  LEA.HI.X.SX32 R49, R50, R248.reuse, 0x1, P3 ;  /* 0x000000f832317211 */ /* 0x080fe400018f0eff */
[----:B------:R-:W-:-:S03]  /*34560*/  LEA.HI.X.SX32 R57, R51, R248, 0x1, P2 ;  /* 0x000000f833397211 */ /* 0x000fc600010f0eff */
[----:B------:R0:W-:Y:S01]  /*34570*/  STL.64 [R1+0xb08], R48 ;  /* 0x000b083001007387 */ /* 0x0001e20000100a00 */
[----:B------:R-:W-:-:S04]  /*34580*/  LEA R50, P3, R156, R2, 0x1 ;  /* 0x000000029c327211 */ /* 0x000fc800078608ff */
[----:B------:R-:W-:Y:S02]  /*34590*/  LEA.HI.X.SX32 R51, R156, R248, 0x1, P3 ;  /* 0x000000f89c337211 */ /* 0x000fe400018f0eff */
[----:B0-----:R-:W-:-:S04]  /*345a0*/  LEA R48, P2, R157, R2, 0x1 ;  /* 0x000000029d307211 */ /* 0x001fc800078408ff */
[----:B------:R-:W-:Y:S01]  /*345b0*/  LEA.HI.X.SX32 R49, R157, R248, 0x1, P2 ;  /* 0x000000f89d317211 */ /* 0x000fe200010f0eff */
[----:B------:R-:W-:Y:S04]  /*345c0*/  STL.64 [R1+0xb10], R56 ;  /* 0x000b103801007387 */ /* 0x000fe80000100a00 */
[----:B------:R0:W-:Y:S04]  /*345d0*/  STL.64 [R1+0x13f8], R48 ;  /* 0x0013f83001007387 */ /* 0x0001e80000100a00 */
[----:B------:R1:W-:Y:S01]  /*345e0*/  STL.64 [R1+0xaf8], R50 ;  /* 0x000af83201007387 */ /* 0x0003e20000100a00 */
[----:B0-----:R-:W-:-:S02]  /*345f0*/  LEA R48, P2, R45, R2, 0x1 ;  /* 0x000000022d307211 */ /* 0x001fc400078408ff */
[C---:B-1----:R-:W-:Y:S02]  /*34600*/  LEA R50, P3, R44.reuse, R2, 0x1 ;  /* 0x000000022c327211 */ /* 0x042fe400078608ff */
[-C--:B------:R-:W-:Y:S02]  /*34610*/  LEA.HI.X.SX32 R49, R45, R248.reuse, 0x1, P2 ;  /* 0x000000f82d317211 */ /* 0x080fe400010f0eff */
[----:B------:R-:W-:-:S05]  /*34620*/  LEA.HI.X.SX32 R51, R44, R248, 0x1, P3 ;  /* 0x000000f82c337211 */ /* 0x000fca00018f0eff */
[----:B------:R-:W-:Y:S04]  /*34630*/  STL [R1+0x1400], R51 ;  /* 0x0014003301007387 */ /* 0x000fe80000100800 */
[----:B------:R0:W-:Y:S01]  /*34640*/  STL.64 [R1+0xaf0], R48 ;  /* 0x000af03001007387 */ /* 0x0001e20000100a00 */
[-C--:B------:R-:W-:Y:S02]  /*34650*/  LEA R44, P3, R154, R2.reuse, 0x1 ;  /* 0x000000029a2c7211 */ /* 0x080fe400078608ff */
[----:B0-----:R-:W-:-:S04]  /*34660*/  LEA R48, P2, R155, R2, 0x1 ;  /* 0x000000029b307211 */ /* 0x001fc800078408ff */
[----:B------:R-:W-:-:S05]  /*34670*/  LEA.HI.X.SX32 R49, R155, R248, 0x1, P2 ;  /* 0x000000f89b317211 */ /* 0x000fca00010f0eff */
[----:B------:R0:W-:Y:S01]  /*34680*/  STL.64 [R1+0xae0], R48 ;  /* 0x000ae03001007387 */ /* 0x0001e20000100a00 */
[----:B------:R-:W-:Y:S02]  /*34690*/  LEA.HI.X.SX32 R45, R154, R248, 0x1, P3 ;  /* 0x000000f89a2d7211 */ /* 0x000fe400018f0eff */
[----:B0-----:R-:W-:-:S04]  /*346a0*/  LEA R48, P2, R47, R2, 0x1 ;  /* 0x000000022f307211 */ /* 0x001fc800078408ff */
[----:B------:R-:W-:Y:S01]  /*346b0*/  LEA.HI.X.SX32 R49, R47, R248, 0x1, P2 ;  /* 0x000000f82f317211 */ /* 0x000fe200010f0eff */
[----:B------:R0:W-:Y:S04]  /*346c0*/  STL.64 [R1+0xad8], R44 ;  /* 0x000ad82c01007387 */ /* 0x0001e80000100a00 */
[----:B------:R1:W-:Y:S01]  /*346d0*/  STL.64 [R1+0xad0], R48 ;  /* 0x000ad03001007387 */ /* 0x0003e20000100a00 */
[-C--:B0-----:R-:W-:Y:S02]  /*346e0*/  LEA R44, P3, R46, R2.reuse, 0x1 ;  /* 0x000000022e2c7211 */ /* 0x081fe400078608ff */
[----:B-1----:R-:W-:-:S04]  /*346f0*/  LEA R48, P2, R153, R2, 0x1 ;  /* 0x0000000299307211 */ /* 0x002fc800078408ff */
[-C--:B------:R-:W-:Y:S02]  /*34700*/  LEA.HI.X.SX32 R49, R153, R248.reuse, 0x1, P2 ;  /* 0x000000f899317211 */ /* 0x080fe400010f0eff */
[----:B------:R-:W-:Y:S02]  /*34710*/  LEA.HI.X.SX32 R45, R46, R248, 0x1, P3 ;  /* 0x000000f82e2d7211 */ /* 0x000fe400018f0eff */
[C---:B------:R-:W-:Y:S01]  /*34720*/  LEA R46, P3, R152.reuse, R2, 0x1 ;  /* 0x00000002982e7211 */ /* 0x040fe200078608ff */
[----:B------:R0:W-:Y:S03]  /*34730*/  STL.64 [R1+0xac0], R48 ;  /* 0x000ac03001007387 */ /* 0x0001e60000100a00 */
        /* <DEDUP_REMOVED lines=16> */
[CC--:B0-----:R-:W-:Y:S02]  /*34840*/  LEA R40, P3, R42.reuse, R2.reuse, 0x1 ;  /* 0x000000022a287211 */ /* 0x0c1fe400078608ff */
[----:B-1----:R-:W-:Y:S02]  /*34850*/  LEA R48, P2, R149, R2, 0x1 ;  /* 0x0000000295307211 */ /* 0x002fe400078408ff */
[----:B------:R-:W-:-:S02]  /*34860*/  LEA.HI.X.SX32 R41, R42, R248, 0x1, P3 ;  /* 0x000000f82a297211 */ /* 0x000fc400018f0eff */
[----:B------:R-:W-:Y:S02]  /*34870*/  LEA.HI.X.SX32 R49, R149, R248, 0x1, P2 ;  /* 0x000000f895317211 */ /* 0x000fe400010f0eff */
[----:B------:R-:W-:-:S03]  /*34880*/  LEA R42, P3, R148, R2, 0x1 ;  /* 0x00000002942a7211 */ /* 0x000fc600078608ff */
[----:B------:R0:W-:Y:S01]  /*34890*/  STL.64 [R1+0xa78], R48 ;  /* 0x000a783001007387 */ /* 0x0001e20000100a00 */
[----:B------:R-:W-:-:S05]  /*348a0*/  LEA.HI.X.SX32 R43, R148, R248, 0x1, P3 ;  /* 0x000000f8942b7211 */ /* 0x000fca00018f0eff */
[----:B------:R1:W-:Y:S01]  /*348b0*/  STL.64 [R1+0xa70], R42 ;  /* 0x000a702a01007387 */ /* 0x0003e20000100a00 */
[----:B0-----:R-:W-:-:S04]  /*348c0*/  LEA R48, P2, R37, R2, 0x1 ;  /* 0x0000000225307211 */ /* 0x001fc800078408ff */
[----:B------:R-:W-:Y:S02]  /*348d0*/  LEA.HI.X.SX32 R49, R37, R248, 0x1, P2 ;  /* 0x000000f825317211 */ /* 0x000fe400010f0eff */
[----:B-1----:R-:W-:-:S03]  /*348e0*/  LEA R42, P3, R36, R2, 0x1 ;  /* 0x00000002242a7211 */ /* 0x002fc600078608ff */
[----:B------:R0:W-:Y:S01]  /*348f0*/  STL.64 [R1+0xa68], R48 ;  /* 0x000a683001007387 */ /* 0x0001e20000100a00 */
[----:B------:R-:W-:Y:S02]  /*34900*/  LEA.HI.X.SX32 R43, R36, R248, 0x1, P3 ;  /* 0x000000f8242b7211 */ /* 0x000fe400018f0eff */
[----:B------:R-:W-:-:S04]  /*34910*/  LEA R36, P3, R146, R2, 0x1 ;  /* 0x0000000292247211 */ /* 0x000fc800078608ff */
[----:B------:R-:W-:Y:S02]  /*34920*/  LEA.HI.X.SX32 R37, R146, R248, 0x1, P3 ;  /* 0x000000f892257211 */ /* 0x000fe400018f0eff */
[----:B0-----:R-:W-:-:S04]  /*34930*/  LEA R48, P2, R147, R2, 0x1 ;  /* 0x0000000293307211 */ /* 0x001fc800078408ff */
[----:B------:R-:W-:-:S05]  /*34940*/  LEA.HI.X.SX32 R49, R147, R248, 0x1, P2 ;  /* 0x000000f893317211 */ /* 0x000fca00010f0eff */
[----:B------:R0:W-:Y:S04]  /*34950*/  STL.64 [R1+0xa58], R48 ;  /* 0x000a583001007387 */ /* 0x0001e80000100a00 */
[----:B------:R1:W-:Y:S01]  /*34960*/  STL.64 [R1+0xa50], R36 ;  /* 0x000a502401007387 */ /* 0x0003e20000100a00 */
[CC--:B0-----:R-:W-:Y:S02]  /*34970*/  LEA R48, P2, R33.reuse, R2.reuse, 0x1 ;  /* 0x0000000221307211 */ /* 0x0c1fe400078408ff */
[C---:B-1----:R-:W-:Y:S02]  /*34980*/  LEA R36, P3, R32.reuse, R2, 0x1 ;  /* 0x0000000220247211 */ /* 0x042fe400078608ff */
[-C--:B------:R-:W-:Y:S02]  /*34990*/  LEA.HI.X.SX32 R49, R33, R248.reuse, 0x1, P2 ;  /* 0x000000f821317211 */ /* 0x080fe400010f0eff */
[----:B------:R-:W-:-:S02]  /*349a0*/  LEA.HI.X.SX32 R37, R32, R248, 0x1, P3 ;  /* 0x000000f820257211 */ /* 0x000fc400018f0eff */
[CC--:B------:R-:W-:Y:S02]  /*349b0*/  LEA R78, P2, R145.reuse, R2.reuse, 0x1 ;  /* 0x00000002914e7211 */ /* 0x0c0fe400078408ff */
[C---:B------:R-:W-:Y:S02]  /*349c0*/  LEA R32, P3, R144.reuse, R2, 0x1 ;  /* 0x0000000290207211 */ /* 0x040fe400078608ff */
[-C--:B------:R-:W-:Y:S02]  /*349d0*/  LEA.HI.X.SX32 R79, R145, R248.reuse, 0x1, P2 ;  /* 0x000000f8914f7211 */ /* 0x080fe400010f0eff */
[----:B------:R-:W-:Y:S01]  /*349e0*/  LEA.HI.X.SX32 R33, R144, R248, 0x1, P3 ;  /* 0x000000f890217211 */ /* 0x000fe200018f0eff */
[----:B------:R-:W-:Y:S04]  /*349f0*/  STL.64 [R1+0xa48], R48 ;  /* 0x000a483001007387 */ /* 0x000fe80000100a00 */
[----:B------:R-:W-:Y:S04]  /*34a00*/  STL.64 [R1+0xa38], R78 ;  /* 0x000a384e01007387 */ /* 0x000fe80000100a00 */
[----:B------:R0:W-:Y:S02]  /*34a10*/  STL.64 [R1+0xa30], R32 ;  /* 0x000a302001007387 */ /* 0x0001e40000100a00 */
[----:B0-----:R-:W-:-:S04]  /*34a20*/  LEA R32, P3, R38, R2, 0x1 ;  /* 0x0000000226207211 */ /* 0x001fc800078608ff */
[----:B------:R-:W-:Y:S02]  /*34a30*/  LEA.HI.X.SX32 R33, R38, R248, 0x1, P3 ;  /* 0x000000f826217211 */ /* 0x000fe400018f0eff */
[----:B------:R-:W-:-:S03]  /*34a40*/  LEA R78, P2, R39, R2, 0x1 ;  /* 0x00000002274e7211 */ /* 0x000fc600078408ff */
[----:B------:R0:W-:Y:S01]  /*34a50*/  STL.64 [R1+0xa20], R32 ;  /* 0x000a202001007387 */ /* 0x0001e20000100a00 */
[----:B------:R-:W-:Y:S02]  /*34a60*/  LEA.HI.X.SX32 R79, R39, R248, 0x1, P2 ;  /* 0x000000f8274f7211 */ /* 0x000fe400010f0eff */
[-C--:B------:R-:W-:Y:S02]  /*34a70*/  LEA R38, P2, R143, R2.reuse, 0x1 ;  /* 0x000000028f267211 */ /* 0x080fe400078408ff */
[----:B0-----:R-:W-:-:S04]  /*34a80*/  LEA R32, P3, R142, R2, 0x1 ;  /* 0x000000028e207211 */ /* 0x001fc800078608ff */
[-C--:B------:R-:W-:Y:S01]  /*34a90*/  LEA.HI.X.SX32 R33, R142, R248.reuse, 0x1, P3 ;  /* 0x000000f88e217211 */ /* 0x080fe200018f0eff */
[----:B------:R0:W-:Y:S04]  /*34aa0*/  STL.64 [R1+0xa28], R78 ;  /* 0x000a284e01007387 */ /* 0x0001e80000100a00 */
[----:B------:R1:W-:Y:S01]  /*34ab0*/  STL.64 [R1+0xa10], R32 ;  /* 0x000a102001007387 */ /* 0x0003e20000100a00 */
[----:B------:R-:W-:Y:S02]  /*34ac0*/  LEA.HI.X.SX32 R39, R143, R248, 0x1, P2 ;  /* 0x000000f88f277211 */ /* 0x000fe400010f0eff */
[-C--:B0-----:R-:W-:Y:S02]  /*34ad0*/  LEA R78, P2, R27, R2.reuse, 0x1 ;  /* 0x000000021b4e7211 */ /* 0x081fe400078408ff */
[----:B-1----:R-:W-:-:S04]  /*34ae0*/  LEA R32, P3, R26, R2, 0x1 ;  /* 0x000000021a207211 */ /* 0x002fc800078608ff */
[----:B------:R-:W-:Y:S02]  /*34af0*/  LEA.HI.X.SX32 R33, R26, R248, 0x1, P3 ;  /* 0x000000f81a217211 */ /* 0x000fe400018f0eff */
[C---:B------:R-:W-:Y:S02]  /*34b00*/  LEA R26, P3, R140.reuse, R2, 0x1 ;  /* 0x000000028c1a7211 */ /* 0x040fe400078608ff */
        /* <DEDUP_REMOVED lines=8> */
[C---:B------:R-:W-:Y:S01]  /*34b90*/  LEA R90, P2, R35.reuse, R2, 0x1 ;  /* 0x00000002235a7211 */ /* 0x040fe200078408ff */
[----:B------:R-:W-:Y:S04]  /*34ba0*/  STL.64 [R1+0x9f8], R78 ;  /* 0x0009f84e01007387 */ /* 0x000fe80000100a00 */
        /* <DEDUP_REMOVED lines=10> */
[-C--:B------:R-:W-:Y:S02]  /*34c50*/  LEA.HI.X.SX32 R27, R28, R248.reuse, 0x1, P3 ;  /* 0x000000f81c1b7211 */ /* 0x080fe400018f0eff */
[----:B------:R-:W-:Y:S02]  /*34c60*/  LEA.HI.X.SX32 R91, R29, R248, 0x1, P2 ;  /* 0x000000f81d5b7211 */ /* 0x000fe400010f0eff */
[C---:B------:R-:W-:Y:S01]  /*34c70*/  LEA R28, P2, R137.reuse, R2, 0x1 ;  /* 0x00000002891c7211 */ /* 0x040fe200078408ff */
[----:B------:R0:W-:Y:S03]  /*34c80*/  STL.64 [R1+0x9c0], R26 ;  /* 0x0009c01a01007387 */ /* 0x0001e60000100a00 */
[----:B------:R-:W-:Y:S01]  /*34c90*/  LEA.HI.X.SX32 R29, R137, R248, 0x1, P2 ;  /* 0x000000f8891d7211 */ /* 0x000fe200010f0eff */
[----:B------:R-:W-:Y:S01]  /*34ca0*/  STL.64 [R1+0x9c8], R90 ;  /* 0x0009c85a01007387 */ /* 0x000fe20000100a00 */
[----:B0-----:R-:W-:-:S04]  /*34cb0*/  LEA R26, P3, R136, R2, 0x1 ;  /* 0x00000002881a7211 */ /* 0x001fc800078608ff */
[----:B------:R-:W-:Y:S01]  /*34cc0*/  LEA.HI.X.SX32 R27, R136, R248, 0x1, P3 ;  /* 0x000000f8881b7211 */ /* 0x000fe200018f0eff */
[----:B------:R-:W-:Y:S04]  /*34cd0*/  STL.64 [R1+0x1380], R28 ;  /* 0x0013801c01007387 */ /* 0x000fe80000100a00 */
[----:B------:R0:W-:Y:S02]  /*34ce0*/  STL.64 [R1+0x9b0], R26 ;  /* 0x0009b01a01007387 */ /* 0x0001e40000100a00 */
[CC--:B0-----:R-:W-:Y:S02]  /*34cf0*/  LEA R26, P3, R30.reuse, R2.reuse, 0x1 ;  /* 0x000000021e1a7211 */ /* 0x0c1fe400078608ff */
[----:B------:R-:W-:Y:S02]  /*34d00*/  LEA R28, P2, R31, R2, 0x1 ;  /* 0x000000021f1c7211 */ /* 0x000fe400078408ff */
[----:B------:R-:W-:-:S02]  /*34d10*/  LEA.HI.X.SX32 R27, R30, R248, 0x1, P3 ;  /* 0x000000f81e1b7211 */ /* 0x000fc400018f0eff */
[C---:B------:R-:W-:Y:S02]  /*34d20*/  LEA R30, P3, R12.reuse, R2, 0x1 ;  /* 0x000000020c1e7211 */ /* 0x040fe400078608ff */
[-C--:B------:R-:W-:Y:S01]  /*34d30*/  LEA.HI.X.SX32 R29, R31, R248.reuse, 0x1, P2 ;  /* 0x000000f81f1d7211 */ /* 0x080fe200010f0eff */
[----:B------:R0:W-:Y:S01]  /*34d40*/  STL.64 [R1+0x9a0], R26 ;  /* 0x0009a01a01007387 */ /* 0x0001e20000100a00 */
[----:B------:R-:W-:Y:S02]  /*34d50*/  LEA.HI.X.SX32 R31, R12, R248, 0x1, P3 ;  /* 0x000000f80c1f7211 */ /* 0x000fe400018f0eff */
[-C--:B------:R-:W-:Y:S01]  /*34d60*/  LEA R12, P3, R24, R2.reuse, 0x1 ;  /* 0x00000002180c7211 */ /* 0x080fe200078608ff */
[----:B------:R-:W-:Y:S01]  /*34d70*/  STL.64 [R1+0x9a8], R28 ;  /* 0x0009a81c01007387 */ /* 0x000fe20000100a00 */
[----:B0-----:R-:W-:-:S04]  /*34d80*/  LEA R26, P2, R13, R2, 0x1 ;  /* 0x000000020d1a7211 */ /* 0x001fc800078408ff */
[-C--:B------:R-:W-:Y:S02]  /*34d90*/  LEA.HI.X.SX32 R27, R13, R248.reuse, 0x1, P2 ;  /* 0x000000f80d1b7211 */ /* 0x080fe400010f0eff */
[----:B------:R-:W-:Y:S01]  /*34da0*/  LEA.HI.X.SX32 R13, R24, R248, 0x1, P3 ;  /* 0x000000f8180d7211 */ /* 0x000fe200018f0eff */
[----:B------:R-:W-:Y:S04]  /*34db0*/  STL.64 [R1+0x1370], R30 ;  /* 0x0013701e01007387 */ /* 0x000fe80000100a00 */
[----:B------:R0:W-:Y:S04]  /*34dc0*/  STL.64 [R1+0x998], R26 ;  /* 0x0009981a01007387 */ /* 0x0001e80000100a00 */
[----:B------:R1:W-:Y:S01]  /*34dd0*/  STL.64 [R1+0x980], R12 ;  /* 0x0009800c01007387 */ /* 0x0003e20000100a00 */
[----:B0-----:R-:W-:-:S02]  /*34de0*/  LEA R26, P2, R25, R2, 0x1 ;  /* 0x00000002191a7211 */ /* 0x001fc400078408ff */
[C---:B-1----:R-:W-:Y:S02]  /*34df0*/  LEA R12, P3, R22.reuse, R2, 0x1 ;  /* 0x00000002160c7211 */ /* 0x042fe400078608ff */
[-C--:B------:R-:W-:Y:S02]  /*34e00*/  LEA.HI.X.SX32 R27, R25, R248.reuse, 0x1, P2 ;  /* 0x000000f8191b7211 */ /* 0x080fe400010f0eff */
[----:B------:R-:W-:Y:S02]  /*34e10*/  LEA.HI.X.SX32 R13, R22, R248, 0x1, P3 ;  /* 0x000000f8160d7211 */ /* 0x000fe400018f0eff */
[C---:B------:R-:W-:Y:S01]  /*34e20*/  LEA R24, P2, R23.reuse, R2, 0x1 ;  /* 0x0000000217187211 */ /* 0x040fe200078408ff */
[----:B------:R-:W-:Y:S04]  /*34e30*/  STL.64 [R1+0x988], R26 ;  /* 0x0009881a01007387 */ /* 0x000fe80000100a00 */
[----:B------:R0:W-:Y:S01]  /*34e40*/  STL.64 [R1+0x970], R12 ;  /* 0x0009700c01007387 */ /* 0x0001e20000100a00 */
[----:B------:R-:W-:-:S02]  /*34e50*/  LEA.HI.X.SX32 R25, R23, R248, 0x1, P2 ;  /* 0x000000f817197211 */ /* 0x000fc400010f0eff */
[-C--:B------:R-:W-:Y:S02]  /*34e60*/  LEA R22, P2, R21, R2.reuse, 0x1 ;  /* 0x0000000215167211 */ /* 0x080fe400078408ff */
[----:B0-----:R-:W-:-:S04]  /*34e70*/  LEA R12, P3, R17, R2, 0x1 ;  /* 0x00000002110c7211 */ /* 0x001fc800078608ff */
        /* <DEDUP_REMOVED lines=9> */
[----:B------:R0:W-:Y:S01]  /*34f10*/  STL.64 [R1+0x950], R12 ;  /* 0x0009500c01007387 */ /* 0x0001e20000100a00 */
[-C--:B------:R-:W-:Y:S02]  /*34f20*/  LEA R16, P2, R20, R2.reuse, 0x1 ;  /* 0x0000000214107211 */ /* 0x080fe400078408ff */
[----:B0-----:R-:W-:-:S04]  /*34f30*/  LEA R12, P3, R52, R2, 0x1 ;  /* 0x00000002340c7211 */ /* 0x001fc800078608ff */
[----:B------:R-:W-:-:S05]  /*34f40*/  LEA.HI.X.SX32 R13, R52, R248, 0x1, P3 ;  /* 0x000000f8340d7211 */ /* 0x000fca00018f0eff */
[----:B------:R0:W-:Y:S01]  /*34f50*/  STL.64 [R1+0x940], R12 ;  /* 0x0009400c01007387 */ /* 0x0001e20000100a00 */
[----:B------:R-:W-:Y:S02]  /*34f60*/  LEA.HI.X.SX32 R17, R20, R248, 0x1, P2 ;  /* 0x000000f814117211 */ /* 0x000fe400010f0eff */
[-C--:B------:R-:W-:Y:S02]  /*34f70*/  LEA R20, P2, R60, R2.reuse, 0x1 ;  /* 0x000000023c147211 */ /* 0x080fe400078408ff */
[----:B0-----:R-:W-:-:S04]  /*34f80*/  LEA R12, P3, R54, R2, 0x1 ;  /* 0x00000002360c7211 */ /* 0x001fc800078608ff */
[-C--:B------:R-:W-:Y:S01]  /*34f90*/  LEA.HI.X.SX32 R13, R54, R248.reuse, 0x1, P3 ;  /* 0x000000f8360d7211 */ /* 0x080fe200018f0eff */
[----:B------:R-:W-:Y:S01]  /*34fa0*/  STL.64 [R1+0x948], R16 ;  /* 0x0009481001007387 */ /* 0x000fe20000100a00 */
[----:B------:R-:W-:-:S03]  /*34fb0*/  LEA.HI.X.SX32 R21, R60, R248, 0x1, P2 ;  /* 0x000000f83c157211 */ /* 0x000fc600010f0eff */
[----:B------:R0:W-:Y:S01]  /*34fc0*/  STL.64 [R1+0x930], R12 ;  /* 0x0009300c01007387 */ /* 0x0001e20000100a00 */
[-C--:B------:R-:W-:Y:S02]  /*34fd0*/  LEA R22, P3, R53, R2.reuse, 0x1 ;  /* 0x0000000235167211 */ /* 0x080fe400078608ff */
[----:B0-----:R-:W-:-:S04]  /*34fe0*/  LEA R12, P2, R61, R2, 0x1 ;  /* 0x000000023d0c7211 */ /* 0x001fc800078408ff */
[-C--:B------:R-:W-:Y:S02]  /*34ff0*/  LEA.HI.X.SX32 R13, R61, R248.reuse, 0x1, P2 ;  /* 0x000000f83d0d7211 */ /* 0x080fe400010f0eff */
[----:B------:R-:W-:-:S03]  /*35000*/  LEA.HI.X.SX32 R23, R53, R248, 0x1, P3 ;  /* 0x000000f835177211 */ /* 0x000fc600018f0eff */
[----:B------:R0:W-:Y:S01]  /*35010*/  STL.64 [R1+0x928], R12 ;  /* 0x0009280c01007387 */ /* 0x0001e20000100a00 */
[-C--:B------:R-:W-:Y:S02]  /*35020*/  LEA R16, P2, R19, R2.reuse, 0x1 ;  /* 0x0000000213107211 */ /* 0x080fe400078408ff */
[----:B0-----:R-:W-:-:S04]  /*35030*/  LEA R12, P3, R55, R2, 0x1 ;  /* 0x00000002370c7211 */ /* 0x001fc800078608ff */
[-C--:B------:R-:W-:Y:S02]  /*35040*/  LEA.HI.X.SX32 R13, R55, R248.reuse, 0x1, P3 ;  /* 0x000000f8370d7211 */ /* 0x080fe400018f0eff */
[----:B------:R-:W-:-:S03]  /*35050*/  LEA.HI.X.SX32 R17, R19, R248, 0x1, P2 ;  /* 0x000000f813117211 */ /* 0x000fc600010f0eff */
[----:B------:R0:W-:Y:S04]  /*35060*/  STL.64 [R1+0x910], R12 ;  /* 0x0009100c01007387 */ /* 0x0001e80000100a00 */
[----:B------:R1:W-:Y:S01]  /*35070*/  STL.64 [R1+0x918], R16 ;  /* 0x0009181001007387 */ /* 0x0003e20000100a00 */
[----:B0-----:R-:W-:-:S04]  /*35080*/  LEA R12, P2, R18, R2, 0x1 ;  /* 0x00000002120c7211 */ /* 0x001fc800078408ff */
[----:B------:R-:W-:Y:S02]  /*35090*/  LEA.HI.X.SX32 R13, R18, R248, 0x1, P2 ;  /* 0x000000f8120d7211 */ /* 0x000fe400010f0eff */
[----:B-1----:R-:W-:-:S03]  /*350a0*/  LEA R16, P3, R62, R2, 0x1 ;  /* 0x000000023e107211 */ /* 0x002fc600078608ff */
[----:B------:R0:W-:Y:S01]  /*350b0*/  STL.64 [R1+0x908], R12 ;  /* 0x0009080c01007387 */ /* 0x0001e20000100a00 */
[----:B------:R-:W-:Y:S02]  /*350c0*/  LEA.HI.X.SX32 R17, R62, R248, 0x1, P3 ;  /* 0x000000f83e117211 */ /* 0x000fe400018f0eff */
        /* <DEDUP_REMOVED lines=8> */
[-C--:B-1----:R-:W-:Y:S02]  /*35150*/  LEA R18, P3, R65, R2.reuse, 0x1 ;  /* 0x0000000241127211 */ /* 0x082fe400078608ff */
[----:B------:R-:W-:Y:S01]  /*35160*/  LEA R14, P2, R135, R2, 0x1 ;  /* 0x00000002870e7211 */ /* 0x000fe200078408ff */
[----:B------:R0:W-:Y:S01]  /*35170*/  STL.64 [R1+0x8e8], R12 ;  /* 0x0008e80c01007387 */ /* 0x0001e20000100a00 */
[-C--:B------:R-:W-:Y:S02]  /*35180*/  LEA.HI.X.SX32 R19, R65, R248.reuse, 0x1, P3 ;  /* 0x000000f841137211 */ /* 0x080fe400018f0eff */
        /* <DEDUP_REMOVED lines=9> */
[C---:B------:R-:W-:Y:S01]  /*35220*/  LEA R4, P3, R66.reuse, R2, 0x1 ;  /* 0x0000000242047211 */ /* 0x040fe200078608ff */
[----:B------:R0:W-:Y:S03]  /*35230*/  STL.64 [R1+0x8c8], R14 ;  /* 0x0008c80e01007387 */ /* 0x0001e60000100a00 */
[----:B------:R-:W-:-:S05]  /*35240*/  LEA.HI.X.SX32 R5, R66, R248, 0x1, P3 ;  /* 0x000000f842057211 */ /* 0x000fca00018f0eff */
[----:B------:R1:W-:Y:S01]  /*35250*/  STL.64 [R1+0x8b0], R4 ;  /* 0x0008b00401007387 */ /* 0x0003e20000100a00 */
[----:B0-----:R-:W-:-:S04]  /*35260*/  LEA R14, P2, R134, R2, 0x1 ;  /* 0x00000002860e7211 */ /* 0x001fc800078408ff */
[----:B------:R-:W-:Y:S02]  /*35270*/  LEA.HI.X.SX32 R15, R134, R248, 0x1, P2 ;  /* 0x000000f8860f7211 */ /* 0x000fe400010f0eff */
[----:B-1----:R-:W-:-:S03]  /*35280*/  LEA R4, P2, R11, R2, 0x1 ;  /* 0x000000020b047211 */ /* 0x002fc600078408ff */
[----:B------:R0:W-:Y:S01]  /*35290*/  STL.64 [R1+0x8b8], R14 ;  /* 0x0008b80e01007387 */ /* 0x0001e20000100a00 */
[----:B------:R-:W-:-:S05]  /*352a0*/  LEA.HI.X.SX32 R5, R11, R248, 0x1, P2 ;  /* 0x000000f80b057211 */ /* 0x000fca00010f0eff */
[----:B------:R1:W-:Y:S01]  /*352b0*/  STL.64 [R1+0x8a8], R4 ;  /* 0x0008a80401007387 */ /* 0x0003e20000100a00 */
[----:B0-----:R-:W-:-:S04]  /*352c0*/  LEA R14, P3, R67, R2, 0x1 ;  /* 0x00000002430e7211 */ /* 0x001fc800078608ff */
[----:B------:R-:W-:Y:S02]  /*352d0*/  LEA.HI.X.SX32 R15, R67, R248, 0x1, P3 ;  /* 0x000000f8430f7211 */ /* 0x000fe400018f0eff */
[CC--:B-1----:R-:W-:Y:S02]  /*352e0*/  LEA R4, P3, R8.reuse, R2.reuse, 0x1 ;  /* 0x0000000208047211 */ /* 0x0c2fe400078608ff */
[C---:B------:R-:W-:Y:S02]  /*352f0*/  LEA R26, P2, R9.reuse, R2, 0x1 ;  /* 0x00000002091a7211 */ /* 0x040fe400078408ff */
[-C--:B------:R-:W-:Y:S02]  /*35300*/  LEA.HI.X.SX32 R5, R8, R248.reuse, 0x1, P3 ;  /* 0x000000f808057211 */ /* 0x080fe400018f0eff */
[----:B------:R-:W-:-:S03]  /*35310*/  LEA.HI.X.SX32 R27, R9, R248, 0x1, P2 ;  /* 0x000000f8091b7211 */ /* 0x000fc600010f0eff */
[----:B------:R0:W-:Y:S01]  /*35320*/  STL.64 [R1+0x890], R4 ;  /* 0x0008900401007387 */ /* 0x0001e20000100a00 */
[----:B------:R-:W-:-:S03]  /*35330*/  LEA R8, P3, R68, R2, 0x1 ;  /* 0x0000000244087211 */ /* 0x000fc600078608ff */
[----:B------:R-:W-:Y:S01]  /*35340*/  STL.64 [R1+0x898], R26 ;  /* 0x0008981a01007387 */ /* 0x000fe20000100a00 */
        /* <DEDUP_REMOVED lines=8> */
[----:B------:R0:W-:Y:S01]  /*353d0*/  STL.64 [R1+0x870], R4 ;  /* 0x0008700401007387 */ /* 0x0001e20000100a00 */
[----:B------:R-:W-:Y:S01]  /*353e0*/  VIADD R6, R7, UR4 ;  /* 0x0000000407067c36 */ /* 0x000fe20008000000 */
[----:B------:R-:W-:Y:S02]  /*353f0*/  ULDC UR4, c[0x0][0x248] ;  /* 0x0000920000047ab9 */ /* 0x000fe40000000800 */
[----:B------:R1:W-:Y:S01]  /*35400*/  STL.64 [R1+0x878], R10 ;  /* 0x0008780a01007387 */ /* 0x0003e20000100a00 */
[----:B0-----:R-:W-:-:S04]  /*35410*/  LEA R4, P2, R133, R2, 0x1 ;  /* 0x0000000285047211 */ /* 0x001fc800078408ff */
[----:B------:R-:W-:Y:S02]  /*35420*/  LEA.HI.X.SX32 R5, R133, R248, 0x1, P2 ;  /* 0x000000f885057211 */ /* 0x000fe400010f0eff */
[----:B-1----:R-:W-:Y:S01]  /*35430*/  LEA R10, P3, R86, R2, 0x1 ;  /* 0x00000002560a7211 */ /* 0x002fe200078608ff */
[----:B------:R-:W-:Y:S01]  /*35440*/  VIADD R132, R6, UR4 ;  /* 0x0000000406847c36 */ /* 0x000fe20008000000 */
[----:B------:R-:W-:Y:S01]  /*35450*/  ULDC UR4, c[0x0][0x248] ;  /* 0x0000920000047ab9 */ /* 0x000fe20000000800 */
[----:B------:R0:W-:Y:S01]  /*35460*/  STL.64 [R1+0x868], R4 ;  /* 0x0008680401007387 */ /* 0x0001e20000100a00 */
[----:B------:R-:W-:Y:S01]  /*35470*/  LEA.HI.X.SX32 R11, R86, R248, 0x1, P3 ;  /* 0x000000f8560b7211 */ /* 0x000fe200018f0eff */
[----:B------:R-:W-:Y:S01]  /*35480*/  VIADD R88, R132, UR4 ;  /* 0x0000000484587c36 */ /* 0x000fe20008000000 */
[C---:B------:R-:W-:Y:S01]  /*35490*/  LEA R26, P2, R7.reuse, R2, 0x1 ;  /* 0x00000002071a7211 */ /* 0x040fe200078408ff */
[----:B------:R-:W-:Y:S02]  /*354a0*/  ULDC UR4, c[0x0][0x248] ;  /* 0x0000920000047ab9 */ /* 0x000fe40000000800 */
[----:B------:R-:W-:Y:S01]  /*354b0*/  VIADD R131, R88, UR4 ;  /* 0x0000000458837c36 */ /* 0x000fe20008000000 */
[----:B------:R-:W-:Y:S01]  /*354c0*/  LEA.HI.X.SX32 R27, R7, R248, 0x1, P2 ;  /* 0x000000f8071b7211 */ /* 0x000fe200010f0eff */
[----:B------:R-:W-:Y:S01]  /*354d0*/  ULDC UR4, c[0x0][0x248] ;  /* 0x0000920000047ab9 */ /* 0x000fe20000000800 */
[----:B0-----:R-:W-:-:S04]  /*354e0*/  LEA R4, P3, R6, R2, 0x1 ;  /* 0x0000000206047211 */ /* 0x001fc800078608ff */
[----:B------:R-:W-:Y:S02]  /*354f0*/  LEA.HI.X.SX32 R5, R6, R248, 0x1, P3 ;  /* 0x000000f806057211 */ /* 0x000fe400018f0eff */
[C---:B------:R-:W-:Y:S01]  /*35500*/  LEA R6, P2, R132.reuse, R2, 0x1 ;  /* 0x0000000284067211 */ /* 0x040fe200078408ff */
[----:B------:R-:W-:Y:S01]  /*35510*/  VIADD R89, R131, UR4 ;  /* 0x0000000483597c36 */ /* 0x000fe20008000000 */
[----:B------:R-:W-:Y:S01]  /*35520*/  ULDC UR4, c[0x0][0x248] ;  /* 0x0000920000047ab9 */ /* 0x000fe20000000800 */
[----:B------:R0:W-:Y:S01]  /*35530*/  STL.64 [R1+0x850], R4 ;  /* 0x0008500401007387 */ /* 0x0001e20000100a00 */
[----:B------:R-:W-:-:S03]  /*35540*/  LEA.HI.X.SX32 R7, R132, R248, 0x1, P2 ;  /* 0x000000f884077211 */ /* 0x000fc600010f0eff */
[----:B------:R1:W-:Y:S01]  /*35550*/  STL.64 [R1+0x858], R26 ;  /* 0x0008581a01007387 */ /* 0x0003e20000100a00 */
[----:B------:R-:W-:Y:S01]  /*35560*/  VIADD R109, R89, UR4 ;  /* 0x00000004596d7c36 */ /* 0x000fe20008000000 */
[----:B------:R-:W-:Y:S02]  /*35570*/  ULDC UR4, c[0x0][0x248] ;  /* 0x0000920000047ab9 */ /* 0x000fe40000000800 */
[----:B------:R2:W-:Y:S01]  /*35580*/  STL.64 [R1+0x848], R6 ;  /* 0x0008480601007387 */ /* 0x0005e20000100a00 */
[CC--:B0-----:R-:W-:Y:S02]  /*35590*/  LEA R4, P3, R88.reuse, R2.reuse, 0x1 ;  /* 0x0000000258047211 */ /* 0x0c1fe400078608ff */
[C---:B-1----:R-:W-:Y:S02]  /*355a0*/  LEA R26, P2, R131.reuse, R2, 0x1 ;  /* 0x00000002831a7211 */ /* 0x042fe400078408ff */
[-C--:B------:R-:W-:Y:S02]  /*355b0*/  LEA.HI.X.SX32 R5, R88, R248.reuse, 0x1, P3 ;  /* 0x000000f858057211 */ /* 0x080fe400018f0eff */
[----:B------:R-:W-:-:S02]  /*355c0*/  LEA.HI.X.SX32 R27, R131, R248, 0x1, P2 ;  /* 0x000000f8831b7211 */ /* 0x000fc400010f0eff */
[----:B--2---:R-:W-:Y:S01]  /*355d0*/  LEA R6, P3, R89, R2, 0x1 ;  /* 0x0000000259067211 */ /* 0x004fe200078608ff */
[----:B------:R-:W-:Y:S01]  /*355e0*/  VIADD R92, R109, UR4 ;  /* 0x000000046d5c7c36 */ /* 0x000fe20008000000 */
[----:B------:R-:W-:Y:S01]  /*355f0*/  ULDC UR4, c[0x0][0x248] ;  /* 0x0000920000047ab9 */ /* 0x000fe20000000800 */
[----:B------:R0:W-:Y:S01]  /*35600*/  STL.64 [R1+0x838], R26 ;  /* 0x0008381a01007387 */ /* 0x0001e20000100a00 */
[----:B------:R-:W-:Y:S01]  /*35610*/  LEA.HI.X.SX32 R7, R89, R248, 0x1, P3 ;  /* 0x000000f859077211 */ /* 0x000fe200018f0eff */
[----:B------:R-:W-:Y:S01]  /*35620*/  VIADD R108, R92, UR4 ;  /* 0x000000045c6c7c36 */ /* 0x000fe20008000000 */
[----:B------:R-:W-:-:S03]  /*35630*/  ULDC UR4, c[0x0][0x248] ;  /* 0x0000920000047ab9 */ /* 0x000fc60000000800 */
[----:B------:R1:W-:Y:S01]  /*35640*/  STL.64 [R1+0x830], R6 ;  /* 0x0008300601007387 */ /* 0x0003e20000100a00 */
[----:B------:R-:W-:Y:S01]  /*35650*/  VIADD R252, R108, UR4 ;  /* 0x000000046cfc7c36 */ /* 0x000fe20008000000 */
[----:B------:R-:W-:Y:S01]  /*35660*/  ULDC UR4, c[0x0][0x248] ;  /* 0x0000920000047ab9 */ /* 0x000fe20000000800 */
[----:B0-----:R-:W-:-:S04]  /*35670*/  LEA R26, P2, R109, R2, 0x1 ;  /* 0x000000026d1a7211 */ /* 0x001fc800078408ff */
[----:B------:R-:W-:Y:S02]  /*35680*/  LEA.HI.X.SX32 R27, R109, R248, 0x1, P2 ;  /* 0x000000f86d1b7211 */ /* 0x000fe400010f0eff */
[----:B-1----:R-:W-:-:S03]  /*35690*/  LEA R6, P3, R92, R2, 0x1 ;  /* 0x000000025c067211 */ /* 0x002fc600078608ff */
[----:B------:R0:W-:Y:S01]  /*356a0*/  STL.64 [R1+0x828], R26 ;  /* 0x0008281a01007387 */ /* 0x0001e20000100a00 */
[----:B------:R-:W-:Y:S01]  /*356b0*/  LEA.HI.X.SX32 R7, R92, R248, 0x1, P3 ;  /* 0x000000f85c077211 */ /* 0x000fe200018f0eff */
[----:B------:R-:W-:Y:S01]  /*356c0*/  VIADD R111, R252, UR4 ;  /* 0x00000004fc6f7c36 */ /* 0x000fe20008000000 */
[----:B------:R-:W-:Y:S01]  /*356d0*/  ULDC UR4, c[0x0][0x248] ;  /* 0x0000920000047ab9 */ /* 0x000fe20000000800 */
[-C--:B------:R-:W-:Y:S02]  /*356e0*/  LEA R28, P2, R108, R2.reuse, 0x1 ;  /* 0x000000026c1c7211 */ /* 0x080fe400078408ff */
[C---:B0-----:R-:W-:Y:S01]  /*356f0*/  LEA R26, P3, R252.reuse, R2, 0x1 ;  /* 0x00000002fc1a7211 */ /* 0x041fe200078608ff */
[----:B------:R-:W-:Y:S01]  /*35700*/  VIADD R99, R111, UR4 ;  /* 0x000000046f637c36 */ /* 0x000fe20008000000 */
[----:B------:R-:W-:Y:S02]  /*35710*/  ULDC UR4, c[0x0][0x248] ;  /* 0x0000920000047ab9 */ /* 0x000fe40000000800 */
[----:B------:R-:W-:-:S02]  /*35720*/  LEA.HI.X.SX32 R27, R252, R248, 0x1, P3 ;  /* 0x000000f8fc1b7211 */ /* 0x000fc400018f0eff */
[----:B------:R-:W-:Y:S01]  /*35730*/  LEA.HI.X.SX32 R29, R108, R248, 0x1, P2 ;  /* 0x000000f86c1d7211 */ /* 0x000fe200010f0eff */
[C---:B------:R-:W-:Y:S01]  /*35740*/  VIADD R110, R99.reuse, UR4 ;  /* 0x00000004636e7c36 */ /* 0x040fe20008000000 */
[----:B------:R-:W-:Y:S01]  /*35750*/  ULDC UR4, c[0x0][0x248] ;  /* 0x0000920000047ab9 */ /* 0x000fe20000000800 */
[----:B------:R0:W-:Y:S01]  /*35760*/  STL.64 [R1+0x810], R26 ;  /* 0x0008101a01007387 */ /* 0x0001e20000100a00 */
[-C--:B------:R-:W-:Y:S01]  /*35770*/  LEA R108, P3, R99, R2.reuse, 0x1 ;  /* 0x00000002636c7211 */ /* 0x080fe200078608ff */
[----:B------:R-:W-:Y:S01]  /*35780*/  VIADD R101, R110, UR4 ;  /* 0x000000046e657c36 */ /* 0x000fe20008000000 */
[----:B------:R-:W-:Y:S01]  /*35790*/  ULDC UR4, c[0x0][0x248] ;  /* 0x0000920000047ab9 */ /* 0x000fe20000000800 */
[----:B------:R1:W-:Y:S01]  /*357a0*/  STL.64 [R1+0x818], R28 ;  /* 0x0008181c01007387 */ /* 0x0003e20000100a00 */
[----:B0-----:R-:W-:-:S04]  /*357b0*/  LEA R26, P2, R111, R2, 0x1 ;  /* 0x000000026f1a7211 */ /* 0x001fc800078408ff */
[-C--:B------:R-:W-:Y:S02]  /*357c0*/  LEA.HI.X.SX32 R27, R111, R248.reuse, 0x1, P2 ;  /* 0x000000f86f1b7211 */ /* 0x080fe400010f0eff */
[----:B------:R-:W-:-:S03]  /*357d0*/  LEA.HI.X.SX32 R109, R99, R248, 0x1, P3 ;  /* 0x000000f8636d7211 */ /* 0x000fc600018f0eff */
[----:B------:R0:W-:Y:S01]  /*357e0*/  STL.64 [R1+0x808], R26 ;  /* 0x0008081a01007387 */ /* 0x0001e20000100a00 */
[----:B------:R-:W-:Y:S01]  /*357f0*/  VIADD R113, R101, UR5 ;  /* 0x0000000565717c36 */ /* 0x000fe20008000000 */
[-C--:B-1----:R-:W-:Y:S01]  /*35800*/  LEA R28, P2, R110, R2.reuse, 0x1 ;  /* 0x000000026e1c7211 */ /* 0x082fe200078408ff */
[----:B------:R-:W-:Y:S02]  /*35810*/  ULDC UR5, c[0x0][0x248] ;  /* 0x0000920000057ab9 */ /* 0x000fe40000000800 */
[----:B------:R-:W-:Y:S01]  /*35820*/  VIADD R106, R113, UR4 ;  /* 0x00000004716a7c36 */ /* 0x000fe20008000000 */
[----:B------:R-:W-:Y:S01]  /*35830*/  ULDC UR4, c[0x0][0x248] ;  /* 0x0000920000047ab9 */ /* 0x000fe20000000800 */
[----:B0-----:R-:W-:-:S04]  /*35840*/  LEA R26, P3, R101, R2, 0x1 ;  /* 0x00000002651a7211 */ /* 0x001fc800078608ff */
[-C--:B------:R-:W-:Y:S02]  /*35850*/  LEA.HI.X.SX32 R27, R101, R248.reuse, 0x1, P3 ;  /* 0x000000f8651b7211 */ /* 0x080fe400018f0eff */
[----:B------:R-:W-:Y:S01]  /*35860*/  LEA.HI.X.SX32 R29, R110, R248, 0x1, P2 ;  /* 0x000000f86e1d7211 */ /* 0x000fe200010f0eff */
[C---:B------:R-:W-:Y:S02]  /*35870*/  VIADD R112, R106.reuse, UR4 ;  /* 0x000000046a707c36 */ /* 0x040fe40008000000 */
[----:B------:R0:W-:Y:S01]  /*35880*/  STL.64 [R1+0x7f0], R26 ;  /* 0x0007f01a01007387 */ /* 0x0001e20000100a00 */
[-C--:B------:R-:W-:Y:S01]  /*35890*/  LEA R110, P3, R106, R2.reuse, 0x1 ;  /* 0x000000026a6e7211 */ /* 0x080fe200078608ff */
[----:B------:R-:W-:Y:S01]  /*358a0*/  VIADD R247, R112, UR5 ;  /* 0x0000000570f77c36 */ /* 0x000fe20008000000 */
[----:B------:R-:W-:Y:S01]  /*358b0*/  ULDC UR4, c[0x0][0x248] ;  /* 0x0000920000047ab9 */ /* 0x000fe20000000800 */
[----:B------:R1:W-:Y:S01]  /*358c0*/  STL.64 [R1+0x7f8], R28 ;  /* 0x0007f81c01007387 */ /* 0x0003e20000100a00 */
[----:B0-----:R-:W-:Y:S01]  /*358d0*/  LEA R26, P2, R113, R2, 0x1 ;  /* 0x00000002711a7211 */ /* 0x001fe200078408ff */
[----:B------:R-:W-:-:S03]  /*358e0*/  ULDC UR5, c[0x0][0x248] ;  /* 0x0000920000057ab9 */ /* 0x000fc60000000800 */
[-C--:B------:R-:W-:Y:S02]  /*358f0*/  LEA.HI.X.SX32 R27, R113, R248.reuse, 0x1, P2 ;  /* 0x000000f8711b7211 */ /* 0x080fe400010f0eff */
[----:B------:R-:W-:-:S03]  /*35900*/  LEA.HI.X.SX32 R111, R106, R248, 0x1, P3 ;  /* 0x000000f86a6f7211 */ /* 0x000fc600018f0eff */
[----:B------:R0:W-:Y:S01]  /*35910*/  STL.64 [R1+0x7e8], R26 ;  /* 0x0007e81a01007387 */ /* 0x0001e20000100a00 */
[----:B------:R-:W-:Y:S01]  /*35920*/  VIADD R115, R247, UR6 ;  /* 0x00000006f7737c36 */ /* 0x000fe20008000000 */
[-C--:B-1----:R-:W-:Y:S01]  /*35930*/  LEA R28, P2, R112, R2.reuse, 0x1 ;  /* 0x00000002701c7211 */ /* 0x082fe200078408ff */
[----:B------:R-:W-:Y:S02]  /*35940*/  ULDC UR6, c[0x0][0x248] ;  /* 0x0000920000067ab9 */ /* 0x000fe40000000800 */
[----:B------:R-:W-:Y:S01]  /*35950*/  VIADD R74, R115, UR4 ;  /* 0x00000004734a7c36 */ /* 0x000fe20008000000 */
[----:B0-----:R-:W-:Y:S01]  /*35960*/  LEA R26, P3, R247, R2, 0x1 ;  /* 0x00000002f71a7211 */ /* 0x001fe200078608ff */
[----:B------:R-:W-:-:S03]  /*35970*/  ULDC UR4, c[0x0][0x248] ;  /* 0x0000920000047ab9 */ /* 0x000fc60000000800 */
        /* <DEDUP_REMOVED lines=27> */
[----:B------:R-:W-:Y:S01]  /*35b30*/  ULDC UR12, c[0x0][0x248] ;  /* 0x00009200000c7ab9 */ /* 0x000fe20000000800 */
        /* <DEDUP_REMOVED lines=118> */
[C---:B------:R-:W-:Y:S01]  /*362a0*/  VIADD R130, R107.reuse, UR55 ;  /* 0x000000376b827c36 */ /* 0x040fe20008000000 */
        /* <DEDUP_REMOVED lines=26> */
[C---:B------:R-:W-:Y:S01]  /*36450*/  VIADD R81, R102.reuse, UR21 ;  /* 0x0000001566517c36 */ /* 0x040fe20008000000 */
[C---:B------:R-:W-:Y:S01]  /*36460*/  LEA R130, P3, R102.reuse, R2, 0x1 ;  /* 0x0000000266827211 */ /* 0x040fe200078608ff */
[----:B------:R0:W-:Y:S01]  /*36470*/  STL.64 [R1+0x6b0], R26 ;  /* 0x0006b01a01007387 */ /* 0x0001e20000100a00 */
[----:B------:R-:W-:Y:S01]  /*36480*/  ULDC UR21, c[0x0][0x248] ;  /* 0x0000920000157ab9 */ /* 0x000fe20000000800 */
[----:B------:R-:W-:Y:S01]  /*36490*/  VIADD R100, R81, UR32 ;  /* 0x0000002051647c36 */ /* 0x000fe20008000000 */
[----:B------:R-:W-:Y:S01]  /*364a0*/  LEA.HI.X.SX32 R131, R102, R248, 0x1, P3 ;  /* 0x000000f866837211 */ /* 0x000fe200018f0eff */
[----:B------:R1:W-:Y:S01]  /*364b0*/  STL.64 [R1+0x6b8], R28 ;  /* 0x0006b81c01007387 */ /* 0x0003e20000100a00 */
[----:B------:R-:W-:Y:S01]  /*364c0*/  ULDC UR32, c[0x0][0x248] ;  /* 0x0000920000207ab9 */ /* 0x000fe20000000800 */
[----:B0-----:R-:W-:-:S04]  /*364d0*/  LEA R26, P2, R71, R2, 0x1 ;  /* 0x00000002471a7211 */ /* 0x001fc800078408ff */
[----:B------:R-:W-:Y:S01]  /*364e0*/  LEA.HI.X.SX32 R27, R71, R248, 0x1, P2 ;  /* 0x000000f8471b7211 */ /* 0x000fe200010f0eff */
[C---:B------:R-:W-:Y:S01]  /*364f0*/  VIADD R59, R100.reuse, UR52 ;  /* 0x00000034643b7c36 */ /* 0x040fe20008000000 */
[----:B-1----:R-:W-:Y:S01]  /*36500*/  LEA R28, P2, R81, R2, 0x1 ;  /* 0x00000002511c7211 */ /* 0x002fe200078408ff */
[----:B------:R-:W-:Y:S02]  /*36510*/  ULDC UR52, c[0x0][0x248] ;  /* 0x0000920000347ab9 */ /* 0x000fe40000000800 */
[----:B------:R0:W-:Y:S01]  /*36520*/  STL.64 [R1+0x6a8], R26 ;  /* 0x0006a81a01007387 */ /* 0x0001e20000100a00 */
[----:B------:R-:W-:Y:S01]  /*36530*/  VIADD R58, R59, UR9 ;  /* 0x000000093b3a7c36 */ /* 0x000fe20008000000 */
[----:B------:R-:W-:Y:S01]  /*36540*/  LEA.HI.X.SX32 R29, R81, R248, 0x1, P2 ;  /* 0x000000f8511d7211 */ /* 0x000fe200010f0eff */
[----:B------:R-:W-:Y:S01]  /*36550*/  ULDC UR9, c[0x0][0x248] ;  /* 0x0000920000097ab9 */ /* 0x000fe20000000800 */
[----:B0-----:R-:W-:-:S04]  /*36560*/  LEA R26, P3, R100, R2, 0x1 ;  /* 0x00000002641a7211 */ /* 0x001fc800078608ff */
[----:B------:R-:W-:Y:S01]  /*36570*/  LEA.HI.X.SX32 R27, R100, R248, 0x1, P3 ;  /* 0x000000f8641b7211 */ /* 0x000fe200018f0eff */
[C---:B------:R-:W-:Y:S01]  /*36580*/  VIADD R57, R58.reuse, UR51 ;  /* 0x000000333a397c36 */ /* 0x040fe20008000000 */
[C---:B------:R-:W-:Y:S01]  /*36590*/  LEA R132, P3, R58.reuse, R2, 0x1 ;  /* 0x000000023a847211 */ /* 0x040fe200078608ff */
[----:B------:R-:W-:Y:S02]  /*365a0*/  ULDC UR51, c[0x0][0x248] ;  /* 0x0000920000337ab9 */ /* 0x000fe40000000800 */
[----:B------:R0:W-:Y:S01]  /*365b0*/  STL.64 [R1+0x690], R26 ;  /* 0x0006901a01007387 */ /* 0x0001e20000100a00 */
[----:B------:R-:W-:Y:S01]  /*365c0*/  VIADD R56, R57, UR31 ;  /* 0x0000001f39387c36 */ /* 0x000fe20008000000 */
[----:B------:R-:W-:Y:S01]  /*365d0*/  LEA.HI.X.SX32 R133, R58, R248, 0x1, P3 ;  /* 0x000000f83a857211 */ /* 0x000fe200018f0eff */
[----:B------:R-:W-:Y:S01]  /*365e0*/  ULDC UR31, c[0x0][0x248] ;  /* 0x00009200001f7ab9 */ /* 0x000fe20000000800 */
[----:B------:R1:W-:Y:S01]  /*365f0*/  STL.64 [R1+0x698], R28 ;  /* 0x0006981c01007387 */ /* 0x0003e20000100a00 */
        /* <DEDUP_REMOVED lines=21> */
[----:B------:R-:W-:Y:S01]  /*36750*/  VIADD R73, R98, UR30 ;  /* 0x0000001e62497c36 */ /* 0x000fe20008000000 */
[C---:B-1----:R-:W-:Y:S01]  /*36760*/  LEA R28, P2, R48.reuse, R2, 0x1 ;  /* 0x00000002301c7211 */ /* 0x042fe200078408ff */
        /* <DEDUP_REMOVED lines=8> */
[----:B------:R-:W-:Y:S01]  /*367f0*/  LEA R136, P3, R97, R2, 0x1 ;  /* 0x0000000261887211 */ /* 0x000fe200078608ff */
        /* <DEDUP_REMOVED lines=426> */
[----:B------:R-:W-:-:S04]  /*382a0*/  VIADD R85, R92, UR58 ;  /* 0x0000003a5c557c36 */ /* 0x000fc80008000000 */
[----:B------:R0:W-:Y:S01]  /*382b0*/  STL.64 [R1+0x380], R26 ;  /* 0x0003801a01007387 */ /* 0x0001e20000100a00 */
[-C--:B-1----:R-:W-:Y:S01]  /*382c0*/  LEA R28, P2, R89, R2.reuse, 0x1 ;  /* 0x00000002591c7211 */ /* 0x082fe200078408ff */
[----:B------:R-:W-:Y:S01]  /*382d0*/  VIADD R86, R85, UR34 ;  /* 0x0000002255567c36 */ /* 0x000fe20008000000 */
[----:B------:R-:W-:Y:S01]  /*382e0*/  ULDC UR34, c[0x0][0x248] ;  /* 0x0000920000227ab9 */ /* 0x000fe20000000800 */
[----:B0-----:R-:W-:-:S04]  /*382f0*/  LEA R26, P3, R92, R2, 0x1 ;  /* 0x000000025c1a7211 */ /* 0x001fc800078608ff */
[-C--:B------:R-:W-:Y:S02]  /*38300*/  LEA.HI.X.SX32 R27, R92, R248.reuse, 0x1, P3 ;  /* 0x000000f85c1b7211 */ /* 0x080fe400018f0eff */
[----:B------:R-:W-:Y:S01]  /*38310*/  LEA.HI.X.SX32 R29, R89, R248, 0x1, P2 ;  /* 0x000000f8591d7211 */ /* 0x000fe200010f0eff */
[C---:B------:R-:W-:Y:S01]  /*38320*/  VIADD R72, R86.reuse, UR55 ;  /* 0x0000003756487c36 */ /* 0x040fe20008000000 */
[----:B------:R-:W-:Y:S01]  /*38330*/  LEA R182, P3, R86, R2, 0x1 ;  /* 0x0000000256b67211 */ /* 0x000fe200078608ff */
        /* <DEDUP_REMOVED lines=8> */
[----:B------:R-:W-:Y:S01]  /*383c0*/  VIADD R75, R82, UR33 ;  /* 0x00000021524b7c36 */ /* 0x000fe20008000000 */
[C---:B-1----:R-:W-:Y:S01]  /*383d0*/  LEA R28, P2, R72.reuse, R2, 0x1 ;  /* 0x00000002481c7211 */ /* 0x042fe200078408ff */
[----:B------:R-:W-:Y:S02]  /*383e0*/  ULDC UR33, c[0x0][0x248] ;  /* 0x0000920000217ab9 */ /* 0x000fe40000000800 */
[----:B------:R0:W-:Y:S01]  /*383f0*/  STL.64 [R1+0x360], R26 ;  /* 0x0003601a01007387 */ /* 0x0001e20000100a00 */
[----:B------:R-:W-:Y:S01]  /*38400*/  VIADD R81, R75, UR54 ;  /* 0x000000364b517c36 */ /* 0x000fe20008000000 */
[----:B------:R-:W-:Y:S02]  /*38410*/  LEA.HI.X.SX32 R29, R72, R248, 0x1, P2 ;  /* 0x000000f8481d7211 */ /* 0x000fe400010f0eff */
[----:B0-----:R-:W-:-:S04]  /*38420*/  LEA R26, P3, R82, R2, 0x1 ;  /* 0x00000002521a7211 */ /* 0x001fc800078608ff */
[----:B------:R-:W-:Y:S01]  /*38430*/  LEA.HI.X.SX32 R27, R82, R248, 0x1, P3 ;  /* 0x000000f8521b7211 */ /* 0x000fe200018f0eff */
[C---:B------:R-:W-:Y:S01]  /*38440*/  VIADD R79, R81.reuse, UR6 ;  /* 0x00000006514f7c36 */ /* 0x040fe20008000000 */
[----:B------:R-:W-:Y:S01]  /*38450*/  LEA R184, P3, R81, R2, 0x1 ;  /* 0x0000000251b87211 */ /* 0x000fe200078608ff */
[----:B------:R-:W-:Y:S02]  /*38460*/  ULDC UR6, c[0x0][0x248] ;  /* 0x0000920000067ab9 */ /* 0x000fe40000000800 */
[----:B------:R0:W-:Y:S01]  /*38470*/  STL.64 [R1+0x348], R26 ;  /* 0x0003481a01007387 */ /* 0x0001e20000100a00 */
[----:B------:R-:W-:Y:S01]  /*38480*/  VIADD R80, R79, UR53 ;  /* 0x000000354f507c36 */ /* 0x000fe20008000000 */
[----:B------:R-:W-:Y:S02]  /*38490*/  LEA.HI.X.SX32 R185, R81, R248, 0x1, P3 ;  /* 0x000000f851b97211 */ /* 0x000fe400018f0eff */
        /* <DEDUP_REMOVED lines=12> */
[----:B------:R-:W-:-:S04]  /*38560*/  VIADD R53, R60, UR52 ;  /* 0x000000343c357c36 */ /* 0x000fc80008000000 */
[----:B------:R0:W-:Y:S01]  /*38570*/  STL.64 [R1+0x318], R26 ;  /* 0x0003181a01007387 */ /* 0x0001e20000100a00 */
[----:B------:R-:W-:Y:S01]  /*38580*/  VIADD R78, R53, UR9 ;  /* 0x00000009354e7c36 */ /* 0x000fe20008000000 */
[-C--:B------:R-:W-:Y:S01]  /*38590*/  LEA R186, P3, R60, R2.reuse, 0x1 ;  /* 0x000000023cba7211 */ /* 0x080fe200078608ff */
[----:B------:R-:W-:Y:S01]  /*385a0*/  ULDC UR9, c[0x0][0x248] ;  /* 0x0000920000097ab9 */ /* 0x000fe20000000800 */
[----:B------:R1:W-:Y:S01]  /*385b0*/  STL.64 [R1+0x320], R28 ;  /* 0x0003201c01007387 */ /* 0x0003e20000100a00 */
[----:B0-----:R-:W-:-:S04]  /*385c0*/  LEA R26, P2, R71, R2, 0x1 ;  /* 0x00000002471a7211 */ /* 0x001fc800078408ff */
[-C--:B------:R-:W-:Y:S02]  /*385d0*/  LEA.HI.X.SX32 R27, R71, R248.reuse, 0x1, P2 ;  /* 0x000000f8471b7211 */ /* 0x080fe400010f0eff */
[----:B------:R-:W-:-:S03]  /*385e0*/  LEA.HI.X.SX32 R187, R60, R248, 0x1, P3 ;  /* 0x000000f83cbb7211 */ /* 0x000fc600018f0eff */
[----:B------:R0:W-:Y:S01]  /*385f0*/  STL.64 [R1+0x310], R26 ;  /* 0x0003101a01007387 */ /* 0x0001e20000100a00 */
[----:B------:R-:W-:Y:S01]  /*38600*/  VIADD R74, R78, UR51 ;  /* 0x000000334e4a7c36 */ /* 0x000fe20008000000 */
[----:B-1----:R-:W-:-:S03]  /*38610*/  LEA R28, P2, R53, R2, 0x1 ;  /* 0x00000002351c7211 */ /* 0x002fc600078408ff */
[----:B------:R-:W-:Y:S01]  /*38620*/  VIADD R54, R74, UR31 ;  /* 0x0000001f4a367c36 */ /* 0x000fe20008000000 */
[----:B0-----:R-:W-:Y:S01]  /*38630*/  LEA R26, P3, R78, R2, 0x1 ;  /* 0x000000024e1a7211 */ /* 0x001fe200078608ff */
[----:B------:R-:W-:-:S03]  /*38640*/  ULDC UR31, c[0x0][0x248] ;  /* 0x00009200001f7ab9 */ /* 0x000fc60000000800 */
        /* <DEDUP_REMOVED lines=51> */
[----:B0-----:R-:W-:-:S04]  /*38980*/  LEA R26, P3, R76, R2, 0x1 ;  /* 0x000000024c1a7211 */ /* 0x001fc800078608ff */
        /* <DEDUP_REMOVED lines=82> */
[C---:B------:R-:W-:Y:S01]  /*38eb0*/  VIADD R65, R68.reuse, UR5 ;  /* 0x0000000544417c36 */ /* 0x040fe20008000000 */
        /* <DEDUP_REMOVED lines=166> */
[----:B------:R-:W-:Y:S02]  /*39920*/  VIADD R55, R60, UR24 ;  /* 0x000000183c377c36 */ /* 0x000fe40008000000 */
        /* <DEDUP_REMOVED lines=65> */
[----:B------:R-:W-:-:S04]  /*39d40*/  VIADD R62, R0, UR18 ;  /* 0x00000012003e7c36 */ /* 0x000fc80008000000 */
[----:B------:R0:W-:Y:S01]  /*39d50*/  STL.64 [R1+0x58], R26 ;  /* 0x0000581a01007387 */ /* 0x0001e20000100a00 */
[----:B------:R-:W-:Y:S01]  /*39d60*/  VIADD R52, R62, UR8 ;  /* 0x000000083e347c36 */ /* 0x000fe20008000000 */
[-C--:B------:R-:W-:Y:S01]  /*39d70*/  LEA R230, P3, R0, R2.reuse, 0x1 ;  /* 0x0000000200e67211 */ /* 0x080fe200078608ff */
[----:B------:R-:W-:Y:S01]  /*39d80*/  IMAD.MOV.U32 R56, RZ, RZ, R240 ;  /* 0x000000ffff387224 */ /* 0x000fe200078e00f0 */
[----:B------:R1:W-:Y:S01]  /*39d90*/  STL.64 [R1+0x60], R28 ;  /* 0x0000601c01007387 */ /* 0x0003e20000100a00 */
[----:B------:R-:W-:Y:S01]  /*39da0*/  IMAD.MOV.U32 R57, RZ, RZ, R241 ;  /* 0x000000ffff397224 */ /* 0x000fe200078e00f1 */
[C---:B0-----:R-:W-:Y:S01]  /*39db0*/  LEA R26, P2, R60.reuse, R2, 0x1 ;  /* 0x000000023c1a7211 */ /* 0x041fe200078408ff */
[----:B------:R-:W-:Y:S01]  /*39dc0*/  IMAD.MOV.U32 R48, RZ, RZ, R236 ;  /* 0x000000ffff307224 */ /* 0x000fe200078e00ec */
[----:B------:R-:W-:Y:S02]  /*39dd0*/  ULDC UR8, c[0x0][0x248] ;  /* 0x0000920000087ab9 */ /* 0x000fe40000000800 */
[----:B------:R-:W-:-:S02]  /*39de0*/  LEA.HI.X.SX32 R27, R60, R248, 0x1, P2 ;  /* 0x000000f83c1b7211 */ /* 0x000fc400010f0eff */
[----:B------:R-:W-:-:S03]  /*39df0*/  LEA.HI.X.SX32 R231, R0, R248, 0x1, P3 ;  /* 0x000000f800e77211 */ /* 0x000fc600018f0eff */
[----:B------:R0:W-:Y:S01]  /*39e00*/  STL.64 [R1+0x50], R26 ;  /* 0x0000501a01007387 */ /* 0x0001e20000100a00 */
[----:B------:R-:W-:Y:S01]  /*39e10*/  VIADD R65, R52, UR4 ;  /* 0x0000000434417c36 */ /* 0x000fe20008000000 */
[-C--:B-1----:R-:W-:Y:S01]  /*39e20*/  LEA R28, P2, R62, R2.reuse, 0x1 ;  /* 0x000000023e1c7211 */ /* 0x082fe200078408ff */
[----:B------:R-:W-:Y:S01]  /*39e30*/  IMAD.MOV.U32 R49, RZ, RZ, R237 ;  /* 0x000000ffff317224 */ /* 0x000fe200078e00ed */
[----:B------:R-:W-:Y:S01]  /*39e40*/  ULDC UR4, c[0x0][0x248] ;  /* 0x0000920000047ab9 */ /* 0x000fe20000000800 */
[----:B0-----:R-:W-:-:S04]  /*39e50*/  LEA R26, P3, R52, R2, 0x1 ;  /* 0x00000002341a7211 */ /* 0x001fc800078608ff */
[-C--:B------:R-:W-:Y:S02]  /*39e60*/  LEA.HI.X.SX32 R27, R52, R248.reuse, 0x1, P3 ;  /* 0x000000f8341b7211 */ /* 0x080fe400018f0eff */
[----:B------:R-:W-:-:S03]  /*39e70*/  LEA.HI.X.SX32 R29, R62, R248, 0x1, P2 ;  /* 0x000000f83e1d7211 */ /* 0x000fc600010f0eff */
[----:B------:R0:W-:Y:S04]  /*39e80*/  STL.64 [R1+0x38], R26 ;  /* 0x0000381a01007387 */ /* 0x0001e80000100a00 */
[----:B------:R1:W-:Y:S01]  /*39e90*/  STL.64 [R1+0x40], R28 ;  /* 0x0000401c01007387 */ /* 0x0003e20000100a00 */
[----:B0-----:R-:W-:-:S04]  /*39ea0*/  LEA R26, P2, R65, R2, 0x1 ;  /* 0x00000002411a7211 */ /* 0x001fc800078408ff */
[----:B------:R-:W-:-:S05]  /*39eb0*/  LEA.HI.X.SX32 R27, R65, R248, 0x1, P2 ;  /* 0x000000f8411b7211 */ /* 0x000fca00010f0eff */
[----:B------:R0:W-:Y:S04]  /*39ec0*/  STL.64 [R1+0x30], R26 ;  /* 0x0000301a01007387 */ /* 0x0001e80000100a00 */
[----:B-1----:R-:W2:Y:S04]  /*39ed0*/  LDL.LU R29, [R1+0x3cc] ;  /* 0x0003cc00011d7983 */ /* 0x002ea80000300800 */
[----:B------:R-:W3:Y:S01]  /*39ee0*/  LDL.LU R51, [R1+0x330] ;  /* 0x0003300001337983 */ /* 0x000ee20000300800 */
[----:B------:R-:W-:Y:S02]  /*39ef0*/  VIADD R54, R65, UR17 ;  /* 0x0000001141367c36 */ /* 0x000fe40008000000 */
[----:B0-----:R-:W-:Y:S01]  /*39f00*/  IMAD.MOV.U32 R26, RZ, RZ, R234 ;  /* 0x000000ffff1a7224 */ /* 0x001fe200078e00ea */
[----:B------:R-:W4:Y:S01]  /*39f10*/  LDL.LU.64 R58, [R1+0xb60] ;  /* 0x000b6000013a7983 */ /* 0x000f220000300a00 */
[C---:B------:R-:W-:Y:S01]  /*39f20*/  VIADD R63, R54.reuse, UR11 ;  /* 0x0000000b363f7c36 */ /* 0x040fe20008000000 */
[C---:B------:R-:W-:Y:S01]  /*39f30*/  LEA R232, P3, R54.reuse, R2, 0x1 ;  /* 0x0000000236e87211 */ /* 0x040fe200078608ff */
[----:B------:R-:W-:Y:S01]  /*39f40*/  IMAD.MOV.U32 R27, RZ, RZ, R235 ;  /* 0x000000ffff1b7224 */ /* 0x000fe200078e00eb */
[----:B------:R-:W-:Y:S01]  /*39f50*/  ULDC UR11, c[0x0][0x248] ;  /* 0x00009200000b7ab9 */ /* 0x000fe20000000800 */
[----:B------:R-:W-:Y:S01]  /*39f60*/  VIADD R61, R63, UR5 ;  /* 0x000000053f3d7c36 */ /* 0x000fe20008000000 */
[----:B------:R-:W-:Y:S01]  /*39f70*/  LEA.HI.X.SX32 R233, R54, R248, 0x1, P3 ;  /* 0x000000f836e97211 */ /* 0x000fe200018f0eff */
[----:B------:R-:W-:Y:S01]  /*39f80*/  ULDC UR5, c[0x0][0x248] ;  /* 0x0000920000057ab9 */ /* 0x000fe20000000800 */
[----:B------:R-:W-:Y:S01]  /*39f90*/  IMAD.MOV.U32 R30, RZ, RZ, R238 ;  /* 0x000000ffff1e7224 */ /* 0x000fe200078e00ee */
[----:B------:R-:W4:Y:S01]  /*39fa0*/  LDL.LU R252, [R1+0x334] ;  /* 0x0003340001fc7983 */ /* 0x000f220000300800 */
[----:B------:R-:W-:-:S04]  /*39fb0*/  VIADD R55, R61, UR16 ;  /* 0x000000103d377c36 */ /* 0x000fc80008000000 */
[----:B------:R-:W-:Y:S01]  /*39fc0*/  VIADD R53, R55, UR10 ;  /* 0x0000000a37357c36 */ /* 0x000fe20008000000 */
[----:B------:R-:W-:Y:S01]  /*39fd0*/  LEA R242, P3, R61, R2, 0x1 ;  /* 0x000000023df27211 */ /* 0x000fe200078608ff */
[----:B------:R-:W-:Y:S02]  /*39fe0*/  ULDC UR10, c[0x0][0x248] ;  /* 0x00009200000a7ab9 */ /* 0x000fe40000000800 */
[----:B------:R-:W-:Y:S01]  /*39ff0*/  VIADD R60, R53, UR15 ;  /* 0x0000000f353c7c36 */ /* 0x000fe20008000000 */
[----:B------:R-:W-:Y:S01]  /*3a000*/  LEA.HI.X.SX32 R243, R61, R248, 0x1, P3 ;  /* 0x000000f83df37211 */ /* 0x000fe200018f0eff */
[----:B------:R-:W-:Y:S02]  /*3a010*/  ULDC UR15, c[0x0][0x248] ;  /* 0x00009200000f7ab9 */ /* 0x000fe40000000800 */
[----:B------:R-:W-:-:S04]  /*3a020*/  VIADD R0, R60, UR22 ;  /* 0x000000163c007c36 */ /* 0x000fc80008000000 */
[----:B------:R-:W-:-:S04]  /*3a030*/  VIADD R64, R0, UR14 ;  /* 0x0000000e00407c36 */ /* 0x000fc80008000000 */
[----:B------:R-:W-:Y:S01]  /*3a040*/  VIADD R52, R64, UR6 ;  /* 0x0000000640347c36 */ /* 0x000fe20008000000 */
[-C--:B------:R-:W-:Y:S01]  /*3a050*/  LEA R234, P3, R53, R2.reuse, 0x1 ;  /* 0x0000000235ea7211 */ /* 0x080fe200078608ff */
[----:B------:R-:W-:Y:S01]  /*3a060*/  IMAD.MOV.U32 R31, RZ, RZ, R239 ;  /* 0x000000ffff1f7224 */ /* 0x000fe200078e00ef */
        /* <DEDUP_REMOVED lines=8> */
[----:B------:R-:W-:Y:S01]  /*3a0f0*/  ULDC UR9, c[0x0][0x248] ;  /* 0x0000920000097ab9 */ /* 0x000fe20000000800 */
[----:B------:R-:W-:Y:S01]  /*3a100*/  VIADD R69, R67, UR12 ;  /* 0x0000000c43457c36 */ /* 0x000fe20008000000 */
[----:B------:R-:W-:-:S03]  /*3a110*/  LEA R54, P3, R0, R2, 0x1 ;  /* 0x0000000200367211 */ /* 0x000fc600078608ff */
[----:B------:R-:W-:Y:S01]  /*3a120*/  VIADD R53, R69, UR13 ;  /* 0x0000000d45357c36 */ /* 0x000fe20008000000 */
[----:B------:R-:W-:-:S03]  /*3a130*/  LEA.HI.X.SX32 R237, R55, R248, 0x1, P2 ;  /* 0x000000f837ed7211 */ /* 0x000fc600010f0eff */
[----:B------:R-:W-:Y:S01]  /*3a140*/  VIADD R73, R53, UR8 ;  /* 0x0000000835497c36 */ /* 0x000fe20008000000 */
[----:B------:R-:W-:Y:S01]  /*3a150*/  LEA.HI.X.SX32 R55, R0, R248, 0x1, P3 ;  /* 0x000000f800377211 */ /* 0x000fe200018f0eff */
[----:B------:R-:W-:Y:S01]  /*3a160*/  ULDC UR8, c[0x0][0x248] ;  /* 0x0000920000087ab9 */ /* 0x000fe20000000800 */
[-C--:B------:R-:W-:Y:S01]  /*3a170*/  LEA R62, P3, R52, R2.reuse, 0x1 ;  /* 0x00000002343e7211 */ /* 0x080fe200078608ff */
[----:B------:R-:W-:Y:S01]  /*3a180*/  VIADD R0, R73, UR4 ;  /* 0x0000000449007c36 */ /* 0x000fe20008000000 */
[----:B------:R-:W-:Y:S01]  /*3a190*/  LEA R238, P2, R60, R2, 0x1 ;  /* 0x000000023cee7211 */ /* 0x000fe200078408ff */
[----:B------:R-:W-:Y:S01]  /*3a1a0*/  ULDC UR4, c[0x0][0x248] ;  /* 0x0000920000047ab9 */ /* 0x000fe20000000800 */
[----:B------:R-:W-:Y:S01]  /*3a1b0*/  LEA.HI.X.SX32 R63, R52, R248, 0x1, P3 ;  /* 0x000000f8343f7211 */ /* 0x000fe200018f0eff */
[----:B------:R-:W-:Y:S01]  /*3a1c0*/  VIADD R77, R0, UR11 ;  /* 0x0000000b004d7c36 */ /* 0x000fe20008000000 */
[----:B------:R-:W-:-:S03]  /*3a1d0*/  LEA R66, P3, R67, R2, 0x1 ;  /* 0x0000000243427211 */ /* 0x000fc600078608ff */
[----:B------:R-:W-:Y:S01]  /*3a1e0*/  VIADD R52, R77, UR5 ;  /* 0x000000054d347c36 */ /* 0x000fe20008000000 */
[----:B------:R-:W-:Y:S01]  /*3a1f0*/  LEA.HI.X.SX32 R67, R67, R248, 0x1, P3 ;  /* 0x000000f843437211 */ /* 0x000fe200018f0eff */
[----:B------:R-:W-:Y:S01]  /*3a200*/  ULDC UR5, c[0x0][0x248] ;  /* 0x0000920000057ab9 */ /* 0x000fe20000000800 */
[C---:B------:R-:W-:Y:S01]  /*3a210*/  LEA R70, P3, R53.reuse, R2, 0x1 ;  /* 0x0000000235467211 */ /* 0x040fe200078608ff */
[----:B------:R-:W-:Y:S01]  /*3a220*/  VIADD R81, R52, UR10 ;  /* 0x0000000a34517c36 */ /* 0x000fe20008000000 */
[-C--:B------:R-:W-:Y:S01]  /*3a230*/  LEA.HI.X.SX32 R239, R60, R248.reuse, 0x1, P2 ;  /* 0x000000f83cef7211 */ /* 0x080fe200010f0eff */
[----:B------:R-:W-:Y:S01]  /*3a240*/  ULDC UR10, c[0x0][0x248] ;  /* 0x00009200000a7ab9 */ /* 0x000fe20000000800 */
[----:B------:R-:W-:Y:S01]  /*3a250*/  LEA.HI.X.SX32 R71, R53, R248, 0x1, P3 ;  /* 0x000000f835477211 */ /* 0x000fe200018f0eff */
[----:B------:R-:W-:Y:S01]  /*3a260*/  VIADD R53, R81, UR15 ;  /* 0x0000000f51357c36 */ /* 0x000fe20008000000 */
[-C--:B------:R-:W-:Y:S02]  /*3a270*/  LEA R74, P3, R0, R2.reuse, 0x1 ;  /* 0x00000002004a7211 */ /* 0x080fe400078608ff */
[----:B------:R-:W-:Y:S01]  /*3a280*/  LEA R60, P2, R64, R2, 0x1 ;  /* 0x00000002403c7211 */ /* 0x000fe200078408ff */
[----:B------:R-:W-:Y:S01]  /*3a290*/  VIADD R85, R53, UR6 ;  /* 0x0000000635557c36 */ /* 0x000fe20008000000 */
[-C--:B------:R-:W-:Y:S01]  /*3a2a0*/  LEA.HI.X.SX32 R75, R0, R248.reuse, 0x1, P3 ;  /* 0x000000f8004b7211 */ /* 0x080fe200018f0eff */
[----:B------:R-:W-:Y:S01]  /*3a2b0*/  ULDC UR6, c[0x0][0x248] ;  /* 0x0000920000067ab9 */ /* 0x000fe20000000800 */
[----:B------:R-:W-:Y:S01]  /*3a2c0*/  LEA.HI.X.SX32 R61, R64, R248, 0x1, P2 ;  /* 0x000000f8403d7211 */ /* 0x000fe200010f0eff */
[----:B------:R-:W-:Y:S01]  /*3a2d0*/  VIADD R0, R85, UR7 ;  /* 0x0000000755007c36 */ /* 0x000fe20008000000 */
[CC--:B------:R-:W-:Y:S01]  /*3a2e0*/  LEA R64, P2, R65.reuse, R2.reuse, 0x1 ;  /* 0x0000000241407211 */ /* 0x0c0fe200078408ff */
[----:B------:R-:W-:Y:S01]  /*3a2f0*/  ULDC UR7, c[0x0][0x248] ;  /* 0x0000920000077ab9 */ /* 0x000fe20000000800 */
[----:B------:R-:W-:Y:S01]  /*3a300*/  LEA R78, P3, R52, R2, 0x1 ;  /* 0x00000002344e7211 */ /* 0x000fe200078608ff */
[----:B------:R-:W-:Y:S01]  /*3a310*/  VIADD R89, R0, UR9 ;  /* 0x0000000900597c36 */ /* 0x000fe20008000000 */
[----:B------:R-:W-:-:S02]  /*3a320*/  LEA.HI.X.SX32 R65, R65, R248, 0x1, P2 ;  /* 0x000000f841417211 */ /* 0x000fc400010f0eff */
[----:B------:R-:W-:Y:S02]  /*3a330*/  LEA R68, P2, R69, R2, 0x1 ;  /* 0x0000000245447211 */ /* 0x000fe400078408ff */
[-C--:B------:R-:W-:Y:S01]  /*3a340*/  LEA.HI.X.SX32 R79, R52, R248.reuse, 0x1, P3 ;  /* 0x000000f8344f7211 */ /* 0x080fe200018f0eff */
[----:B------:R-:W-:Y:S01]  /*3a350*/  VIADD R52, R89, UR8 ;  /* 0x0000000859347c36 */ /* 0x000fe20008000000 */
[----:B------:R-:W-:Y:S02]  /*3a360*/  LEA.HI.X.SX32 R69, R69, R248, 0x1, P2 ;  /* 0x000000f845457211 */ /* 0x000fe400010f0eff */
[-C--:B------:R-:W-:Y:S01]  /*3a370*/  LEA R72, P2, R73, R2.reuse, 0x1 ;  /* 0x0000000249487211 */ /* 0x080fe200078408ff */
[----:B------:R-:W-:Y:S01]  /*3a380*/  VIADD R93, R52, UR4 ;  /* 0x00000004345d7c36 */ /* 0x000fe20008000000 */
[----:B------:R-:W-:Y:S01]  /*3a390*/  LEA R82, P3, R53, R2, 0x1 ;  /* 0x0000000235527211 */ /* 0x000fe200078608ff */
[----:B------:R-:W-:Y:S01]  /*3a3a0*/  ULDC UR4, c[0x0][0x248] ;  /* 0x0000920000047ab9 */ /* 0x000fe20000000800 */
[----:B------:R-:W-:-:S02]  /*3a3b0*/  LEA.HI.X.SX32 R73, R73, R248, 0x1, P2 ;  /* 0x000000f849497211 */ /* 0x000fc400010f0eff */
[----:B------:R-:W-:Y:S01]  /*3a3c0*/  LEA.HI.X.SX32 R83, R53, R248, 0x1, P3 ;  /* 0x000000f835537211 */ /* 0x000fe200018f0eff */
[----:B------:R-:W-:Y:S01]  /*3a3d0*/  VIADD R53, R93, UR5 ;  /* 0x000000055d357c36 */ /* 0x000fe20008000000 */
[-C--:B------:R-:W-:Y:S01]  /*3a3e0*/  LEA R76, P2, R77, R2.reuse, 0x1 ;  /* 0x000000024d4c7211 */ /* 0x080fe200078408ff */
[----:B------:R-:W-:Y:S01]  /*3a3f0*/  ULDC UR5, c[0x0][0x248] ;  /* 0x0000920000057ab9 */ /* 0x000fe20000000800 */
[C---:B------:R-:W-:Y:S01]  /*3a400*/  LEA R86, P3, R0.reuse, R2, 0x1 ;  /* 0x0000000200567211 */ /* 0x040fe200078608ff */
[----:B------:R-:W-:Y:S01]  /*3a410*/  VIADD R97, R53, UR10 ;  /* 0x0000000a35617c36 */ /* 0x000fe20008000000 */
[----:B------:R-:W-:Y:S02]  /*3a420*/  LEA.HI.X.SX32 R77, R77, R248, 0x1, P2 ;  /* 0x000000f84d4d7211 */ /* 0x000fe400010f0eff */
[----:B------:R-:W-:Y:S02]  /*3a430*/  LEA R80, P2, R81, R2, 0x1 ;  /* 0x0000000251507211 */ /* 0x000fe400078408ff */
[-C--:B------:R-:W-:Y:S01]  /*3a440*/  LEA.HI.X.SX32 R87, R0, R248.reuse, 0x1, P3 ;  /* 0x000000f800577211 */ /* 0x080fe200018f0eff */
[----:B------:R-:W-:Y:S01]  /*3a450*/  VIADD R0, R97, UR6 ;  /* 0x0000000661007c36 */ /* 0x000fe20008000000 */
[----:B------:R-:W-:Y:S01]  /*3a460*/  LEA.HI.X.SX32 R81, R81, R248, 0x1, P2 ;  /* 0x000000f851517211 */ /* 0x000fe200010f0eff */
[----:B------:R-:W-:Y:S01]  /*3a470*/  ULDC UR6, c[0x0][0x248] ;  /* 0x0000920000067ab9 */ /* 0x000fe20000000800 */
[----:B------:R-:W-:-:S02]  /*3a480*/  LEA R90, P3, R52, R2, 0x1 ;  /* 0x00000002345a7211 */ /* 0x000fc400078608ff */
[C---:B------:R-:W-:Y:S01]  /*3a490*/  LEA R84, P2, R85.reuse, R2, 0x1 ;  /* 0x0000000255547211 */ /* 0x040fe200078408ff */
[----:B------:R-:W-:Y:S01]  /*3a4a0*/  VIADD R101, R0, UR7 ;  /* 0x0000000700657c36 */ /* 0x000fe20008000000 */
[-C--:B------:R-:W-:Y:S02]  /*3a4b0*/  LEA.HI.X.SX32 R91, R52, R248.reuse, 0x1, P3 ;  /* 0x000000f8345b7211 */ /* 0x080fe400018f0eff */
[----:B------:R-:W-:Y:S02]  /*3a4c0*/  LEA.HI.X.SX32 R85, R85, R248, 0x1, P2 ;  /* 0x000000f855557211 */ /* 0x000fe400010f0eff */
[-C--:B------:R-:W-:Y:S01]  /*3a4d0*/  LEA R94, P3, R53, R2.reuse, 0x1 ;  /* 0x00000002355e7211 */ /* 0x080fe200078608ff */
[----:B------:R-:W-:Y:S01]  /*3a4e0*/  VIADD R52, R101, UR4 ;  /* 0x0000000465347c36 */ /* 0x000fe20008000000 */
[----:B------:R-:W-:Y:S01]  /*3a4f0*/  LEA R88, P2, R89, R2, 0x1 ;  /* 0x0000000259587211 */ /* 0x000fe200078408ff */
[----:B------:R-:W-:Y:S01]  /*3a500*/  ULDC UR4, c[0x0][0x248] ;  /* 0x0000920000047ab9 */ /* 0x000fe20000000800 */
[-C--:B------:R-:W-:Y:S01]  /*3a510*/  LEA.HI.X.SX32 R95, R53, R248.reuse, 0x1, P3 ;  /* 0x000000f8355f7211 */ /* 0x080fe200018f0eff */
[----:B------:R-:W-:Y:S01]  /*3a520*/  VIADD R53, R52, UR5 ;  /* 0x0000000534357c36 */ /* 0x000fe20008000000 */
[----:B------:R-:W-:Y:S01]  /*3a530*/  LEA.HI.X.SX32 R89, R89, R248, 0x1, P2 ;  /* 0x000000f859597211 */ /* 0x000fe200010f0eff */
[----:B------:R-:W-:Y:S01]  /*3a540*/  ULDC UR5, c[0x0][0x248] ;  /* 0x0000920000057ab9 */ /* 0x000fe20000000800 */
[----:B------:R-:W-:-:S02]  /*3a550*/  LEA R98, P3, R0, R2, 0x1 ;  /* 0x0000000200627211 */ /* 0x000fc400078608ff */
[----:B------:R-:W-:Y:S02]  /*3a560*/  LEA R92, P2, R93, R2, 0x1 ;  /* 0x000000025d5c7211 */ /* 0x000fe400078408ff */
[-C--:B------:R-:W-:Y:S01]  /*3a570*/  LEA.HI.X.SX32 R99, R0, R248.reuse, 0x1, P3 ;  /* 0x000000f800637211 */ /* 0x080fe200018f0eff */
[----:B------:R-:W-:Y:S01]  /*3a580*/  VIADD R0, R53, UR6 ;  /* 0x0000000635007c36 */ /* 0x000fe20008000000 */
[----:B------:R-:W-:Y:S02]  /*3a590*/  LEA.HI.X.SX32 R93, R93, R248, 0x1, P2 ;  /* 0x000000f85d5d7211 */ /* 0x000fe400010f0eff */
[CC--:B------:R-:W-:Y:S02]  /*3a5a0*/  LEA R96, P2, R97.reuse, R2.reuse, 0x1 ;  /* 0x0000000261607211 */ /* 0x0c0fe400078408ff */
[----:B------:R-:W-:Y:S01]  /*3a5b0*/  LEA R102, P3, R52, R2, 0x1 ;  /* 0x0000000234667211 */ /* 0x000fe200078608ff */
[----:B------:R-:W-:Y:S01]  /*3a5c0*/  VIADD R245, R0, UR4 ;  /* 0x0000000400f57c36 */ /* 0x000fe20008000000 */
[----:B------:R-:W-:Y:S01]  /*3a5d0*/  LEA.HI.X.SX32 R97, R97, R248, 0x1, P2 ;  /* 0x000000f861617211 */ /* 0x000fe200010f0eff */
[----:B------:R-:W-:Y:S01]  /*3a5e0*/  ULDC UR4, c[0x0][0x248] ;  /* 0x0000920000047ab9 */ /* 0x000fe20000000800 */
[----:B------:R-:W-:-:S02]  /*3a5f0*/  LEA R100, P2, R101, R2, 0x1 ;  /* 0x0000000265647211 */ /* 0x000fc400078408ff */
[----:B------:R-:W-:Y:S01]  /*3a600*/  LEA.HI.X.SX32 R103, R52, R248, 0x1, P3 ;  /* 0x000000f834677211 */ /* 0x000fe200018f0eff */
[----:B------:R-:W-:Y:S01]  /*3a610*/  VIADD R52, R245, UR5 ;  /* 0x00000005f5347c36 */ /* 0x000fe20008000000 */
[C---:B------:R-:W-:Y:S01]  /*3a620*/  LEA R106, P3, R0.reuse, R2, 0x1 ;  /* 0x00000002006a7211 */ /* 0x040fe200078608ff */
[----:B------:R-:W-:Y:S01]  /*3a630*/  VIADD R251, R3, 0x79 ;  /* 0x0000007903fb7836 */ /* 0x000fe20000000000 */
[----:B------:R-:W-:Y:S01]  /*3a640*/  LEA.HI.X.SX32 R101, R101, R248, 0x1, P2 ;  /* 0x000000f865657211 */ /* 0x000fe200010f0eff */
[----:B------:R-:W-:Y:S01]  /*3a650*/  ULDC UR5, c[0x0][0x22c] ;  /* 0x00008b0000057ab9 */ /* 0x000fe20000000800 */
[C---:B------:R-:W-:Y:S02]  /*3a660*/  LEA R104, P2, R53.reuse, R2, 0x1 ;  /* 0x0000000235687211 */ /* 0x040fe400078408ff */
[-C--:B------:R-:W-:Y:S01]  /*3a670*/  LEA.HI.X.SX32 R107, R0, R248.reuse, 0x1, P3 ;  /* 0x000000f8006b7211 */ /* 0x080fe200018f0eff */
[----:B------:R-:W-:Y:S01]  /*3a680*/  VIADD R0, R52, UR4 ;  /* 0x0000000434007c36 */ /* 0x000fe20008000000 */
[----:B------:R-:W-:Y:S01]  /*3a690*/  ULDC UR4, c[0x0][0x248] ;  /* 0x0000920000047ab9 */ /* 0x000fe20000000800 */
[----:B------:R-:W-:-:S02]  /*3a6a0*/  LEA.HI.X.SX32 R105, R53, R248, 0x1, P2 ;  /* 0x000000f835697211 */ /* 0x000fc400010f0eff */
[CC--:B------:R-:W-:Y:S01]  /*3a6b0*/  LEA R244, P2, R245.reuse, R2.reuse, 0x1 ;  /* 0x00000002f5f47211 */ /* 0x0c0fe200078408ff */
[----:B------:R-:W-:Y:S01]  /*3a6c0*/  VIADD R249, R0, UR4 ;  /* 0x0000000400f97c36 */ /* 0x000fe20008000000 */
[C---:B------:R-:W-:Y:S01]  /*3a6d0*/  LEA R246, P3, R52.reuse, R2, 0x1 ;  /* 0x0000000234f67211 */ /* 0x040fe200078608ff */
[----:B------:R-:W-:Y:S01]  /*3a6e0*/  ULDC UR4, c[0x0][0x22c] ;  /* 0x00008b0000047ab9 */ /* 0x000fe20000000800 */
[-C--:B------:R-:W-:Y:S02]  /*3a6f0*/  LEA.HI.X.SX32 R245, R245, R248.reuse, 0x1, P2 ;  /* 0x000000f8f5f57211 */ /* 0x080fe400010f0eff */
[----:B------:R-:W-:Y:S02]  /*3a700*/  LEA.HI.X.SX32 R247, R52, R248, 0x1, P3 ;  /* 0x000000f834f77211 */ /* 0x000fe400018f0eff */
[CC--:B------:R-:W-:Y:S02]  /*3a710*/  LEA R52, P2, R0.reuse, R2.reuse, 0x1 ;  /* 0x0000000200347211 */ /* 0x0c0fe400078408ff */
[----:B------:R-:W-:Y:S01]  /*3a720*/  LEA R250, P3, R249, R2, 0x1 ;  /* 0x00000002f9fa7211 */ /* 0x000fe200078608ff */
[----:B------:R-:W-:Y:S01]  /*3a730*/  VIADD R2, R3, 0x7b ;  /* 0x0000007b03027836 */ /* 0x000fe20000000000 */
[----:B------:R-:W-:-:S02]  /*3a740*/  LEA.HI.X.SX32 R53, R0, R248, 0x1, P2 ;  /* 0x000000f800357211 */ /* 0x000fc400010f0eff */
[----:B------:R-:W-:Y:S02]  /*3a750*/  ISETP.LT.AND P2, PT, R251, UR4, !P0 ;  /* 0x00000004fb007c0c */ /* 0x000fe4000c741270 */
[----:B------:R-:W-:Y:S01]  /*3a760*/  ISETP.LT.AND P4, PT, R2, UR5, !P0 ;  /* 0x0000000502007c0c */ /* 0x000fe2000c781270 */
[----:B--2---:R0:W-:Y:S01]  /*3a770*/  @P5 STG.E.U16 desc[UR56][R48.64], R29 ;  /* 0x0000001d30005986 */ /* 0x0041e2000c101538 */
[----:B------:R-:W-:Y:S01]  /*3a780*/  LEA.HI.X.SX32 R251, R249, R248, 0x1, P3 ;  /* 0x000000f8f9fb7211 */ /* 0x000fe200018f0eff */
[----:B------:R-:W-:Y:S01]  /*3a790*/  IMAD.MOV.U32 R248, RZ, RZ, R26 ;  /* 0x000000fffff87224 */ /* 0x000fe200078e001a */
[----:B------:R-:W-:Y:S01]  /*3a7a0*/  PRMT R2, R29, 0x7632, R2 ;  /* 0x000076321d027816 */ /* 0x000fe20000000002 */
[----:B------:R-:W-:Y:S01]  /*3a7b0*/  IMAD.MOV.U32 R249, RZ, RZ, R27 ;  /* 0x000000fffff97224 */ /* 0x000fe200078e001b */
[----:B------:R-:W-:Y:S01]  /*3a7c0*/  ULDC UR4, c[0x0][0x22c] ;  /* 0x00008b0000047ab9 */ /* 0x000fe20000000800 */
[C---:B------:R-:W-:Y:S01]  /*3a7d0*/  VIADD R0, R3.reuse, 0x7a ;  /* 0x0000007a03007836 */ /* 0x040fe20000000000 */
[----:B------:R-:W-:Y:S01]  /*3a7e0*/  ULDC UR5, c[0x0][0x22c] ;  /* 0x00008b0000057ab9 */ /* 0x000fe20000000800 */
[----:B0-----:R-:W2:Y:S04]  /*3a7f0*/  LDL.LU.64 R48, [R1+0xb58] ;  /* 0x000b580001307983 */ /* 0x001ea80000300a00 */
[----:B------:R-:W2:Y:S04]  /*3a800*/  LDL.LU.64 R26, [R1+0xb50] ;  /* 0x000b5000011a7983 */ /* 0x000ea80000300a00 */
[----:B------:R-:W2:Y:S04]  /*3a810*/  LDL.LU R28, [R1+0x338] ;  /* 0x00033800011c7983 */ /* 0x000ea80000300800 */
[----:B------:R0:W-:Y:S04]  /*3a820*/  @P6 STG.E.U16 desc[UR56][R30.64], R2 ;  /* 0x000000021e006986 */ /* 0x0001e8000c101538 */
[----:B---3--:R1:W-:Y:S04]  /*3a830*/  @P1 STG.E.U16 desc[UR56][R56.64], R51 ;  /* 0x0000003338001986 */ /* 0x0083e8000c101538 */
[----:B0-----:R-:W3:Y:S04]  /*3a840*/  LDL.LU.64 R30, [R1+0xb48] ;  /* 0x000b4800011e7983 */ /* 0x001ee80000300a00 */
[----:B-1----:R-:W3:Y:S04]  /*3a850*/  LDL.LU.64 R56, [R1+0xb40] ;  /* 0x000b400001387983 */ /* 0x002ee80000300a00 */
[----:B------:R-:W3:Y:S01]  /*3a860*/  LDL.LU R29, [R1+0x33c] ;  /* 0x00033c00011d7983 */ /* 0x000ee20000300800 */
[----:B------:R-:W-:Y:S01]  /*3a870*/  ISETP.LT.AND P3, PT, R0, UR4, !P0 ;  /* 0x0000000400007c0c */ /* 0x000fe2000c761270 */
[----:B------:R-:W-:Y:S01]  /*3a880*/  VIADD R0, R3, 0x7c ;  /* 0x0000007c03007836 */ /* 0x000fe20000000000 */
[----:B------:R-:W-:-:S04]  /*3a890*/  ULDC UR4, c[0x0][0x22c] ;  /* 0x00008b0000047ab9 */ /* 0x000fc80000000800 */
[----:B------:R-:W-:Y:S01]  /*3a8a0*/  ISETP.LT.AND P5, PT, R0, UR4, !P0 ;  /* 0x0000000400007c0c */ /* 0x000fe2000c7a1270 */
[----:B------:R-:W-:Y:S01]  /*3a8b0*/  VIADD R0, R3, 0x7d ;  /* 0x0000007d03007836 */ /* 0x000fe20000000000 */
[----:B------:R-:W-:Y:S01]  /*3a8c0*/  ULDC UR4, c[0x0][0x22c] ;  /* 0x00008b0000047ab9 */ /* 0x000fe20000000800 */
[----:B------:R-:W-:Y:S02]  /*3a8d0*/  PRMT R2, R51, 0x7632, R2 ;  /* 0x0000763233027816 */ /* 0x000fe40000000002 */
[----:B------:R-:W3:Y:S01]  /*3a8e0*/  LDL.LU R51, [R1+0x1400] ;  /* 0x0014000001337983 */ /* 0x000ee20000300800 */
[----:B------:R-:W-:Y:S01]  /*3a8f0*/  ISETP.LT.AND P6, PT, R0, UR4, !P0 ;  /* 0x0000000400007c0c */ /* 0x000fe2000c7c1270 */
[C---:B------:R-:W-:Y:S01]  /*3a900*/  VIADD R0, R3.reuse, 0x7e ;  /* 0x0000007e03007836 */ /* 0x040fe20000000000 */
[----:B------:R-:W-:Y:S01]  /*3a910*/  ULDC UR4, c[0x0][0x22c] ;  /* 0x00008b0000047ab9 */ /* 0x000fe20000000800 */
[----:B------:R0:W-:Y:S03]  /*3a920*/  @P2 STG.E.U16 desc[UR56][R248.64], R2 ;  /* 0x00000002f8002986 */ /* 0x0001e6000c101538 */
[----:B------:R-:W-:Y:S01]  /*3a930*/  ISETP.LT.AND P1, PT, R0, UR4, !P0 ;  /* 0x0000000400007c0c */ /* 0x000fe2000c721270 */
[----:B----4-:R1:W-:Y:S01]  /*3a940*/  @P3 STG.E.U16 desc[UR56][R58.64], R252 ;  /* 0x000000fc3a003986 */ /* 0x0103e2000c101538 */
[----:B0-----:R-:W-:Y:S01]  /*3a950*/  PRMT R2, R252, 0x7632, R2 ;  /* 0x00007632fc027816 */ /* 0x001fe20000000002 */
[----:B------:R-:W-:Y:S01]  /*3a960*/  VIADD R0, R3, 0x7f ;  /* 0x0000007f03007836 */ /* 0x000fe20000000000 */
[----:B------:R-:W-:Y:S01]  /*3a970*/  ULDC UR4, c[0x0][0x22c] ;  /* 0x00008b0000047ab9 */ /* 0x000fe20000000800 */
[----:B-1----:R-:W4:Y:S04]  /*3a980*/  LDL.LU.64 R58, [R1+0xb30] ;  /* 0x000b3000013a7983 */ /* 0x002f280000300a00 */
[----:B------:R-:W4:Y:S04]  /*3a990*/  LDL.LU.64 R248, [R1+0xb28] ;  /* 0x000b280001f87983 */ /* 0x000f280000300a00 */
[----:B--2---:R0:W-:Y:S04]  /*3a9a0*/  @P4 STG.E.U16 desc[UR56][R48.64], R2 ;  /* 0x0000000230004986 */ /* 0x0041e8000c101538 */
[----:B------:R1:W-:Y:S01]  /*3a9b0*/  @P5 STG.E.U16 desc[UR56][R26.64], R28 ;  /* 0x0000001c1a005986 */ /* 0x0003e2000c101538 */
[----:B0-----:R-:W-:-:S03]  /*3a9c0*/  PRMT R2, R28, 0x7632, R2 ;  /* 0x000076321c027816 */ /* 0x001fc60000000002 */
[----:B------:R-:W2:Y:S04]  /*3a9d0*/  LDL.LU.64 R48, [R1+0x13f8] ;  /* 0x0013f80001307983 */ /* 0x000ea80000300a00 */
[----:B-1----:R-:W2:Y:S04]  /*3a9e0*/  LDL.LU.64 R26, [R1+0xb18] ;  /* 0x000b1800011a7983 */ /* 0x002ea80000300a00 */
[----:B---3--:R0:W-:Y:S04]  /*3a9f0*/  @P6 STG.E.U16 desc[UR56][R30.64], R2 ;  /* 0x000000021e006986 */ /* 0x0081e8000c101538 */
[----:B------:R1:W-:Y:S04]  /*3aa00*/  @P1 STG.E.U16 desc[UR56][R56.64], R29 ;  /* 0x0000001d38001986 */ /* 0x0003e8000c101538 */
[----:B0-----:R-:W3:Y:S04]  /*3aa10*/  LDL.LU.64 R30, [R1+0xb10] ;  /* 0x000b1000011e7983 */ /* 0x001ee80000300a00 */
[----:B-1----:R-:W4:Y:S01]  /*3aa20*/  LDL.LU.64 R56, [R1+0x13f0] ;  /* 0x0013f00001387983 */ /* 0x002f220000300a00 */
[----:B------:R-:W-:-:S02]  /*3aa30*/  ISETP.LT.AND P2, PT, R0, UR4, !P0 ;  /* 0x0000000400007c0c */ /* 0x000fc4000c741270 */
[----:B------:R-:W-:Y:S01]  /*3aa40*/  PRMT R2, R29, 0x7632, R2 ;  /* 0x000076321d027816 */ /* 0x000fe20000000002 */
[----:B------:R-:W-:Y:S01]  /*3aa50*/  VIADD R0, R3, 0x80 ;  /* 0x0000008003007836 */ /* 0x000fe20000000000 */
[----:B------:R-:W3:Y:S01]  /*3aa60*/  LDL.LU.64 R28, [R1+0xb08] ;  /* 0x000b0800011c7983 */ /* 0x000ee20000300a00 */
[----:B------:R-:W-:-:S03]  /*3aa70*/  ULDC UR4, c[0x0][0x22c] ;  /* 0x00008b0000047ab9 */ /* 0x000fc60000000800 */
[----:B------:R-:W-:-:S05]  /*3aa80*/  ISETP.LT.AND P3, PT, R0, UR4, !P0 ;  /* 0x0000000400007c0c */ /* 0x000fca000c761270 */
[----:B----4-:R0:W-:Y:S01]  /*3aa90*/  @P2 STG.E.U16 desc[UR56][R56.64], R2 ;  /* 0x0000000238002986 */ /* 0x0101e2000c101538 */
[C---:B------:R-:W-:Y:S01]  /*3aaa0*/  VIADD R0, R3.reuse, 0x81 ;  /* 0x0000008103007836 */ /* 0x040fe20000000000 */
[----:B------:R-:W-:Y:S02]  /*3aab0*/  ULDC UR4, c[0x0][0x22c] ;  /* 0x00008b0000047ab9 */ /* 0x000fe40000000800 */
[----:B0-----:R-:W4:Y:S02]  /*3aac0*/  LDL.LU.64 R56, [R1+0x13e8] ;  /* 0x0013e80001387983 */ /* 0x001f240000300a00 */
[----:B------:R-:W-:Y:S01]  /*3aad0*/  ISETP.LT.AND P4, PT, R0, UR4, !P0 ;  /* 0x0000000400007c0c */ /* 0x000fe2000c781270 */
[----:B------:R-:W-:Y:S01]  /*3aae0*/  VIADD R0, R3, 0x82 ;  /* 0x0000008203007836 */ /* 0x000fe20000000000 */
[----:B------:R-:W-:-:S04]  /*3aaf0*/  ULDC UR4, c[0x0][0x22c] ;  /* 0x00008b0000047ab9 */ /* 0x000fc80000000800 */
[----:B------:R-:W-:Y:S01]  /*3ab00*/  ISETP.LT.AND P5, PT, R0, UR4, !P0 ;  /* 0x0000000400007c0c */ /* 0x000fe2000c7a1270 */
[----:B----4-:R0:W-:Y:S01]  /*3ab10*/  @P3 STG.E.U16 desc[UR56][R58.64], R56 ;  /* 0x000000383a003986 */ /* 0x0101e2000c101538 */
[----:B------:R-:W-:Y:S01]  /*3ab20*/  VIADD R0, R3, 0x83 ;  /* 0x0000008303007836 */ /* 0x000fe20000000000 */
[----:B------:R-:W-:Y:S02]  /*3ab30*/  ULDC UR4, c[0x0][0x22c] ;  /* 0x00008b0000047ab9 */ /* 0x000fe40000000800 */
[----:B0-----:R-:W4:Y:S01]  /*3ab40*/  LDL.LU.64 R58, [R1+0x13e0] ;  /* 0x0013e000013a7983 */ /* 0x001f220000300a00 */
[----:B------:R-:W-:-:S05]  /*3ab50*/  PRMT R56, R56, 0x7632, R56 ;  /* 0x0000763238387816 */ /* 0x000fca0000000038 */
[----:B------:R0:W-:Y:S04]  /*3ab60*/  @P4 STG.E.U16 desc[UR56][R248.64], R56 ;  /* 0x00000038f8004986 */ /* 0x0001e8000c101538 */
[----:B0-----:R-:W3:Y:S01]  /*3ab70*/  LDL.LU.64 R248, [R1+0xaf0] ;  /* 0x000af00001f87983 */ /* 0x001ee20000300a00 */
[----:B------:R-:W-:Y:S01]  /*3ab80*/  ISETP.LT.AND P6, PT, R0, UR4, !P0 ;  /* 0x0000000400007c0c */ /* 0x000fe2000c7c1270 */
[C---:B------:R-:W-:Y:S01]  /*3ab90*/  VIADD R0, R3.reuse, 0x84 ;  /* 0x0000008403007836 */ /* 0x040fe20000000000 */
[----:B------:R-:W-:Y:S01]  /*3aba0*/  ULDC UR4, c[0x0][0x22c] ;  /* 0x00008b0000047ab9 */ /* 0x000fe20000000800 */
[----:B----4-:R0:W-:Y:S04]  /*3abb0*/  @P5 STG.E.U16 desc[UR56][R58.64], R57 ;  /* 0x000000393a005986 */ /* 0x0101e8000c101538 */
[----:B0-----:R-:W3:Y:S01]  /*3abc0*/  LDL.LU.64 R58, [R1+0x13d8] ;  /* 0x0013d800013a7983 */ /* 0x001ee20000300a00 */
[----:B------:R-:W-:Y:S01]  /*3abd0*/  ISETP.LT.AND P1, PT, R0, UR4, !P0 ;  /* 0x0000000400007c0c */ /* 0x000fe2000c721270 */
[----:B------:R-:W-:Y:S01]  /*3abe0*/  VIADD R0, R3, 0x85 ;  /* 0x0000008503007836 */ /* 0x000fe20000000000 */
[----:B------:R-:W-:-:S04]  /*3abf0*/  ULDC UR4, c[0x0][0x22c] ;  /* 0x00008b0000047ab9 */ /* 0x000fc80000000800 */
[----:B------:R-:W-:Y:S01]  /*3ac00*/  ISETP.LT.AND P2, PT, R0, UR4, !P0 ;  /* 0x0000000400007c0c */ /* 0x000fe2000c741270 */
[----:B------:R-:W-:Y:S01]  /*3ac10*/  VIADD R0, R3, 0x86 ;  /* 0x0000008603007836 */ /* 0x000fe20000000000 */
[----:B------:R-:W-:Y:S01]  /*3ac20*/  ULDC UR4, c[0x0][0x22c] ;  /* 0x00008b0000047ab9 */ /* 0x000fe20000000800 */
[----:B------:R-:W-:-:S03]  /*3ac30*/  PRMT R57, R57, 0x7632, R57 ;  /* 0x0000763239397816 */ /* 0x000fc60000000039 */
[----:B------:R-:W-:Y:S02]  /*3ac40*/  ISETP.LT.AND P3, PT, R0, UR4, !P0 ;  /* 0x0000000400007c0c */ /* 0x000fe4000c761270 */
[----:B--2---:R0:W-:Y:S01]  /*3ac50*/  @P6 STG.E.U16 desc[UR56][R26.64], R57 ;  /* 0x000000391a006986 */ /* 0x0041e2000c101538 */
[----:B------:R-:W-:Y:S01]  /*3ac60*/  VIADD R0, R3, 0x87 ;  /* 0x0000008703007836 */ /* 0x000fe20000000000 */
[----:B------:R-:W-:Y:S02]  /*3ac70*/  ULDC UR4, c[0x0][0x22c] ;  /* 0x00008b0000047ab9 */ /* 0x000fe40000000800 */
[----:B0-----:R-:W2:Y:S04]  /*3ac80*/  LDL.LU.64 R56, [R1+0xaf8] ;  /* 0x000af80001387983 */ /* 0x001ea80000300a00 */
[----:B------:R-:W4:Y:S04]  /*3ac90*/  LDL.LU.64 R26, [R1+0xae0] ;  /* 0x000ae000011a7983 */ /* 0x000f280000300a00 */
[----:B---3--:R0:W-:Y:S02]  /*3aca0*/  @P1 STG.E.U16 desc[UR56][R30.64], R58 ;  /* 0x0000003a1e001986 */ /* 0x0081e4000c101538 */
[----:B0-----:R-:W-:-:S02]  /*3acb0*/  PRMT R58, R58, 0x7632, R58 ;  /* 0x000076323a3a7816 */ /* 0x001fc4000000003a */
[----:B------:R-:W3:Y:S04]  /*3acc0*/  LDL.LU.64 R30, [R1+0xad8] ;  /* 0x000ad800011e7983 */ /* 0x000ee80000300a00 */
[----:B------:R0:W-:Y:S04]  /*3acd0*/  @P2 STG.E.U16 desc[UR56][R28.64], R58 ;  /* 0x0000003a1c002986 */ /* 0x0001e8000c101538 */
[----:B------:R1:W-:Y:S04]  /*3ace0*/  @P3 STG.E.U16 desc[UR56][R48.64], R59 ;  /* 0x0000003b30003986 */ /* 0x0003e8000c101538 */
[----:B0-----:R-:W3:Y:S04]  /*3acf0*/  LDL.LU.64 R28, [R1+0xad0] ;  /* 0x000ad000011c7983 */ /* 0x001ee80000300a00 */
[----:B-1----:R-:W4:Y:S01]  /*3ad00*/  LDL.LU.64 R48, [R1+0x13d0] ;  /* 0x0013d00001307983 */ /* 0x002f220000300a00 */
[----:B------:R-:W-:Y:S01]  /*3ad10*/  ISETP.LT.AND P4, PT, R0, UR4, !P0 ;  /* 0x0000000400007c0c */ /* 0x000fe2000c781270 */
[----:B------:R-:W-:Y:S01]  /*3ad20*/  VIADD R0, R3, 0x88 ;  /* 0x0000008803007836 */ /* 0x000fe20000000000 */
[----:B------:R-:W-:-:S04]  /*3ad30*/  ULDC UR4, c[0x0][0x22c] ;  /* 0x00008b0000047ab9 */ /* 0x000fc80000000800 */
[----:B------:R-:W-:Y:S01]  /*3ad40*/  ISETP.LT.AND P5, PT, R0, UR4, !P0 ;  /* 0x0000000400007c0c */ /* 0x000fe2000c7a1270 */
[----:B------:R-:W-:Y:S01]  /*3ad50*/  VIADD R0, R3, 0x89 ;  /* 0x0000008903007836 */ /* 0x000fe20000000000 */
[----:B------:R-:W-:Y:S01]  /*3ad60*/  ULDC UR4, c[0x0][0x22c] ;  /* 0x00008b0000047ab9 */ /* 0x000fe20000000800 */
[----:B------:R-:W-:Y:S02]  /*3ad70*/  PRMT R2, R59, 0x7632, R2 ;  /* 0x000076323b027816 */ /* 0x000fe40000000002 */
[----:B------:R-:W3:Y:S01]  /*3ad80*/  LDL.LU.64 R58, [R1+0xac0] ;  /* 0x000ac000013a7983 */ /* 0x000ee20000300a00 */
[----:B------:R-:W-:-:S03]  /*3ad90*/  ISETP.LT.AND P6, PT, R0, UR4, !P0 ;  /* 0x0000000400007c0c */ /* 0x000fc6000c7c1270 */
[----:B--2---:R-:W-:Y:S01]  /*3ada0*/  @P4 STG.E.U16 desc[UR56][R56.64], R2 ;  /* 0x0000000238004986 */ /* 0x004fe2000c101538 */
[----:B------:R-:W-:Y:S01]  /*3adb0*/  VIADD R0, R3, 0x8a ;  /* 0x0000008a03007836 */ /* 0x000fe20000000000 */
[----:B------:R-:W-:Y:S02]  /*3adc0*/  ULDC UR4, c[0x0][0x22c] ;  /* 0x00008b0000047ab9 */ /* 0x000fe40000000800 */
[----:B----4-:R0:W-:Y:S02]  /*3add0*/  @P5 STG.E.U16 desc[UR56][R248.64], R48 ;  /* 0x00000030f8005986 */ /* 0x0101e4000c101538 */
[----:B0-----:R-:W-:-:S05]  /*3ade0*/  PRMT R48, R48, 0x7632, R48 ;  /* 0x0000763230307816 */ /* 0x001fca0000000030 */
[----:B------:R0:W-:Y:S04]  /*3adf0*/  @P6 STG.E.U16 desc[UR56][R50.64], R48 ;  /* 0x0000003032006986 */ /* 0x0001e8000c101538 */
[----:B0-----:R-:W2:Y:S01]  /*3ae00*/  LDL.LU.64 R50, [R1+0x13c8] ;  /* 0x0013c80001327983 */ /* 0x001ea20000300a00 */
[----:B------:R-:W-:Y:S01]  /*3ae10*/  ISETP.LT.AND P1, PT, R0, UR4, !P0 ;  /* 0x0000000400007c0c */ /* 0x000fe2000c721270 */
[C---:B------:R-:W-:Y:S01]  /*3ae20*/  VIADD R0, R3.reuse, 0x8b ;  /* 0x0000008b03007836 */ /* 0x040fe20000000000 */
[----:B------:R-:W-:Y:S01]  /*3ae30*/  ULDC UR4, c[0x0][0x22c] ;  /* 0x00008b0000047ab9 */ /* 0x000fe20000000800 */
[----:B------:R-:W4:Y:S03]  /*3ae40*/  LDL.LU.64 R56, [R1+0xab8] ;  /* 0x000ab80001387983 */ /* 0x000f260000300a00 */
[----:B------:R-:W-:Y:S01]  /*3ae50*/  ISETP.LT.AND P2, PT, R0, UR4, !P0 ;  /* 0x0000000400007c0c */ /* 0x000fe2000c741270 */
[C---:B------:R-:W-:Y:S01]  /*3ae60*/  VIADD R0, R3.reuse, 0x8c ;  /* 0x0000008c03007836 */ /* 0x040fe20000000000 */
[----:B------:R-:W-:Y:S01]  /*3ae70*/  ULDC UR4, c[0x0][0x22c] ;  /* 0x00008b0000047ab9 */ /* 0x000fe20000000800 */
[----:B------:R-:W4:Y:S03]  /*3ae80*/  LDL.LU.64 R248, [R1+0xab0] ;  /* 0x000ab00001f87983 */ /* 0x000f260000300a00 */
[----:B------:R-:W-:Y:S01]  /*3ae90*/  ISETP.LT.AND P3, PT, R0, UR4, !P0 ;  /* 0x0000000400007c0c */ /* 0x000fe2000c761270 */
[----:B------:R-:W-:Y:S01]  /*3aea0*/  VIADD R0, R3, 0x8d ;  /* 0x0000008d03007836 */ /* 0x000fe20000000000 */
[----:B------:R-:W-:Y:S01]  /*3aeb0*/  ULDC UR4, c[0x0][0x22c] ;  /* 0x00008b0000047ab9 */ /* 0x000fe20000000800 */
[----:B------:R0:W-:Y:S03]  /*3aec0*/  @P1 STG.E.U16 desc[UR56][R26.64], R49 ;  /* 0x000000311a001986 */ /* 0x0001e6000c101538 */
[----:B------:R-:W-:-:S02]  /*3aed0*/  ISETP.LT.AND P4, PT, R0, UR4, !P0 ;  /* 0x0000000400007c0c */ /* 0x000fc4000c781270 */
[----:B0-----:R-:W-:Y:S01]  /*3aee0*/  PRMT R49, R49, 0x7632, R49 ;  /* 0x0000763231317816 */ /* 0x001fe20000000031 */
[----:B------:R-:W4:Y:S01]  /*3aef0*/  LDL.LU.64 R26, [R1+0xaa0] ;  /* 0x000aa000011a7983 */ /* 0x000f220000300a00 */
[----:B------:R-:W-:Y:S01]  /*3af00*/  VIADD R0, R3, 0x8e ;  /* 0x0000008e03007836 */ /* 0x000fe20000000000 */
[----:B------:R-:W-:Y:S02]  /*3af10*/  ULDC UR4, c[0x0][0x22c] ;  /* 0x00008b0000047ab9 */ /* 0x000fe40000000800 */
[----:B---3--:R-:W-:Y:S04]  /*3af20*/  @P2 STG.E.U16 desc[UR56][R30.64], R49 ;  /* 0x000000311e002986 */ /* 0x008fe8000c101538 */
[----:B--2---:R0:W-:Y:S02]  /*3af30*/  @P3 STG.E.U16 desc[UR56][R28.64], R50 ;  /* 0x000000321c003986 */ /* 0x0041e4000c101538 */
[----:B0-----:R-:W-:-:S05]  /*3af40*/  PRMT R50, R50, 0x7632, R50 ;  /* 0x0000763232327816 */ /* 0x001fca0000000032 */
[----:B------:R0:W-:Y:S04]  /*3af50*/  @P4 STG.E.U16 desc[UR56][R44.64], R50 ;  /* 0x000000322c004986 */ /* 0x0001e8000c101538 */
[----:B0-----:R-:W2:Y:S01]  /*3af60*/  LDL.LU.64 R44, [R1+0x13c0] ;  /* 0x0013c000012c7983 */ /* 0x001ea20000300a00 */
[----:B------:R-:W-:Y:S01]  /*3af70*/  ISETP.LT.AND P5, PT, R0, UR4, !P0 ;  /* 0x0000000400007c0c */ /* 0x000fe2000c7a1270 */
[----:B------:R-:W-:Y:S01]  /*3af80*/  VIADD R0, R3, 0x8f ;  /* 0x0000008f03007836 */ /* 0x000fe20000000000 */
[----:B------:R-:W-:Y:S01]  /*3af90*/  ULDC UR4, c[0x0][0x22c] ;  /* 0x00008b0000047ab9 */ /* 0x000fe20000000800 */
[----:B------:R-:W-:Y:S01]  /*3afa0*/  PRMT R2, R51, 0x7632, R2 ;  /* 0x0000763233027816 */ /* 0x000fe20000000002 */
[----:B------:R-:W3:Y:S02]  /*3afb0*/  LDL.LU.64 R30, [R1+0xa98] ;  /* 0x000a9800011e7983 */ /* 0x000ee40000300a00 */
[----:B------:R-:W-:Y:S01]  /*3afc0*/  ISETP.LT.AND P6, PT, R0, UR4, !P0 ;  /* 0x0000000400007c0c */ /* 0x000fe2000c7c1270 */
[C---:B------:R-:W-:Y:S01]  /*3afd0*/  VIADD R0, R3.reuse, 0x90 ;  /* 0x0000009003007836 */ /* 0x040fe20000000000 */
[----:B------:R-:W-:Y:S01]  /*3afe0*/  ULDC UR4, c[0x0][0x22c] ;  /* 0x00008b0000047ab9 */ /* 0x000fe20000000800 */
[----:B------:R-:W3:Y:S03]  /*3aff0*/  LDL.LU.64 R28, [R1+0xa88] ;  /* 0x000a8800011c7983 */ /* 0x000ee60000300a00 */
[----:B------:R-:W-:Y:S01]  /*3b000*/  ISETP.LT.AND P1, PT, R0, UR4, !P0 ;  /* 0x0000000400007c0c */ /* 0x000fe2000c721270 */
[----:B------:R-:W-:Y:S01]  /*3b010*/  VIADD R0, R3, 0x91 ;  /* 0x0000009103007836 */ /* 0x000fe20000000000 */
[----:B------:R-:W-:-:S04]  /*3b020*/  ULDC UR4, c[0x0][0x22c] ;  /* 0x00008b0000047ab9 */ /* 0x000fc80000000800 */
[----:B------:R-:W-:Y:S01]  /*3b030*/  ISETP.LT.AND P2, PT, R0, UR4, !P0 ;  /* 0x0000000400007c0c */ /* 0x000fe2000c741270 */
[----:B------:R0:W-:Y:S01]  /*3b040*/  @P5 STG.E.U16 desc[UR56][R58.64], R51 ;  /* 0x000000333a005986 */ /* 0x0001e2000c101538 */
[----:B------:R-:W-:Y:S01]  /*3b050*/  VIADD R0, R3, 0x92 ;  /* 0x0000009203007836 */ /* 0x000fe20000000000 */
[----:B------:R-:W-:Y:S02]  /*3b060*/  ULDC UR4, c[0x0][0x22c] ;  /* 0x00008b0000047ab9 */ /* 0x000fe40000000800 */
[----:B----4-:R-:W-:Y:S04]  /*3b070*/  @P6 STG.E.U16 desc[UR56][R56.64], R2 ;  /* 0x0000000238006986 */ /* 0x010fe8000c101538 */
[----:B0-----:R-:W4:Y:S04]  /*3b080*/  LDL.LU.64 R58, [R1+0xa78] ;  /* 0x000a7800013a7983 */ /* 0x001f280000300a00 */
[----:B--2---:R0:W-:Y:S02]  /*3b090*/  @P1 STG.E.U16 desc[UR56][R248.64], R44 ;  /* 0x0000002cf8001986 */ /* 0x0041e4000c101538 */
        /* <DEDUP_REMOVED lines=17> */
[----:B------:R-:W-:Y:S01]  /*3b1b0*/  VIADD R0, R3, 0x96 ;  /* 0x0000009603007836 */ /* 0x000fe20000000000 */
[----:B------:R-:W-:-:S03]  /*3b1c0*/  ULDC UR4, c[0x0][0x22c] ;  /* 0x00008b0000047ab9 */ /* 0x000fc60000000800 */
[----:B---3--:R0:W-:Y:S04]  /*3b1d0*/  @P4 STG.E.U16 desc[UR56][R30.64], R45 ;  /* 0x0000002d1e004986 */ /* 0x0081e8000c101538 */
[----:B0-----:R-:W3:Y:S04]  /*3b1e0*/  LDL.LU.64 R30, [R1+0xa58] ;  /* 0x000a5800011e7983 */ /* 0x001ee80000300a00 */
        /* <DEDUP_REMOVED lines=17> */
[----:B----4-:R0:W-:Y:S01]  /*3b300*/  @P1 STG.E.U16 desc[UR56][R58.64], R47 ;  /* 0x0000002f3a001986 */ /* 0x0101e2000c101538 */
[----:B------:R-:W-:Y:S01]  /*3b310*/  VIADD R0, R3, 0x9a ;  /* 0x0000009a03007836 */ /* 0x000fe20000000000 */
[----:B------:R-:W-:Y:S02]  /*3b320*/  ULDC UR4, c[0x0][0x22c] ;  /* 0x00008b0000047ab9 */ /* 0x000fe40000000800 */
[----:B------:R-:W-:Y:S04]  /*3b330*/  @P2 STG.E.U16 desc[UR56][R56.64], R2 ;  /* 0x0000000238002986 */ /* 0x000fe8000c101538 */
        /* <DEDUP_REMOVED lines=16> */
[----:B---3--:R0:W-:Y:S03]  /*3b440*/  @P5 STG.E.U16 desc[UR56][R30.64], R41 ;  /* 0x000000291e005986 */ /* 0x0081e6000c101538 */
[----:B------:R-:W-:-:S02]  /*3b450*/  ISETP.LT.AND P2, PT, R0, UR4, !P0 ;  /* 0x0000000400007c0c */ /* 0x000fc4000c741270 */
[----:B0-----:R-:W-:Y:S01]  /*3b460*/  PRMT R41, R41, 0x7632, R41 ;  /* 0x0000763229297816 */ /* 0x001fe20000000029 */
[----:B------:R-:W3:Y:S01]  /*3b470*/  LDL.LU.64 R30, [R1+0xa20] ;  /* 0x000a2000011e7983 */ /* 0x000ee20000300a00 */
[----:B------:R-:W-:Y:S01]  /*3b480*/  VIADD R0, R3, 0x9e ;  /* 0x0000009e03007836 */ /* 0x000fe20000000000 */
[----:B------:R-:W-:Y:S02]  /*3b490*/  ULDC UR4, c[0x0][0x22c] ;  /* 0x00008b0000047ab9 */ /* 0x000fe40000000800 */
[----:B------:R-:W-:Y:S04]  /*3b4a0*/  @P6 STG.E.U16 desc[UR56][R26.64], R41 ;  /* 0x000000291a006986 */ /* 0x000fe8000c101538 */
        /* <DEDUP_REMOVED lines=17> */
[----:B------:R-:W-:Y:S01]  /*3b5c0*/  VIADD R0, R3, 0xa2 ;  /* 0x000000a203007836 */ /* 0x000fe20000000000 */
[----:B------:R-:W-:-:S04]  /*3b5d0*/  ULDC UR4, c[0x0][0x22c] ;  /* 0x00008b0000047ab9 */ /* 0x000fc80000000800 */
[----:B------:R-:W-:Y:S01]  /*3b5e0*/  ISETP.LT.AND P1, PT, R0, UR4, !P0 ;  /* 0x0000000400007c0c */ /* 0x000fe2000c721270 */
[----:B----4-:R0:W-:Y:S01]  /*3b5f0*/  @P3 STG.E.U16 desc[UR56][R58.64], R43 ;  /* 0x0000002b3a003986 */ /* 0x0101e2000c101538 */
[----:B------:R-:W-:Y:S01]  /*3b600*/  VIADD R0, R3, 0xa3 ;  /* 0x000000a303007836 */ /* 0x000fe20000000000 */
[----:B------:R-:W-:Y:S02]  /*3b610*/  ULDC UR4, c[0x0][0x22c] ;  /* 0x00008b0000047ab9 */ /* 0x000fe40000000800 */
[----:B------:R1:W-:Y:S04]  /*3b620*/  @P4 STG.E.U16 desc[UR56][R56.64], R2 ;  /* 0x0000000238004986 */ /* 0x0003e8000c101538 */
[----:B0-----:R-:W4:Y:S04]  /*3b630*/  LDL.LU.64 R58, [R1+0x9f8] ;  /* 0x0009f800013a7983 */ /* 0x001f280000300a00 */
[----:B-1----:R-:W4:Y:S04]  /*3b640*/  LDL.LU.64 R56, [R1+0x9f0] ;  /* 0x0009f00001387983 */ /* 0x002f280000300a00 */
[----:B--2---:R0:W-:Y:S02]  /*3b650*/  @P5 STG.E.U16 desc[UR56][R248.64], R36 ;  /* 0x00000024f8005986 */ /* 0x0041e4000c101538 */
[----:B0-----:R-:W-:-:S05]  /*3b660*/  PRMT R36, R36, 0x7632, R36 ;  /* 0x0000763224247816 */ /* 0x001fca0000000024 */
[----:B---3--:R-:W-:Y:S04]  /*3b670*/  @P6 STG.E.U16 desc[UR56][R30.64], R36 ;  /* 0x000000241e006986 */ /* 0x008fe8000c101538 */
        /* <DEDUP_REMOVED lines=12> */
[----:B------:R-:W-:Y:S01]  /*3b740*/  @P2 STG.E.U16 desc[UR56][R26.64], R37 ;  /* 0x000000251a002986 */ /* 0x000fe2000c101538 */
[----:B------:R-:W-:Y:S01]  /*3b750*/  VIADD R0, R3, 0xa6 ;  /* 0x000000a603007836 */ /* 0x000fe20000000000 */
[----:B------:R-:W-:-:S04]  /*3b760*/  ULDC UR4, c[0x0][0x22c] ;  /* 0x00008b0000047ab9 */ /* 0x000fc80000000800 */
[----:B------:R-:W-:Y:S01]  /*3b770*/  ISETP.LT.AND P5, PT, R0, UR4, !P0 ;  /* 0x0000000400007c0c */ /* 0x000fe2000c7a1270 */
[----:B------:R-:W-:Y:S01]  /*3b780*/  VIADD R0, R3, 0xa7 ;  /* 0x000000a703007836 */ /* 0x000fe20000000000 */
[----:B------:R-:W-:Y:S01]  /*3b790*/  ULDC UR4, c[0x0][0x22c] ;  /* 0x00008b0000047ab9 */ /* 0x000fe20000000800 */
[----:B--2---:R0:W-:Y:S02]  /*3b7a0*/  @P3 STG.E.U16 desc[UR56][R28.64], R38 ;  /* 0x000000261c003986 */ /* 0x0041e4000c101538 */
[----:B0-----:R-:W-:-:S05]  /*3b7b0*/  PRMT R38, R38, 0x7632, R38 ;  /* 0x0000763226267816 */ /* 0x001fca0000000026 */
[----:B------:R0:W-:Y:S04]  /*3b7c0*/  @P4 STG.E.U16 desc[UR56][R32.64], R38 ;  /* 0x0000002620004986 */ /* 0x0001e8000c101538 */
[----:B0-----:R-:W3:Y:S01]  /*3b7d0*/  LDL.LU.64 R32, [R1+0x1390] ;  /* 0x0013900001207983 */ /* 0x001ee20000300a00 */
[----:B------:R-:W-:Y:S01]  /*3b7e0*/  ISETP.LT.AND P6, PT, R0, UR4, !P0 ;  /* 0x0000000400007c0c */ /* 0x000fe2000c7c1270 */
[----:B------:R-:W-:Y:S01]  /*3b7f0*/  VIADD R0, R3, 0xa8 ;  /* 0x000000a803007836 */ /* 0x000fe20000000000 */
[----:B------:R-:W-:Y:S01]  /*3b800*/  ULDC UR4, c[0x0][0x22c] ;  /* 0x00008b0000047ab9 */ /* 0x000fe20000000800 */
[----:B------:R-:W-:Y:S01]  /*3b810*/  PRMT R2, R39, 0x7632, R2 ;  /* 0x0000763227027816 */ /* 0x000fe20000000002 */
[----:B----4-:R0:W-:Y:S02]  /*3b820*/  @P5 STG.E.U16 desc[UR56][R58.64], R39 ;  /* 0x000000273a005986 */ /* 0x0101e4000c101538 */
[----:B------:R-:W-:Y:S01]  /*3b830*/  ISETP.LT.AND P1, PT, R0, UR4, !P0 ;  /* 0x0000000400007c0c */ /* 0x000fe2000c721270 */
[C---:B------:R-:W-:Y:S01]  /*3b840*/  VIADD R0, R3.reuse, 0xa9 ;  /* 0x000000a903007836 */ /* 0x040fe20000000000 */
[----:B------:R-:W-:Y:S01]  /*3b850*/  ULDC UR4, c[0x0][0x22c] ;  /* 0x00008b0000047ab9 */ /* 0x000fe20000000800 */
[----:B------:R-:W2:Y:S03]  /*3b860*/  LDL.LU.64 R26, [R1+0x9d0] ;  /* 0x0009d000011a7983 */ /* 0x000ea60000300a00 */
[----:B------:R-:W-:Y:S01]  /*3b870*/  ISETP.LT.AND P2, PT, R0, UR4, !P0 ;  /* 0x0000000400007c0c */ /* 0x000fe2000c741270 */
[C---:B------:R-:W-:Y:S01]  /*3b880*/  VIADD R0, R3.reuse, 0xaa ;  /* 0x000000aa03007836 */ /* 0x040fe20000000000 */
[----:B------:R-:W-:Y:S01]  /*3b890*/  ULDC UR4, c[0x0][0x22c] ;  /* 0x00008b0000047ab9 */ /* 0x000fe20000000800 */
[----:B------:R1:W-:Y:S03]  /*3b8a0*/  @P6 STG.E.U16 desc[UR56][R56.64], R2 ;  /* 0x0000000238006986 */ /* 0x0003e6000c101538 */
[----:B------:R-:W-:Y:S01]  /*3b8b0*/  ISETP.LT.AND P3, PT, R0, UR4, !P0 ;  /* 0x0000000400007c0c */ /* 0x000fe2000c761270 */
[----:B------:R-:W4:Y:S04]  /*3b8c0*/  LDL.LU.64 R28, [R1+0x9c8] ;  /* 0x0009c800011c7983 */ /* 0x000f280000300a00 */
[----:B---3--:R3:W-:Y:S01]  /*3b8d0*/  @P1 STG.E.U16 desc[UR56][R248.64], R32 ;  /* 0x00000020f8001986 */ /* 0x0087e2000c101538 */
[----:B------:R-:W-:Y:S01]  /*3b8e0*/  VIADD R0, R3, 0xab ;  /* 0x000000ab03007836 */ /* 0x000fe20000000000 */
[----:B------:R-:W-:-:S02]  /*3b8f0*/  ULDC UR4, c[0x0][0x22c] ;  /* 0x00008b0000047ab9 */ /* 0x000fc40000000800 */
[----:B0-----:R-:W4:Y:S04]  /*3b900*/  LDL.LU.64 R58, [R1+0x9c0] ;  /* 0x0009c000013a7983 */ /* 0x001f280000300a00 */
[----:B-1----:R-:W4:Y:S01]  /*3b910*/  LDL.LU.64 R56, [R1+0x9b0] ;  /* 0x0009b00001387983 */ /* 0x002f220000300a00 */
[----:B---3--:R-:W-:-:S05]  /*3b920*/  PRMT R32, R32, 0x7632, R32 ;  /* 0x0000763220207816 */ /* 0x008fca0000000020 */
[----:B------:R-:W-:Y:S04]  /*3b930*/  @P2 STG.E.U16 desc[UR56][R30.64], R32 ;  /* 0x000000201e002986 */ /* 0x000fe8000c101538 */
[----:B------:R0:W-:Y:S04]  /*3b940*/  @P3 STG.E.U16 desc[UR56][R34.64], R33 ;  /* 0x0000002122003986 */ /* 0x0001e8000c101538 */
[----:B0-----:R-:W4:Y:S01]  /*3b950*/  LDL.LU.64 R34, [R1+0x1388] ;  /* 0x0013880001227983 */ /* 0x001f220000300a00 */
[----:B------:R-:W-:Y:S01]  /*3b960*/  ISETP.LT.AND P4, PT, R0, UR4, !P0 ;  /* 0x0000000400007c0c */ /* 0x000fe2000c781270 */
[----:B------:R-:W-:Y:S01]  /*3b970*/  VIADD R0, R3, 0xac ;  /* 0x000000ac03007836 */ /* 0x000fe20000000000 */
[----:B------:R-:W-:Y:S01]  /*3b980*/  ULDC UR4, c[0x0][0x22c] ;  /* 0x00008b0000047ab9 */ /* 0x000fe20000000800 */
[----:B------:R-:W-:Y:S01]  /*3b990*/  PRMT R33, R33, 0x7632, R33 ;  /* 0x0000763221217816 */ /* 0x000fe20000000021 */
[----:B------:R-:W3:Y:S02]  /*3b9a0*/  LDL.LU.64 R30, [R1+0x9a8] ;  /* 0x0009a800011e7983 */ /* 0x000ee40000300a00 */
[----:B------:R-:W-:-:S02]  /*3b9b0*/  ISETP.LT.AND P5, PT, R0, UR4, !P0 ;  /* 0x0000000400007c0c */ /* 0x000fc4000c7a1270 */
[----:B------:R-:W3:Y:S05]  /*3b9c0*/  LDL.LU.64 R248, [R1+0x9a0] ;  /* 0x0009a00001f87983 */ /* 0x000eea0000300a00 */
[----:B--2---:R0:W-:Y:S01]  /*3b9d0*/  @P4 STG.E.U16 desc[UR56][R26.64], R33 ;  /* 0x000000211a004986 */ /* 0x0041e2000c101538 */
[C---:B------:R-:W-:Y:S01]  /*3b9e0*/  VIADD R0, R3.reuse, 0xad ;  /* 0x000000ad03007836 */ /* 0x040fe20000000000 */
[----:B------:R-:W-:Y:S02]  /*3b9f0*/  ULDC UR4, c[0x0][0x22c] ;  /* 0x00008b0000047ab9 */ /* 0x000fe40000000800 */
[----:B0-----:R-:W2:Y:S04]  /*3ba00*/  LDL.LU.64 R26, [R1+0x998] ;  /* 0x00099800011a7983 */ /* 0x001ea80000300a00 */
[----:B----4-:R0:W-:Y:S04]  /*3ba10*/  @P5 STG.E.U16 desc[UR56][R28.64], R34 ;  /* 0x000000221c005986 */ /* 0x0101e8000c101538 */
[----:B0-----:R-:W4:Y:S01]  /*3ba20*/  LDL.LU.64 R28, [R1+0x1380] ;  /* 0x00138000011c7983 */ /* 0x001f220000300a00 */
[----:B------:R-:W-:Y:S01]  /*3ba30*/  ISETP.LT.AND P6, PT, R0, UR4, !P0 ;  /* 0x0000000400007c0c */ /* 0x000fe2000c7c1270 */
[----:B------:R-:W-:Y:S01]  /*3ba40*/  VIADD R0, R3, 0xae ;  /* 0x000000ae03007836 */ /* 0x000fe20000000000 */
[----:B------:R-:W-:-:S04]  /*3ba50*/  ULDC UR4, c[0x0][0x22c] ;  /* 0x00008b0000047ab9 */ /* 0x000fc80000000800 */
[----:B------:R-:W-:Y:S02]  /*3ba60*/  ISETP.LT.AND P1, PT, R0, UR4, !P0 ;  /* 0x0000000400007c0c */ /* 0x000fe4000c721270 */
[----:B------:R-:W-:Y:S01]  /*3ba70*/  PRMT R34, R34, 0x7632, R34 ;  /* 0x0000763222227816 */ /* 0x000fe20000000022 */
[----:B------:R-:W-:Y:S01]  /*3ba80*/  VIADD R0, R3, 0xaf ;  /* 0x000000af03007836 */ /* 0x000fe20000000000 */
[----:B------:R-:W-:-:S03]  /*3ba90*/  ULDC UR4, c[0x0][0x22c] ;  /* 0x00008b0000047ab9 */ /* 0x000fc60000000800 */
[----:B------:R0:W-:Y:S04]  /*3baa0*/  @P6 STG.E.U16 desc[UR56][R58.64], R34 ;  /* 0x000000223a006986 */ /* 0x0001e8000c101538 */
[----:B0-----:R-:W2:Y:S04]  /*3bab0*/  LDL.LU.64 R58, [R1+0x988] ;  /* 0x00098800013a7983 */ /* 0x001ea80000300a00 */
[----:B----4-:R0:W-:Y:S04]  /*3bac0*/  @P1 STG.E.U16 desc[UR56][R28.64], R35 ;  /* 0x000000231c001986 */ /* 0x0101e8000c101538 */
[----:B0-----:R-:W3:Y:S01]  /*3bad0*/  LDL.LU.64 R28, [R1+0x1378] ;  /* 0x00137800011c7983 */ /* 0x001ee20000300a00 */
        /* <DEDUP_REMOVED lines=8> */
[----:B0-----:R-:W4:Y:S04]  /*3bb60*/  LDL.LU.64 R56, [R1+0x980] ;  /* 0x0009800001387983 */ /* 0x001f280000300a00 */
[----:B---3--:R0:W-:Y:S04]  /*3bb70*/  @P3 STG.E.U16 desc[UR56][R30.64], R28 ;  /* 0x0000001c1e003986 */ /* 0x0081e8000c101538 */
        /* <DEDUP_REMOVED lines=9> */
[----:B------:R0:W-:Y:S01]  /*3bc10*/  @P4 STG.E.U16 desc[UR56][R248.64], R28 ;  /* 0x0000001cf8004986 */ /* 0x0001e2000c101538 */
[----:B------:R-:W-:Y:S01]  /*3bc20*/  VIADD R0, R3, 0xb4 ;  /* 0x000000b403007836 */ /* 0x000fe20000000000 */
[----:B------:R-:W-:-:S03]  /*3bc30*/  ULDC UR4, c[0x0][0x22c] ;  /* 0x00008b0000047ab9 */ /* 0x000fc60000000800 */
[----:B--2---:R1:W-:Y:S04]  /*3bc40*/  @P5 STG.E.U16 desc[UR56][R26.64], R29 ;  /* 0x0000001d1a005986 */ /* 0x0043e8000c101538 */
[----:B0-----:R-:W2:Y:S01]  /*3bc50*/  LDL.LU.64 R248, [R1+0x970] ;  /* 0x0009700001f87983 */ /* 0x001ea20000300a00 */
[----:B-1----:R-:W-:-:S03]  /*3bc60*/  PRMT R29, R29, 0x7632, R29 ;  /* 0x000076321d1d7816 */ /* 0x002fc6000000001d */
[----:B------:R-:W2:Y:S04]  /*3bc70*/  LDL.LU.64 R26, [R1+0x968] ;  /* 0x00096800011a7983 */ /* 0x000ea80000300a00 */
[----:B---3--:R0:W-:Y:S04]  /*3bc80*/  @P6 STG.E.U16 desc[UR56][R30.64], R29 ;  /* 0x0000001d1e006986 */ /* 0x0081e8000c101538 */
[----:B0-----:R-:W3:Y:S01]  /*3bc90*/  LDL.LU.64 R30, [R1+0x1368] ;  /* 0x00136800011e7983 */ /* 0x001ee20000300a00 */
[----:B------:R-:W-:Y:S01]  /*3bca0*/  ISETP.LT.AND P1, PT, R0, UR4, !P0 ;  /* 0x0000000400007c0c */ /* 0x000fe2000c721270 */
[C---:B------:R-:W-:Y:S01]  /*3bcb0*/  VIADD R0, R3.reuse, 0xb5 ;  /* 0x000000b503007836 */ /* 0x040fe20000000000 */
[----:B------:R-:W-:Y:S01]  /*3bcc0*/  ULDC UR4, c[0x0][0x22c] ;  /* 0x00008b0000047ab9 */ /* 0x000fe20000000800 */
[----:B------:R-:W2:Y:S03]  /*3bcd0*/  LDL.LU.64 R28, [R1+0x960] ;  /* 0x00096000011c7983 */ /* 0x000ea60000300a00 */
[----:B------:R-:W-:Y:S01]  /*3bce0*/  ISETP.LT.AND P2, PT, R0, UR4, !P0 ;  /* 0x0000000400007c0c */ /* 0x000fe2000c741270 */
[----:B------:R-:W-:Y:S01]  /*3bcf0*/  VIADD R0, R3, 0xb6 ;  /* 0x000000b603007836 */ /* 0x000fe20000000000 */
[----:B------:R-:W-:-:S04]  /*3bd00*/  ULDC UR4, c[0x0][0x22c] ;  /* 0x00008b0000047ab9 */ /* 0x000fc80000000800 */
[----:B------:R-:W-:Y:S01]  /*3bd10*/  ISETP.LT.AND P3, PT, R0, UR4, !P0 ;  /* 0x0000000400007c0c */ /* 0x000fe2000c761270 */
[C---:B------:R-:W-:Y:S01]  /*3bd20*/  VIADD R0, R3.reuse, 0xb7 ;  /* 0x000000b703007836 */ /* 0x040fe20000000000 */
[----:B------:R-:W-:Y:S01]  /*3bd30*/  ULDC UR4, c[0x0][0x22c] ;  /* 0x00008b0000047ab9 */ /* 0x000fe20000000800 */
[----:B---3--:R0:W-:Y:S02]  /*3bd40*/  @P1 STG.E.U16 desc[UR56][R58.64], R30 ;  /* 0x0000001e3a001986 */ /* 0x0081e4000c101538 */
[----:B0-----:R-:W-:Y:S02]  /*3bd50*/  PRMT R30, R30, 0x7632, R30 ;  /* 0x000076321e1e7816 */ /* 0x001fe4000000001e */
[----:B------:R-:W3:Y:S04]  /*3bd60*/  LDL.LU.64 R58, [R1+0x950] ;  /* 0x00095000013a7983 */ /* 0x000ee80000300a00 */
[----:B----4-:R0:W-:Y:S04]  /*3bd70*/  @P2 STG.E.U16 desc[UR56][R56.64], R30 ;  /* 0x0000001e38002986 */ /* 0x0101e8000c101538 */
[----:B------:R1:W-:Y:S04]  /*3bd80*/  @P3 STG.E.U16 desc[UR56][R24.64], R31 ;  /* 0x0000001f18003986 */ /* 0x0003e8000c101538 */
[----:B0-----:R-:W4:Y:S04]  /*3bd90*/  LDL.LU.64 R56, [R1+0x948] ;  /* 0x0009480001387983 */ /* 0x001f280000300a00 */
[----:B-1----:R-:W3:Y:S01]  /*3bda0*/  LDL.LU.64 R24, [R1+0x1360] ;  /* 0x0013600001187983 */ /* 0x002ee20000300a00 */
[----:B------:R-:W-:Y:S01]  /*3bdb0*/  ISETP.LT.AND P4, PT, R0, UR4, !P0 ;  /* 0x0000000400007c0c */ /* 0x000fe2000c781270 */
[----:B------:R-:W-:Y:S01]  /*3bdc0*/  VIADD R0, R3, 0xb8 ;  /* 0x000000b803007836 */ /* 0x000fe20000000000 */
[----:B------:R-:W-:-:S04]  /*3bdd0*/  ULDC UR4, c[0x0][0x22c] ;  /* 0x00008b0000047ab9 */ /* 0x000fc80000000800 */
[----:B------:R-:W-:Y:S02]  /*3bde0*/  ISETP.LT.AND P5, PT, R0, UR4, !P0 ;  /* 0x0000000400007c0c */ /* 0x000fe4000c7a1270 */
[----:B------:R-:W-:Y:S01]  /*3bdf0*/  PRMT R2, R31, 0x7632, R2 ;  /* 0x000076321f027816 */ /* 0x000fe20000000002 */
[----:B------:R-:W-:Y:S01]  /*3be00*/  VIADD R0, R3, 0xb9 ;  /* 0x000000b903007836 */ /* 0x000fe20000000000 */
[----:B------:R-:W-:-:S03]  /*3be10*/  ULDC UR4, c[0x0][0x22c] ;  /* 0x00008b0000047ab9 */ /* 0x000fc60000000800 */
[----:B--2---:R0:W-:Y:S04]  /*3be20*/  @P4 STG.E.U16 desc[UR56][R248.64], R2 ;  /* 0x00000002f8004986 */ /* 0x0041e8000c101538 */
[----:B0-----:R-:W2:Y:S04]  /*3be30*/  LDL.LU.64 R248, [R1+0x940] ;  /* 0x0009400001f87983 */ /* 0x001ea80000300a00 */
[----:B---3--:R0:W-:Y:S04]  /*3be40*/  @P5 STG.E.U16 desc[UR56][R26.64], R24 ;  /* 0x000000181a005986 */ /* 0x0081e8000c101538 */
        /* <DEDUP_REMOVED lines=10> */
[----:B---3--:R0:W-:Y:S04]  /*3bef0*/  @P1 STG.E.U16 desc[UR56][R26.64], R25 ;  /* 0x000000191a001986 */ /* 0x0081e8000c101538 */
[----:B0-----:R-:W4:Y:S01]  /*3bf00*/  LDL.LU.64 R26, [R1+0x1350] ;  /* 0x00135000011a7983 */ /* 0x001f220000300a00 */
[----:B------:R-:W-:Y:S01]  /*3bf10*/  ISETP.LT.AND P2, PT, R0, UR4, !P0 ;  /* 0x0000000400007c0c */ /* 0x000fe2000c741270 */
[----:B------:R-:W-:Y:S01]  /*3bf20*/  VIADD R0, R3, 0xbc ;  /* 0x000000bc03007836 */ /* 0x000fe20000000000 */
[----:B------:R-:W-:-:S04]  /*3bf30*/  ULDC UR4, c[0x0][0x22c] ;  /* 0x00008b0000047ab9 */ /* 0x000fc80000000800 */
        /* <DEDUP_REMOVED lines=10> */
[----:B------:R-:W-:Y:S02]  /*3bfe0*/  ULDC UR4, c[0x0][0x22c] ;  /* 0x00008b0000047ab9 */ /* 0x000fe40000000800 */
[----:B0-----:R-:W3:Y:S04]  /*3bff0*/  LDL.LU.64 R24, [R1+0x930] ;  /* 0x0009300001187983 */ /* 0x001ee80000300a00 */
[----:B------:R-:W3:Y:S04]  /*3c000*/  LDL.LU.64 R58, [R1+0x918] ;  /* 0x00091800013a7983 */ /* 0x000ee80000300a00 */
[----:B----4-:R0:W-:Y:S02]  /*3c010*/  @P3 STG.E.U16 desc[UR56][R56.64], R26 ;  /* 0x0000001a38003986 */ /* 0x0101e4000c101538 */
[----:B0-----:R-:W-:-:S02]  /*3c020*/  PRMT R26, R26, 0x7632, R26 ;  /* 0x000076321a1a7816 */ /* 0x001fc4000000001a */
[----:B------:R-:W4:Y:S04]  /*3c030*/  LDL.LU.64 R56, [R1+0x910] ;  /* 0x0009100001387983 */ /* 0x000f280000300a00 */
[----:B--2---:R0:W-:Y:S04]  /*3c040*/  @P4 STG.E.U16 desc[UR56][R248.64], R26 ;  /* 0x0000001af8004986 */ /* 0x0041e8000c101538 */
[----:B------:R1:W-:Y:S04]  /*3c050*/  @P5 STG.E.U16 desc[UR56][R20.64], R27 ;  /* 0x0000001b14005986 */ /* 0x0003e8000c101538 */
[----:B0-----:R-:W2:Y:S04]  /*3c060*/  LDL.LU.64 R248, [R1+0x908] ;  /* 0x0009080001f87983 */ /* 0x001ea80000300a00 */
[----:B-1----:R-:W4:Y:S01]  /*3c070*/  LDL.LU.64 R20, [R1+0x1348] ;  /* 0x0013480001147983 */ /* 0x002f220000300a00 */
        /* <DEDUP_REMOVED lines=8> */
[----:B---3--:R-:W-:Y:S01]  /*3c100*/  @P6 STG.E.U16 desc[UR56][R24.64], R2 ;  /* 0x0000000218006986 */ /* 0x008fe2000c101538 */
[----:B------:R-:W-:Y:S01]  /*3c110*/  VIADD R0, R3, 0xc2 ;  /* 0x000000c203007836 */ /* 0x000fe20000000000 */
[----:B------:R-:W-:-:S03]  /*3c120*/  ULDC UR4, c[0x0][0x22c] ;  /* 0x00008b0000047ab9 */ /* 0x000fc60000000800 */
[----:B----4-:R0:W-:Y:S02]  /*3c130*/  @P1 STG.E.U16 desc[UR56][R28.64], R20 ;  /* 0x000000141c001986 */ /* 0x0101e4000c101538 */
[----:B0-----:R-:W-:-:S05]  /*3c140*/  PRMT R20, R20, 0x7632, R20 ;  /* 0x0000763214147816 */ /* 0x001fca0000000014 */
[----:B------:R0:W-:Y:S04]  /*3c150*/  @P2 STG.E.U16 desc[UR56][R22.64], R20 ;  /* 0x0000001416002986 */ /* 0x0001e8000c101538 */
[----:B0-----:R-:W2:Y:S01]  /*3c160*/  LDL.LU.64 R22, [R1+0x1340] ;  /* 0x0013400001167983 */ /* 0x001ea20000300a00 */
[----:B------:R-:W-:Y:S01]  /*3c170*/  ISETP.LT.AND P3, PT, R0, UR4, !P0 ;  /* 0x0000000400007c0c */ /* 0x000fe2000c761270 */
[C---:B------:R-:W-:Y:S01]  /*3c180*/  VIADD R0, R3.reuse, 0xc3 ;  /* 0x000000c303007836 */ /* 0x040fe20000000000 */
[----:B------:R-:W-:Y:S01]  /*3c190*/  ULDC UR4, c[0x0][0x22c] ;  /* 0x00008b0000047ab9 */ /* 0x000fe20000000800 */
[----:B------:R-:W3:Y:S03]  /*3c1a0*/  LDL.LU.64 R24, [R1+0x8f0] ;  /* 0x0008f00001187983 */ /* 0x000ee60000300a00 */
        /* <DEDUP_REMOVED lines=12> */
[----:B------:R0:W-:Y:S04]  /*3c270*/  @P4 STG.E.U16 desc[UR56][R56.64], R21 ;  /* 0x0000001538004986 */ /* 0x0001e8000c101538 */
[----:B0-----:R-:W3:Y:S04]  /*3c280*/  LDL.LU.64 R20, [R1+0x8f8] ;  /* 0x0008f80001147983 */ /* 0x001ee80000300a00 */
[----:B------:R-:W4:Y:S04]  /*3c290*/  LDL.LU.64 R58, [R1+0x8d8] ;  /* 0x0008d800013a7983 */ /* 0x000f280000300a00 */
[----:B--2---:R0:W-:Y:S02]  /*3c2a0*/  @P5 STG.E.U16 desc[UR56][R248.64], R22 ;  /* 0x00000016f8005986 */ /* 0x0041e4000c101538 */
[----:B0-----:R-:W-:-:S05]  /*3c2b0*/  PRMT R22, R22, 0x7632, R22 ;  /* 0x0000763216167816 */ /* 0x001fca0000000016 */
[----:B------:R0:W-:Y:S04]  /*3c2c0*/  @P6 STG.E.U16 desc[UR56][R16.64], R22 ;  /* 0x0000001610006986 */ /* 0x0001e8000c101538 */
[----:B0-----:R-:W4:Y:S01]  /*3c2d0*/  LDL.LU.64 R16, [R1+0x1338] ;  /* 0x0013380001107983 */ /* 0x001f220000300a00 */
[----:B------:R-:W-:Y:S01]  /*3c2e0*/  ISETP.LT.AND P1, PT, R0, UR4, !P0 ;  /* 0x0000000400007c0c */ /* 0x000fe2000c721270 */
[----:B------:R-:W-:Y:S01]  /*3c2f0*/  VIADD R0, R3, 0xc7 ;  /* 0x000000c703007836 */ /* 0x000fe20000000000 */
[----:B------:R-:W-:Y:S01]  /*3c300*/  ULDC UR4, c[0x0][0x22c] ;  /* 0x00008b0000047ab9 */ /* 0x000fe20000000800 */
[----:B------:R-:W-:Y:S01]  /*3c310*/  PRMT R2, R23, 0x7632, R2 ;  /* 0x0000763217027816 */ /* 0x000fe20000000002 */
[----:B------:R-:W2:Y:S02]  /*3c320*/  LDL.LU.64 R56, [R1+0x8d0] ;  /* 0x0008d00001387983 */ /* 0x000ea40000300a00 */
        /* <DEDUP_REMOVED lines=8> */
[----:B---3--:R0:W-:Y:S01]  /*3c3b0*/  @P1 STG.E.U16 desc[UR56][R20.64], R23 ;  /* 0x0000001714001986 */ /* 0x0081e2000c101538 */
[----:B------:R-:W-:Y:S01]  /*3c3c0*/  VIADD R0, R3, 0xca ;  /* 0x000000ca03007836 */ /* 0x000fe20000000000 */
[----:B------:R-:W-:Y:S02]  /*3c3d0*/  ULDC UR4, c[0x0][0x22c] ;  /* 0x00008b0000047ab9 */ /* 0x000fe40000000800 */
[----:B------:R-:W-:Y:S04]  /*3c3e0*/  @P2 STG.E.U16 desc[UR56][R24.64], R2 ;  /* 0x0000000218002986 */ /* 0x000fe8000c101538 */
[----:B0-----:R-:W3:Y:S04]  /*3c3f0*/  LDL.LU.64 R20, [R1+0x8b8] ;  /* 0x0008b80001147983 */ /* 0x001ee80000300a00 */
[----:B----4-:R0:W-:Y:S02]  /*3c400*/  @P3 STG.E.U16 desc[UR56][R28.64], R16 ;  /* 0x000000101c003986 */ /* 0x0101e4000c101538 */
[----:B0-----:R-:W-:-:S05]  /*3c410*/  PRMT R16, R16, 0x7632, R16 ;  /* 0x0000763210107816 */ /* 0x001fca0000000010 */
[----:B------:R0:W-:Y:S04]  /*3c420*/  @P4 STG.E.U16 desc[UR56][R18.64], R16 ;  /* 0x0000001012004986 */ /* 0x0001e8000c101538 */
[----:B0-----:R-:W4:Y:S01]  /*3c430*/  LDL.LU.64 R18, [R1+0x1330] ;  /* 0x0013300001127983 */ /* 0x001f220000300a00 */
[----:B------:R-:W-:Y:S01]  /*3c440*/  ISETP.LT.AND P5, PT, R0, UR4, !P0 ;  /* 0x0000000400007c0c */ /* 0x000fe2000c7a1270 */
[C---:B------:R-:W-:Y:S01]  /*3c450*/  VIADD R0, R3.reuse, 0xcb ;  /* 0x000000cb03007836 */ /* 0x040fe20000000000 */
[----:B------:R-:W-:Y:S01]  /*3c460*/  ULDC UR4, c[0x0][0x22c] ;  /* 0x00008b0000047ab9 */ /* 0x000fe20000000800 */
[----:B------:R-:W3:Y:S03]  /*3c470*/  LDL.LU.64 R24, [R1+0x8b0] ;  /* 0x0008b00001187983 */ /* 0x000ee60000300a00 */
[----:B------:R-:W-:Y:S01]  /*3c480*/  ISETP.LT.AND P6, PT, R0, UR4, !P0 ;  /* 0x0000000400007c0c */ /* 0x000fe2000c7c1270 */
[C---:B------:R-:W-:Y:S01]  /*3c490*/  VIADD R0, R3.reuse, 0xcc ;  /* 0x000000cc03007836 */ /* 0x040fe20000000000 */
[----:B------:R-:W-:Y:S01]  /*3c4a0*/  ULDC UR4, c[0x0][0x22c] ;  /* 0x00008b0000047ab9 */ /* 0x000fe20000000800 */
[----:B------:R-:W3:Y:S03]  /*3c4b0*/  LDL.LU.64 R28, [R1+0x8a8] ;  /* 0x0008a800011c7983 */ /* 0x000ee60000300a00 */
[----:B------:R-:W-:Y:S01]  /*3c4c0*/  ISETP.LT.AND P1, PT, R0, UR4, !P0 ;  /* 0x0000000400007c0c */ /* 0x000fe2000c721270 */
[----:B------:R-:W-:Y:S01]  /*3c4d0*/  VIADD R0, R3, 0xcd ;  /* 0x000000cd03007836 */ /* 0x000fe20000000000 */
[----:B------:R-:W-:Y:S01]  /*3c4e0*/  ULDC UR4, c[0x0][0x22c] ;  /* 0x00008b0000047ab9 */ /* 0x000fe20000000800 */
[----:B------:R0:W-:Y:S03]  /*3c4f0*/  @P5 STG.E.U16 desc[UR56][R58.64], R17 ;  /* 0x000000113a005986 */ /* 0x0001e6000c101538 */
[----:B------:R-:W-:-:S02]  /*3c500*/  ISETP.LT.AND P2, PT, R0, UR4, !P0 ;  /* 0x0000000400007c0c */ /* 0x000fc4000c741270 */
[----:B0-----:R-:W-:Y:S01]  /*3c510*/  PRMT R17, R17, 0x7632, R17 ;  /* 0x0000763211117816 */ /* 0x001fe20000000011 */
[----:B------:R-:W3:Y:S01]  /*3c520*/  LDL.LU.64 R58, [R1+0x898] ;  /* 0x00089800013a7983 */ /* 0x000ee20000300a00 */
[----:B------:R-:W-:Y:S01]  /*3c530*/  VIADD R0, R3, 0xce ;  /* 0x000000ce03007836 */ /* 0x000fe20000000000 */
[----:B------:R-:W-:Y:S02]  /*3c540*/  ULDC UR4, c[0x0][0x22c] ;  /* 0x00008b0000047ab9 */ /* 0x000fe40000000800 */
[----:B--2---:R-:W-:Y:S04]  /*3c550*/  @P6 STG.E.U16 desc[UR56][R56.64], R17 ;  /* 0x0000001138006986 */ /* 0x004fe8000c101538 */
[----:B----4-:R0:W-:Y:S02]  /*3c560*/  @P1 STG.E.U16 desc[UR56][R248.64], R18 ;  /* 0x00000012f8001986 */ /* 0x0101e4000c101538 */
[----:B0-----:R-:W-:-:S05]  /*3c570*/  PRMT R18, R18, 0x7632, R18 ;  /* 0x0000763212127816 */ /* 0x001fca0000000012 */
[----:B------:R0:W-:Y:S04]  /*3c580*/  @P2 STG.E.U16 desc[UR56][R12.64], R18 ;  /* 0x000000120c002986 */ /* 0x0001e8000c101538 */
[----:B0-----:R-:W2:Y:S01]  /*3c590*/  LDL.LU.64 R12, [R1+0x1328] ;  /* 0x00132800010c7983 */ /* 0x001ea20000300a00 */
[----:B------:R-:W-:Y:S01]  /*3c5a0*/  ISETP.LT.AND P3, PT, R0, UR4, !P0 ;  /* 0x0000000400007c0c */ /* 0x000fe2000c761270 */
[----:B------:R-:W-:Y:S01]  /*3c5b0*/  VIADD R0, R3, 0xcf ;  /* 0x000000cf03007836 */ /* 0x000fe20000000000 */
[----:B------:R-:W-:Y:S01]  /*3c5c0*/  ULDC UR4, c[0x0][0x22c] ;  /* 0x00008b0000047ab9 */ /* 0x000fe20000000800 */
[----:B------:R-:W-:Y:S01]  /*3c5d0*/  PRMT R2, R19, 0x7632, R2 ;  /* 0x0000763213027816 */ /* 0x000fe20000000002 */
[----:B------:R-:W4:Y:S02]  /*3c5e0*/  LDL.LU.64 R56, [R1+0x890] ;  /* 0x0008900001387983 */ /* 0x000f240000300a00 */
[----:B------:R-:W-:Y:S01]  /*3c5f0*/  ISETP.LT.AND P4, PT, R0, UR4, !P0 ;  /* 0x0000000400007c0c */ /* 0x000fe2000c781270 */
[C---:B------:R-:W-:Y:S01]  /*3c600*/  VIADD R0, R3.reuse, 0xd0 ;  /* 0x000000d003007836 */ /* 0x040fe20000000000 */
[----:B------:R-:W-:Y:S01]  /*3c610*/  ULDC UR4, c[0x0][0x22c] ;  /* 0x00008b0000047ab9 */ /* 0x000fe20000000800 */
[----:B------:R-:W4:Y:S03]  /*3c620*/  LDL.LU.64 R248, [R1+0x888] ;  /* 0x0008880001f87983 */ /* 0x000f260000300a00 */
        /* <DEDUP_REMOVED lines=9> */
[----:B--2---:R0:W-:Y:S02]  /*3c6c0*/  @P5 STG.E.U16 desc[UR56][R28.64], R12 ;  /* 0x0000000c1c005986 */ /* 0x0041e4000c101538 */
        /* <DEDUP_REMOVED lines=20> */
[----:B----4-:R-:W-:Y:S04]  /*3c810*/  @P2 STG.E.U16 desc[UR56][R56.64], R13 ;  /* 0x0000000d38002986 */ /* 0x010fe8000c101538 */
        /* <DEDUP_REMOVED lines=1096> */
[----:B------:R-:W-:Y:S01]  /*40ca0*/  ULDC UR4, c[0x0][0x22c] ;  /* 0x00008b0000047ab9 */ /* 0x000fe20000000800 */
[----:B0-----:R-:W-:Y:S01]  /*40cb0*/  PRMT R197, R197, 0x7632, R197 ;  /* 0x00007632c5c57816 */ /* 0x001fe200000000c5 */
[----:B------:R-:W3:Y:S04]  /*40cc0*/  LDL.LU.64 R58, [R1+0x200] ;  /* 0x00020000013a7983 */ /* 0x000ee80000300a00 */
[----:B----4-:R-:W-:Y:S01]  /*40cd0*/  @P4 STG.E.U16 desc[UR56][R56.64], R197 ;  /* 0x000000c538004986 */ /* 0x010fe2000c101538 */
[----:B--2---:R-:W-:-:S03]  /*40ce0*/  PRMT R2, R198, 0x7632, R2 ;  /* 0x00007632c6027816 */ /* 0x004fc60000000002 */
[----:B------:R-:W-:Y:S04]  /*40cf0*/  @P5 STG.E.U16 desc[UR56][R248.64], R198 ;  /* 0x000000c6f8005986 */ /* 0x000fe8000c101538 */
        /* <DEDUP_REMOVED lines=19> */
[----:B0-----:R-:W3:Y:S01]  /*40e30*/  LDL.LU.64 R20, [R1+0x1e0] ;  /* 0x0001e00001147983 */ /* 0x001ee20000300a00 */
        /* <DEDUP_REMOVED lines=21> */
[----:B0-----:R-:W4:Y:S01]  /*40f90*/  LDL.LU.64 R58, [R1+0x1c0] ;  /* 0x0001c000013a7983 */ /* 0x001f220000300a00 */
        /* <DEDUP_REMOVED lines=264> */
[----:B-1----:R-:W4:Y:S01]  /*42020*/  LDL.LU.64 R56, [R1+0x38] ;  /* 0x0000380001387983 */ /* 0x002f220000300a00 */
[----:B--2---:R-:W-:-:S03]  /*42030*/  PRMT R2, R226, 0x7632, R2 ;  /* 0x00007632e2027816 */ /* 0x004fc60000000002 */
[----:B------:R0:W-:Y:S04]  /*42040*/  @P1 STG.E.U16 desc[UR56][R248.64], R226 ;  /* 0x000000e2f8001986 */ /* 0x0001e8000c101538 */
        /* <DEDUP_REMOVED lines=11> */
[----:B------:R-:W-:-:S04]  /*42100*/  ULDC UR4, c[0x0][0x22c] ;  /* 0x00008b0000047ab9 */ /* 0x000fc80000000800 */
[----:B------:R-:W-:Y:S02]  /*42110*/  ISETP.LT.AND P6, PT, R0, UR4, !P0 ;  /* 0x0000000400007c0c */ /* 0x000fe4000c7c1270 */
[----:B------:R-:W-:Y:S01]  /*42120*/  PRMT R4, R227, 0x7632, R4 ;  /* 0x00007632e3047816 */ /* 0x000fe20000000004 */
[----:B---3--:R-:W-:Y:S01]  /*42130*/  @P3 STG.E.U16 desc[UR56][R20.64], R227 ;  /* 0x000000e314003986 */ /* 0x008fe2000c101538 */
[----:B------:R-:W-:Y:S01]  /*42140*/  VIADD R0, R3, 0x1da ;  /* 0x000001da03007836 */ /* 0x000fe20000000000 */
[----:B------:R-:W-:Y:S02]  /*42150*/  ULDC UR4, c[0x0][0x22c] ;  /* 0x00008b0000047ab9 */ /* 0x000fe40000000800 */
[----:B------:R-:W-:Y:S01]  /*42160*/  @P4 STG.E.U16 desc[UR56][R24.64], R4 ;  /* 0x0000000418004986 */ /* 0x000fe2000c101538 */
[----:B----4-:R-:W-:-:S03]  /*42170*/  PRMT R2, R228, 0x7632, R2 ;  /* 0x00007632e4027816 */ /* 0x010fc60000000002 */
[----:B------:R-:W-:Y:S04]  /*42180*/  @P5 STG.E.U16 desc[UR56][R28.64], R228 ;  /* 0x000000e41c005986 */ /* 0x000fe8000c101538 */
[----:B------:R0:W-:Y:S04]  /*42190*/  @P6 STG.E.U16 desc[UR56][R230.64], R2 ;  /* 0x00000002e6006986 */ /* 0x0001e8000c101538 */
[----:B0-----:R-:W3:Y:S01]  /*421a0*/  LDL.LU.64 R230, [R1+0x1110] ;  /* 0x0011100001e67983 */ /* 0x001ee20000300a00 */
        /* <DEDUP_REMOVED lines=11> */
[----:B------:R-:W-:Y:S01]  /*42260*/  @P1 STG.E.U16 desc[UR56][R58.64], R229 ;  /* 0x000000e53a001986 */ /* 0x000fe2000c101538 */
[----:B------:R-:W-:Y:S01]  /*42270*/  VIADD R0, R3, 0x1de ;  /* 0x000001de03007836 */ /* 0x000fe20000000000 */
[----:B------:R-:W-:Y:S02]  /*42280*/  ULDC UR4, c[0x0][0x22c] ;  /* 0x00008b0000047ab9 */ /* 0x000fe40000000800 */
[----:B------:R-:W-:Y:S01]  /*42290*/  @P2 STG.E.U16 desc[UR56][R56.64], R4 ;  /* 0x0000000438002986 */ /* 0x000fe2000c101538 */
[----:B---3--:R-:W-:-:S03]  /*422a0*/  PRMT R2, R230, 0x7632, R2 ;  /* 0x00007632e6027816 */ /* 0x008fc60000000002 */
[----:B--2---:R-:W-:Y:S04]  /*422b0*/  @P3 STG.E.U16 desc[UR56][R248.64], R230 ;  /* 0x000000e6f8003986 */ /* 0x004fe8000c101538 */
[----:B------:R0:W-:Y:S04]  /*422c0*/  @P4 STG.E.U16 desc[UR56][R232.64], R2 ;  /* 0x00000002e8004986 */ /* 0x0001e8000c101538 */
[----:B0-----:R-:W2:Y:S01]  /*422d0*/  LDL.LU.64 R232, [R1+0x1108] ;  /* 0x0011080001e87983 */ /* 0x001ea20000300a00 */
        /* <DEDUP_REMOVED lines=11> */
[----:B------:R0:W-:Y:S01]  /*42390*/  @P5 STG.E.U16 desc[UR56][R240.64], R231 ;  /* 0x000000e7f0005986 */ /* 0x0001e2000c101538 */
[C---:B------:R-:W-:Y:S01]  /*423a0*/  VIADD R0, R3.reuse, 0x1e2 ;  /* 0x000001e203007836 */ /* 0x040fe20000000000 */
[----:B------:R-:W-:Y:S02]  /*423b0*/  ULDC UR4, c[0x0][0x22c] ;  /* 0x00008b0000047ab9 */ /* 0x000fe40000000800 */
[----:B------:R1:W-:Y:S04]  /*423c0*/  @P6 STG.E.U16 desc[UR56][R242.64], R4 ;  /* 0x00000004f2006986 */ /* 0x0003e8000c101538 */
[----:B0-----:R-:W3:Y:S04]  /*423d0*/  LDL.LU.64 R240, [R1+0x1100] ;  /* 0x0011000001f07983 */ /* 0x001ee80000300a00 */
[----:B-1----:R-:W4:Y:S01]  /*423e0*/  LDL.LU.64 R242, [R1+0x10f8] ;  /* 0x0010f80001f27983 */ /* 0x002f220000300a00 */
[----:B------:R-:W-:Y:S01]  /*423f0*/  ISETP.LT.AND P3, PT, R0, UR4, !P0 ;  /* 0x0000000400007c0c */ /* 0x000fe2000c761270 */
[C---:B------:R-:W-:Y:S01]  /*42400*/  VIADD R0, R3.reuse, 0x1e3 ;  /* 0x000001e303007836 */ /* 0x040fe20000000000 */
[----:B------:R-:W-:Y:S01]  /*42410*/  ULDC UR4, c[0x0][0x22c] ;  /* 0x00008b0000047ab9 */ /* 0x000fe20000000800 */
[----:B--2---:R-:W-:Y:S01]  /*42420*/  PRMT R2, R232, 0x7632, R2 ;  /* 0x00007632e8027816 */ /* 0x004fe20000000002 */
[----:B------:R0:W-:Y:S04]  /*42430*/  @P1 STG.E.U16 desc[UR56][R236.64], R232 ;  /* 0x000000e8ec001986 */ /* 0x0001e8000c101538 */
[----:B------:R1:W-:Y:S04]  /*42440*/  @P2 STG.E.U16 desc[UR56][R234.64], R2 ;  /* 0x00000002ea002986 */ /* 0x0003e8000c101538 */
[----:B0-----:R-:W2:Y:S04]  /*42450*/  LDL.LU.64 R236, [R1+0x10f0] ;  /* 0x0010f00001ec7983 */ /* 0x001ea80000300a00 */
[----:B-1----:R-:W2:Y:S04]  /*42460*/  LDL.LU.64 R234, [R1+0x10e8] ;  /* 0x0010e80001ea7983 */ /* 0x002ea80000300a00 */
[----:B------:R0:W-:Y:S04]  /*42470*/  @P3 STG.E.U16 desc[UR56][R238.64], R233 ;  /* 0x000000e9ee003986 */ /* 0x0001e8000c101538 */
[----:B0-----:R-:W2:Y:S04]  /*42480*/  LDL.LU.64 R238, [R1+0x10e0] ;  /* 0x0010e00001ee7983 */ /* 0x001ea80000300a00 */
[----:B------:R-:W2:Y:S01]  /*42490*/  LDL.LU R252, [R1+0xa90] ;  /* 0x000a900001fc7983 */ /* 0x000ea20000300800 */
        /* <DEDUP_REMOVED lines=16> */
[----:B------:R-:W-:Y:S01]  /*425a0*/  ISETP.LT.AND P3, PT, R0, UR4, !P0 ;  /* 0x0000000400007c0c */ /* 0x000fe2000c761270 */
[C---:B------:R-:W-:Y:S01]  /*425b0*/  VIADD R0, R3.reuse, 0x1e9 ;  /* 0x000001e903007836 */ /* 0x040fe20000000000 */
[----:B------:R-:W-:Y:S01]  /*425c0*/  ULDC UR4, c[0x0][0x22c] ;  /* 0x00008b0000047ab9 */ /* 0x000fe20000000800 */
[----:B------:R-:W-:Y:S03]  /*425d0*/  @P4 STG.E.U16 desc[UR56][R54.64], R27 ;  /* 0x0000001b36004986 */ /* 0x000fe6000c101538 */
[----:B------:R-:W-:Y:S01]  /*425e0*/  ISETP.LT.AND P4, PT, R0, UR4, !P0 ;  /* 0x0000000400007c0c */ /* 0x000fe2000c781270 */
[----:B------:R-:W-:Y:S01]  /*425f0*/  VIADD R0, R3, 0x1ea ;  /* 0x000001ea03007836 */ /* 0x000fe20000000000 */
[----:B------:R-:W-:Y:S01]  /*42600*/  ULDC UR4, c[0x0][0x22c] ;  /* 0x00008b0000047ab9 */ /* 0x000fe20000000800 */
[----:B---3--:R-:W-:Y:S02]  /*42610*/  PRMT R43, R240, 0x7632, R43 ;  /* 0x00007632f02b7816 */ /* 0x008fe4000000002b */
[----:B------:R-:W-:-:S02]  /*42620*/  PRMT R45, R241, 0x7632, R45 ;  /* 0x00007632f12d7816 */ /* 0x000fc4000000002d */
[----:B----4-:R-:W-:Y:S02]  /*42630*/  PRMT R47, R242, 0x7632, R47 ;  /* 0x00007632f22f7816 */ /* 0x010fe4000000002f */
[----:B------:R-:W-:Y:S01]  /*42640*/  PRMT R49, R243, 0x7632, R49 ;  /* 0x00007632f3317816 */ /* 0x000fe20000000031 */
[----:B--2---:R-:W-:Y:S01]  /*42650*/  @P5 STG.E.U16 desc[UR56][R60.64], R234 ;  /* 0x000000ea3c005986 */ /* 0x004fe2000c101538 */
[----:B------:R-:W-:Y:S02]  /*42660*/  PRMT R31, R234, 0x7632, R31 ;  /* 0x00007632ea1f7816 */ /* 0x000fe4000000001f */
[----:B------:R-:W-:Y:S01]  /*42670*/  ISETP.LT.AND P5, PT, R0, UR4, !P0 ;  /* 0x0000000400007c0c */ /* 0x000fe2000c7a1270 */
[C---:B------:R-:W-:Y:S01]  /*42680*/  VIADD R0, R3.reuse, 0x1eb ;  /* 0x000001eb03007836 */ /* 0x040fe20000000000 */
[----:B------:R-:W-:Y:S01]  /*42690*/  ULDC UR4, c[0x0][0x22c] ;  /* 0x00008b0000047ab9 */ /* 0x000fe20000000800 */
[----:B------:R-:W-:Y:S03]  /*426a0*/  @P6 STG.E.U16 desc[UR56][R62.64], R31 ;  /* 0x0000001f3e006986 */ /* 0x000fe6000c101538 */
[----:B------:R-:W-:Y:S01]  /*426b0*/  ISETP.LT.AND P6, PT, R0, UR4, !P0 ;  /* 0x0000000400007c0c */ /* 0x000fe2000c7c1270 */
[----:B------:R-:W-:Y:S01]  /*426c0*/  VIADD R0, R3, 0x1ec ;  /* 0x000001ec03007836 */ /* 0x000fe20000000000 */
[----:B------:R-:W-:Y:S01]  /*426d0*/  ULDC UR4, c[0x0][0x22c] ;  /* 0x00008b0000047ab9 */ /* 0x000fe20000000800 */
[----:B------:R-:W-:Y:S01]  /*426e0*/  @P1 STG.E.U16 desc[UR56][R64.64], R235 ;  /* 0x000000eb40001986 */ /* 0x000fe2000c101538 */
[----:B------:R-:W-:-:S02]  /*426f0*/  PRMT R33, R235, 0x7632, R33 ;  /* 0x00007632eb217816 */ /* 0x000fc40000000021 */
        /* <DEDUP_REMOVED lines=49> */
[----:B------:R-:W0:Y:S01]  /*42a10*/  LDS.128 R4, [R252] ;  /* 0x00000000fc047984 */ /* 0x000e220000000c00 */
[----:B------:R-:W-:Y:S01]  /*42a20*/  VIADD R0, R3, 0x1f8 ;  /* 0x000001f803007836 */ /* 0x000fe20000000000 */
[----:B------:R-:W-:-:S02]  /*42a30*/  ULDC UR4, c[0x0][0x22c] ;  /* 0x00008b0000047ab9 */ /* 0x000fc40000000800 */
[----:B------:R1:W-:Y:S02]  /*42a40*/  @P1 STG.E.U16 desc[UR56][R88.64], R241 ;  /* 0x000000f158001986 */ /* 0x0003e4000c101538 */
[----:B------:R-:W-:Y:S01]  /*42a50*/  ISETP.LT.AND P1, PT, R0, UR4, !P0 ;  /* 0x0000000400007c0c */ /* 0x000fe2000c721270 */
[C---:B------:R-:W-:Y:S01]  /*42a60*/  VIADD R0, R3.reuse, 0x1f9 ;  /* 0x000001f903007836 */ /* 0x040fe20000000000 */
[----:B------:R-:W-:Y:S01]  /*42a70*/  ULDC UR4, c[0x0][0x22c] ;  /* 0x00008b0000047ab9 */ /* 0x000fe20000000800 */
[----:B------:R1:W-:Y:S03]  /*42a80*/  @P2 STG.E.U16 desc[UR56][R90.64], R45 ;  /* 0x0000002d5a002986 */ /* 0x0003e6000c101538 */
        /* <DEDUP_REMOVED lines=17> */
[----:B------:R-:W-:Y:S01]  /*42ba0*/  VIADD R0, R3, 0x1ff ;  /* 0x000001ff03007836 */ /* 0x000fe20000000000 */
[----:B------:R-:W-:Y:S01]  /*42bb0*/  ULDC UR4, c[0x0][0x22c] ;  /* 0x00008b0000047ab9 */ /* 0x000fe20000000800 */
[----:B0-----:R1:W-:Y:S01]  /*42bc0*/  @P1 STG.E.U16 desc[UR56][R100.64], R4 ;  /* 0x0000000464001986 */ /* 0x0013e2000c101538 */
[----:B------:R-:W-:-:S02]  /*42bd0*/  PRMT R51, R4, 0x7632, R51 ;  /* 0x0000763204337816 */ /* 0x000fc40000000033 */
[----:B------:R-:W-:Y:S02]  /*42be0*/  ISETP.LT.AND P1, PT, R0, UR5, !P0 ;  /* 0x0000000500007c0c */ /* 0x000fe4000c721270 */
[----:B------:R-:W-:Y:S01]  /*42bf0*/  PRMT R0, R5, 0x7632, R0 ;  /* 0x0000763205007816 */ /* 0x000fe20000000000 */
[----:B------:R1:W-:Y:S01]  /*42c00*/  @P2 STG.E.U16 desc[UR56][R102.64], R51 ;  /* 0x0000003366002986 */ /* 0x0003e2000c101538 */
[----:B------:R-:W-:-:S03]  /*42c10*/  PRMT R123, R6, 0x7632, R123 ;  /* 0x00007632067b7816 */ /* 0x000fc6000000007b */
[----:B------:R1:W-:Y:S04]  /*42c20*/  @P3 STG.E.U16 desc[UR56][R104.64], R5 ;  /* 0x0000000568003986 */ /* 0x0003e8000c101538 */
[----:B------:R1:W-:Y:S04]  /*42c30*/  @P4 STG.E.U16 desc[UR56][R106.64], R0 ;  /* 0x000000006a004986 */ /* 0x0003e8000c101538 */
[----:B------:R1:W-:Y:S04]  /*42c40*/  @P5 STG.E.U16 desc[UR56][R244.64], R6 ;  /* 0x00000006f4005986 */ /* 0x0003e8000c101538 */
[----:B------:R1:W-:Y:S01]  /*42c50*/  @P6 STG.E.U16 desc[UR56][R246.64], R123 ;  /* 0x0000007bf6006986 */ /* 0x0003e2000c101538 */
[----:B------:R-:W-:-:S05]  /*42c60*/  VIADD R3, R3, 0x1fe ;  /* 0x000001fe03037836 */ /* 0x000fca0000000000 */
[----:B------:R-:W-:-:S13]  /*42c70*/  ISETP.LT.AND P0, PT, R3, UR4, !P0 ;  /* 0x0000000403007c0c */ /* 0x000fda000c701270 */
[----:B------:R1:W-:Y:S01]  /*42c80*/  @P0 STG.E.U16 desc[UR56][R52.64], R7 ;  /* 0x0000000734000986 */ /* 0x0003e2000c101538 */
[----:B------:R-:W-:Y:S05]  /*42c90*/  @!P1 EXIT ;  /* 0x000000000000994d */ /* 0x000fea0003800000 */
[----:B------:R-:W-:-:S05]  /*42ca0*/  PRMT R125, R7, 0x7632, R125 ;  /* 0x00007632077d7816 */ /* 0x000fca000000007d */
[----:B------:R-:W-:Y:S01]  /*42cb0*/  STG.E.U16 desc[UR56][R250.64], R125 ;  /* 0x0000007dfa007986 */ /* 0x000fe2000c101538 */
[----:B------:R-:W-:Y:S05]  /*42cc0*/  EXIT ;  /* 0x000000000000794d */ /* 0x000fea0003800000 */
.L_x_2:
[----:B------:R-:W-:-:S00]  /*42cd0*/  BRA `(.L_x_2) ;  /* 0xfffffffc00fc7947 */ /* 0x000fc0000383ffff */
[----:B------:R-:W-:-:S00]  /*42ce0*/  NOP ;  /* 0x0000000000007918 */ /* 0x000fc00000000000 */
        /* <DEDUP_REMOVED lines=9> */
.L_x_3:


//--------------------- .nv.shared.matmul_kernel  --------------------------
	.section	.nv.shared.matmul_kernel,"aw",@nobits
	.sectionflags	@""
	.align	16
	.zero		1024


//--------------------- .nv.shared.reserved.0     --------------------------
	.section	.nv.shared.reserved.0,"aw",@nobits
	.weak		__nv_reservedSMEM_offset_0_alias
	.size		__nv_reservedSMEM_offset_0_alias, 0, 0
	.other		__nv_reservedSMEM_offset_0_alias,@"STO_CUDA_RESERVED_SHARED STV_DEFAULT"
__nv_reservedSMEM_offset_0_alias:
	.zero		0


//--------------------- .nv.constant0.matmul_kernel --------------------------
	.section	.nv.constant0.matmul_kernel,"a",@progbits
	.sectionflags	@""
	.align	4
.nv.constant0.matmul_kernel:
	.zero		608


//--------------------- SYMBOLS --------------------------

	.type		.nv.reservedSmem.offset0,@object
	.size		.nv.reservedSmem.offset0,0x4
